// Copyright (c) 2024, Jay Shah, Ganesh Bikshandi, Ying Zhang, Vijay Thakkar, Pradeep Ramani, Tri Dao.
// Splitting the different template instantiations to different files to speed up compilation.
// This file is auto-generated. See "generate_kernels.py"

#include "flash_bwd_launch_template.h"

#ifndef FLASHATTENTION_DISABLE_HDIM128
template<>
void run_mha_bwd_<90, cutlass::bfloat16_t, 128, false>(Flash_bwd_params &params, cudaStream_t stream) {
    run_mha_bwd_hdim128<90, cutlass::bfloat16_t, false>(params, stream);
}
#endif


// ===== COMPILED SASS (sm_90a) =====

	.target	sm_90a

	.elftype	@"ET_EXEC"


//--------------------- .note.nv.tkinfo           --------------------------
	.section	.note.nv.tkinfo,"",@"SHT_NOTE"
	.sectionflags	@"SHF_NOTE_NV_TKINFO"
	.tkinfo
        /*0018*/ 	.word	0x00000002
        /*0030*/ 	.string	""
        /*0030*/ 	.string	"ptxas"
        /*0030*/ 	.string	"Cuda compilation tools, release 13.0, V13.0.88"
        /*0030*/ 	.string	"Build cuda_13.0.r13.0/compiler.36424714_0"
        /*0030*/ 	.string	"-arch sm_90a -m 64 "



//--------------------- .note.nv.cuinfo           --------------------------
	.section	.note.nv.cuinfo,"",@"SHT_NOTE"
	.sectionflags	@"SHF_NOTE_NV_CUINFO"
        /*0018*/ 	.short	0x0002
        /*001a*/ 	.short	0x005a
        /*001c*/ 	.short	0x0082
	.zero		2


//--------------------- .nv.info                  --------------------------
	.section	.nv.info,"",@"SHT_CUDA_INFO"
	.align	4


	//----- nvinfo : EIATTR_REGCOUNT
	.align		4
        /*0000*/ 	.byte	0x04, 0x2f
        /*0002*/ 	.short	(.L_20 - .L_19)
	.align		4
.L_19:
        /*0004*/ 	.word	index@(_ZN7cutlass13device_kernelIN5flash22FlashAttnBwdPreprocessIN4cute5tupleIJNS3_1CILi64EEENS5_ILi128EEEEEENS_10bfloat16_tEfNS_4arch4Sm90ELb1ELb1EEEEEvNT_6ParamsE)
        /*0008*/ 	.word	0x00000040


	//----- nvinfo : EIATTR_FRAME_SIZE
	.align		4
.L_20:
        /*000c*/ 	.byte	0x04, 0x11
        /*000e*/ 	.short	(.L_22 - .L_21)
	.align		4
.L_21:
        /*0010*/ 	.word	index@(_ZN7cutlass13device_kernelIN5flash22FlashAttnBwdPreprocessIN4cute5tupleIJNS3_1CILi64EEENS5_ILi128EEEEEENS_10bfloat16_tEfNS_4arch4Sm90ELb1ELb1EEEEEvNT_6ParamsE)
        /*0014*/ 	.word	0x00000000


	//----- nvinfo : EIATTR_REGCOUNT
	.align		4
.L_22:
        /*0018*/ 	.byte	0x04, 0x2f
        /*001a*/ 	.short	(.L_24 - .L_23)
	.align		4
.L_23:
        /*001c*/ 	.word	index@(_ZN7cutlass13device_kernelIN5flash11enable_sm90INS1_16FlashAttnBwdSm90INS1_25CollectiveMainloopBwdSm90ILi2ELi2ELi2EN4cute5tupleIJNS5_1CILi1EEES8_S8_EEENS6_IJNS7_ILi64EEENS7_ILi128EEESB_EEENS_10bfloat16_tEfNS_4arch4Sm90ELb1ELb0ELb0ELb1ELb1ELb1ELb0ELb0ELi2ELi1ELi2ELi1ELb0EEENS1_24CollectiveEpilogueBwdGQAISC_fSF_Li256ELb1ELb1EEENS1_25SingleTileBwdLPTSchedulerILb1ELi128ELb1EEEEEEEEEvNT_6ParamsE)
        /*0020*/ 	.word	0x000000a8


	//----- nvinfo : EIATTR_FRAME_SIZE
	.align		4
.L_24:
        /*0024*/ 	.byte	0x04, 0x11
        /*0026*/ 	.short	(.L_26 - .L_25)
	.align		4
.L_25:
        /*0028*/ 	.word	index@(_ZN7cutlass13device_kernelIN5flash11enable_sm90INS1_16FlashAttnBwdSm90INS1_25CollectiveMainloopBwdSm90ILi2ELi2ELi2EN4cute5tupleIJNS5_1CILi1EEES8_S8_EEENS6_IJNS7_ILi64EEENS7_ILi128EEESB_EEENS_10bfloat16_tEfNS_4arch4Sm90ELb1ELb0ELb0ELb1ELb1ELb1ELb0ELb0ELi2ELi1ELi2ELi1ELb0EEENS1_24CollectiveEpilogueBwdGQAISC_fSF_Li256ELb1ELb1EEENS1_25SingleTileBwdLPTSchedulerILb1ELi128ELb1EEEEEEEEEvNT_6ParamsE)
        /*002c*/ 	.word	0x00000008


	//----- nvinfo : EIATTR_REGCOUNT
	.align		4
.L_26:
        /*0030*/ 	.byte	0x04, 0x2f
        /*0032*/ 	.short	(.L_28 - .L_27)
	.align		4
.L_27:
        /*0034*/ 	.word	index@(_ZN7cutlass13device_kernelIN5flash32FlashAttnBwdPostprocessConvertdQIN4cute5tupleIJNS3_1CILi64EEENS5_ILi128EEEEEENS_10bfloat16_tEfNS_4arch4Sm90ELi256ENS3_8TiledMMAINS3_8MMA_AtomIJNS3_4SM904GMMA27MMA_64x64x16_F32BF16BF16_SSILNSF_5MajorE0ELSH_1ELNSF_7ScaleInE1ELSI_1EEEEEENS3_6LayoutINS4_IJNS5_ILi1EEENS5_ILi2EEESM_EEENS4_IJNS5_ILi0EEESM_SP_EEEEENS4_IJNS3_10UnderscoreESS_SS_EEEEELb0EEEEEvNT_6ParamsE)
        /*0038*/ 	.word	0x00000038


	//----- nvinfo : EIATTR_FRAME_SIZE
	.align		4
.L_28:
        /*003c*/ 	.byte	0x04, 0x11
        /*003e*/ 	.short	(.L_30 - .L_29)
	.align		4
.L_29:
        /*0040*/ 	.word	index@(_ZN7cutlass13device_kernelIN5flash32FlashAttnBwdPostprocessConvertdQIN4cute5tupleIJNS3_1CILi64EEENS5_ILi128EEEEEENS_10bfloat16_tEfNS_4arch4Sm90ELi256ENS3_8TiledMMAINS3_8MMA_AtomIJNS3_4SM904GMMA27MMA_64x64x16_F32BF16BF16_SSILNSF_5MajorE0ELSH_1ELNSF_7ScaleInE1ELSI_1EEEEEENS3_6LayoutINS4_IJNS5_ILi1EEENS5_ILi2EEESM_EEENS4_IJNS5_ILi0EEESM_SP_EEEEENS4_IJNS3_10UnderscoreESS_SS_EEEEELb0EEEEEvNT_6ParamsE)
        /*0044*/ 	.word	0x00000000


	//----- nvinfo : EIATTR_REGCOUNT
	.align		4
.L_30:
        /*0048*/ 	.byte	0x04, 0x2f
        /*004a*/ 	.short	(.L_32 - .L_31)
	.align		4
.L_31:
        /*004c*/ 	.word	index@(_ZN7cutlass13device_kernelIN5flash32FlashAttnBwdPostprocessConvertdQIN4cute5tupleIJNS3_1CILi128EEES6_EEENS_10bfloat16_tEfNS_4arch4Sm90ELi256ENS3_8TiledMMAINS3_8MMA_AtomIJNS3_4SM904GMMA28MMA_64x128x16_F32BF16BF16_RSILNSE_5MajorE0ELSG_1ELNSE_7ScaleInE1ELSH_1EEEEEENS3_6LayoutINS4_IJNS5_ILi2EEENS5_ILi1EEESM_EEENS4_IJSM_NS5_ILi0EEESO_EEEEENS4_IJNS3_10UnderscoreESR_SR_EEEEELb0EEEEEvNT_6ParamsE)
        /*0050*/ 	.word	0x00000058


	//----- nvinfo : EIATTR_FRAME_SIZE
	.align		4
.L_32:
        /*0054*/ 	.byte	0x04, 0x11
        /*0056*/ 	.short	(.L_34 - .L_33)
	.align		4
.L_33:
        /*0058*/ 	.word	index@(_ZN7cutlass13device_kernelIN5flash32FlashAttnBwdPostprocessConvertdQIN4cute5tupleIJNS3_1CILi128EEES6_EEENS_10bfloat16_tEfNS_4arch4Sm90ELi256ENS3_8TiledMMAINS3_8MMA_AtomIJNS3_4SM904GMMA28MMA_64x128x16_F32BF16BF16_RSILNSE_5MajorE0ELSG_1ELNSE_7ScaleInE1ELSH_1EEEEEENS3_6LayoutINS4_IJNS5_ILi2EEENS5_ILi1EEESM_EEENS4_IJSM_NS5_ILi0EEESO_EEEEENS4_IJNS3_10UnderscoreESR_SR_EEEEELb0EEEEEvNT_6ParamsE)
        /*005c*/ 	.word	0x00000000


	//----- nvinfo : EIATTR_REGCOUNT
	.align		4
.L_34:
        /*0060*/ 	.byte	0x04, 0x2f
        /*0062*/ 	.short	(.L_36 - .L_35)
	.align		4
.L_35:
        /*0064*/ 	.word	index@(_ZN7cutlass13device_kernelIN5flash11enable_sm90INS1_16FlashAttnBwdSm90INS1_25CollectiveMainloopBwdSm90ILi2ELi2ELi2EN4cute5tupleIJNS5_1CILi1EEES8_S8_EEENS6_IJNS7_ILi64EEENS7_ILi128EEESB_EEENS_10bfloat16_tEfNS_4arch4Sm90ELb1ELb0ELb0ELb1ELb0ELb1ELb0ELb0ELi2ELi1ELi2ELi1ELb0EEENS1_24CollectiveEpilogueBwdGQAISC_fSF_Li256ELb1ELb0EEENS1_25SingleTileBwdLPTSchedulerILb1ELi128ELb0EEEEEEEEEvNT_6ParamsE)
        /*0068*/ 	.word	0x000000a8


	//----- nvinfo : EIATTR_FRAME_SIZE
	.align		4
.L_36:
        /*006c*/ 	.byte	0x04, 0x11
        /*006e*/ 	.short	(.L_38 - .L_37)
	.align		4
.L_37:
        /*0070*/ 	.word	index@(_ZN7cutlass13device_kernelIN5flash11enable_sm90INS1_16FlashAttnBwdSm90INS1_25CollectiveMainloopBwdSm90ILi2ELi2ELi2EN4cute5tupleIJNS5_1CILi1EEES8_S8_EEENS6_IJNS7_ILi64EEENS7_ILi128EEESB_EEENS_10bfloat16_tEfNS_4arch4Sm90ELb1ELb0ELb0ELb1ELb0ELb1ELb0ELb0ELi2ELi1ELi2ELi1ELb0EEENS1_24CollectiveEpilogueBwdGQAISC_fSF_Li256ELb1ELb0EEENS1_25SingleTileBwdLPTSchedulerILb1ELi128ELb0EEEEEEEEEvNT_6ParamsE)
        /*0074*/ 	.word	0x00000008


	//----- nvinfo : EIATTR_REGCOUNT
	.align		4
.L_38:
        /*0078*/ 	.byte	0x04, 0x2f
        /*007a*/ 	.short	(.L_40 - .L_39)
	.align		4
.L_39:
        /*007c*/ 	.word	index@(_ZN7cutlass13device_kernelIN5flash11enable_sm90INS1_16FlashAttnBwdSm90INS1_25CollectiveMainloopBwdSm90ILi2ELi2ELi2EN4cute5tupleIJNS5_1CILi1EEES8_S8_EEENS6_IJNS7_ILi64EEENS7_ILi128EEESB_EEENS_10bfloat16_tEfNS_4arch4Sm90ELb1ELb0ELb0ELb1ELb1ELb1ELb0ELb0ELi2ELi1ELi2ELi1ELb0EEENS1_21CollectiveEpilogueBwdISC_SD_SF_Li256ELb1ELb0ELi1EEENS1_25SingleTileBwdLPTSchedulerILb1ELi128ELb1EEEEEEEEEvNT_6ParamsE)
        /*0080*/ 	.word	0x000000a8


	//----- nvinfo : EIATTR_FRAME_SIZE
	.align		4
.L_40:
        /*0084*/ 	.byte	0x04, 0x11
        /*0086*/ 	.short	(.L_42 - .L_41)
	.align		4
.L_41:
        /*0088*/ 	.word	index@(_ZN7cutlass13device_kernelIN5flash11enable_sm90INS1_16FlashAttnBwdSm90INS1_25CollectiveMainloopBwdSm90ILi2ELi2ELi2EN4cute5tupleIJNS5_1CILi1EEES8_S8_EEENS6_IJNS7_ILi64EEENS7_ILi128EEESB_EEENS_10bfloat16_tEfNS_4arch4Sm90ELb1ELb0ELb0ELb1ELb1ELb1ELb0ELb0ELi2ELi1ELi2ELi1ELb0EEENS1_21CollectiveEpilogueBwdISC_SD_SF_Li256ELb1ELb0ELi1EEENS1_25SingleTileBwdLPTSchedulerILb1ELi128ELb1EEEEEEEEEvNT_6ParamsE)
        /*008c*/ 	.word	0x00000008


	//----- nvinfo : EIATTR_REGCOUNT
	.align		4
.L_42:
        /*0090*/ 	.byte	0x04, 0x2f
        /*0092*/ 	.short	(.L_44 - .L_43)
	.align		4
.L_43:
        /*0094*/ 	.word	index@(_ZN7cutlass13device_kernelIN5flash11enable_sm90INS1_16FlashAttnBwdSm90INS1_25CollectiveMainloopBwdSm90ILi2ELi2ELi2EN4cute5tupleIJNS5_1CILi1EEES8_S8_EEENS6_IJNS7_ILi64EEENS7_ILi128EEESB_EEENS_10bfloat16_tEfNS_4arch4Sm90ELb1ELb0ELb0ELb1ELb0ELb1ELb0ELb0ELi2ELi1ELi2ELi1ELb0EEENS1_21CollectiveEpilogueBwdISC_SD_SF_Li256ELb1ELb0ELi1EEENS1_25SingleTileBwdLPTSchedulerILb1ELi128ELb0EEEEEEEEEvNT_6ParamsE)
        /*0098*/ 	.word	0x000000a8


	//----- nvinfo : EIATTR_FRAME_SIZE
	.align		4
.L_44:
        /*009c*/ 	.byte	0x04, 0x11
        /*009e*/ 	.short	(.L_46 - .L_45)
	.align		4
.L_45:
        /*00a0*/ 	.word	index@(_ZN7cutlass13device_kernelIN5flash11enable_sm90INS1_16FlashAttnBwdSm90INS1_25CollectiveMainloopBwdSm90ILi2ELi2ELi2EN4cute5tupleIJNS5_1CILi1EEES8_S8_EEENS6_IJNS7_ILi64EEENS7_ILi128EEESB_EEENS_10bfloat16_tEfNS_4arch4Sm90ELb1ELb0ELb0ELb1ELb0ELb1ELb0ELb0ELi2ELi1ELi2ELi1ELb0EEENS1_21CollectiveEpilogueBwdISC_SD_SF_Li256ELb1ELb0ELi1EEENS1_25SingleTileBwdLPTSchedulerILb1ELi128ELb0EEEEEEEEEvNT_6ParamsE)
        /*00a4*/ 	.word	0x00000008


	//----- nvinfo : EIATTR_REGCOUNT
	.align		4
.L_46:
        /*00a8*/ 	.byte	0x04, 0x2f
        /*00aa*/ 	.short	(.L_48 - .L_47)
	.align		4
.L_47:
        /*00ac*/ 	.word	index@(_ZN7cutlass13device_kernelIN5flash22FlashAttnBwdPreprocessIN4cute5tupleIJNS3_1CILi64EEENS5_ILi128EEEEEENS_10bfloat16_tEfNS_4arch4Sm90ELb1ELb0EEEEEvNT_6ParamsE)
        /*00b0*/ 	.word	0x00000040


	//----- nvinfo : EIATTR_FRAME_SIZE
	.align		4
.L_48:
        /*00b4*/ 	.byte	0x04, 0x11
        /*00b6*/ 	.short	(.L_50 - .L_49)
	.align		4
.L_49:
        /*00b8*/ 	.word	index@(_ZN7cutlass13device_kernelIN5flash22FlashAttnBwdPreprocessIN4cute5tupleIJNS3_1CILi64EEENS5_ILi128EEEEEENS_10bfloat16_tEfNS_4arch4Sm90ELb1ELb0EEEEEvNT_6ParamsE)
        /*00bc*/ 	.word	0x00000000


	//----- nvinfo : EIATTR_REGCOUNT
	.align		4
.L_50:
        /*00c0*/ 	.byte	0x04, 0x2f
        /*00c2*/ 	.short	(.L_52 - .L_51)
	.align		4
.L_51:
        /*00c4*/ 	.word	index@(_ZN7cutlass13device_kernelIN5flash11enable_sm90INS1_16FlashAttnBwdSm90INS1_25CollectiveMainloopBwdSm90ILi2ELi2ELi2EN4cute5tupleIJNS5_1CILi1EEES8_S8_EEENS6_IJNS7_ILi64EEENS7_ILi128EEESB_EEENS_10bfloat16_tEfNS_4arch4Sm90ELb1ELb0ELb0ELb0ELb1ELb1ELb0ELb0ELi2ELi1ELi2ELi1ELb0EEENS1_24CollectiveEpilogueBwdGQAISC_fSF_Li256ELb0ELb1EEENS1_25SingleTileBwdLPTSchedulerILb0ELi128ELb1EEEEEEEEEvNT_6ParamsE)
        /*00c8*/ 	.word	0x000000a8


	//----- nvinfo : EIATTR_FRAME_SIZE
	.align		4
.L_52:
        /*00cc*/ 	.byte	0x04, 0x11
        /*00ce*/ 	.short	(.L_54 - .L_53)
	.align		4
.L_53:
        /*00d0*/ 	.word	index@(_ZN7cutlass13device_kernelIN5flash11enable_sm90INS1_16FlashAttnBwdSm90INS1_25CollectiveMainloopBwdSm90ILi2ELi2ELi2EN4cute5tupleIJNS5_1CILi1EEES8_S8_EEENS6_IJNS7_ILi64EEENS7_ILi128EEESB_EEENS_10bfloat16_tEfNS_4arch4Sm90ELb1ELb0ELb0ELb0ELb1ELb1ELb0ELb0ELi2ELi1ELi2ELi1ELb0EEENS1_24CollectiveEpilogueBwdGQAISC_fSF_Li256ELb0ELb1EEENS1_25SingleTileBwdLPTSchedulerILb0ELi128ELb1EEEEEEEEEvNT_6ParamsE)
        /*00d4*/ 	.word	0x00000008


	//----- nvinfo : EIATTR_REGCOUNT
	.align		4
.L_54:
        /*00d8*/ 	.byte	0x04, 0x2f
        /*00da*/ 	.short	(.L_56 - .L_55)
	.align		4
.L_55:
        /*00dc*/ 	.word	index@(_ZN7cutlass13device_kernelIN5flash11enable_sm90INS1_16FlashAttnBwdSm90INS1_25CollectiveMainloopBwdSm90ILi2ELi2ELi2EN4cute5tupleIJNS5_1CILi1EEES8_S8_EEENS6_IJNS7_ILi64EEENS7_ILi128EEESB_EEENS_10bfloat16_tEfNS_4arch4Sm90ELb1ELb0ELb0ELb0ELb0ELb1ELb0ELb0ELi2ELi1ELi2ELi1ELb0EEENS1_24CollectiveEpilogueBwdGQAISC_fSF_Li256ELb0ELb0EEENS1_25SingleTileBwdLPTSchedulerILb0ELi128ELb0EEEEEEEEEvNT_6ParamsE)
        /*00e0*/ 	.word	0x000000a8


	//----- nvinfo : EIATTR_FRAME_SIZE
	.align		4
.L_56:
        /*00e4*/ 	.byte	0x04, 0x11
        /*00e6*/ 	.short	(.L_58 - .L_57)
	.align		4
.L_57:
        /*00e8*/ 	.word	index@(_ZN7cutlass13device_kernelIN5flash11enable_sm90INS1_16FlashAttnBwdSm90INS1_25CollectiveMainloopBwdSm90ILi2ELi2ELi2EN4cute5tupleIJNS5_1CILi1EEES8_S8_EEENS6_IJNS7_ILi64EEENS7_ILi128EEESB_EEENS_10bfloat16_tEfNS_4arch4Sm90ELb1ELb0ELb0ELb0ELb0ELb1ELb0ELb0ELi2ELi1ELi2ELi1ELb0EEENS1_24CollectiveEpilogueBwdGQAISC_fSF_Li256ELb0ELb0EEENS1_25SingleTileBwdLPTSchedulerILb0ELi128ELb0EEEEEEEEEvNT_6ParamsE)
        /*00ec*/ 	.word	0x00000008


	//----- nvinfo : EIATTR_REGCOUNT
	.align		4
.L_58:
        /*00f0*/ 	.byte	0x04, 0x2f
        /*00f2*/ 	.short	(.L_60 - .L_59)
	.align		4
.L_59:
        /*00f4*/ 	.word	index@(_ZN7cutlass13device_kernelIN5flash11enable_sm90INS1_16FlashAttnBwdSm90INS1_25CollectiveMainloopBwdSm90ILi2ELi2ELi2EN4cute5tupleIJNS5_1CILi1EEES8_S8_EEENS6_IJNS7_ILi64EEENS7_ILi128EEESB_EEENS_10bfloat16_tEfNS_4arch4Sm90ELb1ELb0ELb0ELb0ELb1ELb1ELb0ELb0ELi2ELi1ELi2ELi1ELb0EEENS1_21CollectiveEpilogueBwdISC_SD_SF_Li256ELb0ELb0ELi1EEENS1_25SingleTileBwdLPTSchedulerILb0ELi128ELb1EEEEEEEEEvNT_6ParamsE)
        /*00f8*/ 	.word	0x000000a8


	//----- nvinfo : EIATTR_FRAME_SIZE
	.align		4
.L_60:
        /*00fc*/ 	.byte	0x04, 0x11
        /*00fe*/ 	.short	(.L_62 - .L_61)
	.align		4
.L_61:
        /*0100*/ 	.word	index@(_ZN7cutlass13device_kernelIN5flash11enable_sm90INS1_16FlashAttnBwdSm90INS1_25CollectiveMainloopBwdSm90ILi2ELi2ELi2EN4cute5tupleIJNS5_1CILi1EEES8_S8_EEENS6_IJNS7_ILi64EEENS7_ILi128EEESB_EEENS_10bfloat16_tEfNS_4arch4Sm90ELb1ELb0ELb0ELb0ELb1ELb1ELb0ELb0ELi2ELi1ELi2ELi1ELb0EEENS1_21CollectiveEpilogueBwdISC_SD_SF_Li256ELb0ELb0ELi1EEENS1_25SingleTileBwdLPTSchedulerILb0ELi128ELb1EEEEEEEEEvNT_6ParamsE)
        /*0104*/ 	.word	0x00000008


	//----- nvinfo : EIATTR_REGCOUNT
	.align		4
.L_62:
        /*0108*/ 	.byte	0x04, 0x2f
        /*010a*/ 	.short	(.L_64 - .L_63)
	.align		4
.L_63:
        /*010c*/ 	.word	index@(_ZN7cutlass13device_kernelIN5flash11enable_sm90INS1_16FlashAttnBwdSm90INS1_25CollectiveMainloopBwdSm90ILi2ELi2ELi2EN4cute5tupleIJNS5_1CILi1EEES8_S8_EEENS6_IJNS7_ILi64EEENS7_ILi128EEESB_EEENS_10bfloat16_tEfNS_4arch4Sm90ELb1ELb0ELb0ELb0ELb0ELb1ELb0ELb0ELi2ELi1ELi2ELi1ELb0EEENS1_21CollectiveEpilogueBwdISC_SD_SF_Li256ELb0ELb0ELi1EEENS1_25SingleTileBwdLPTSchedulerILb0ELi128ELb0EEEEEEEEEvNT_6ParamsE)
        /*0110*/ 	.word	0x000000a8


	//----- nvinfo : EIATTR_FRAME_SIZE
	.align		4
.L_64:
        /*0114*/ 	.byte	0x04, 0x11
        /*0116*/ 	.short	(.L_66 - .L_65)
	.align		4
.L_65:
        /*0118*/ 	.word	index@(_ZN7cutlass13device_kernelIN5flash11enable_sm90INS1_16FlashAttnBwdSm90INS1_25CollectiveMainloopBwdSm90ILi2ELi2ELi2EN4cute5tupleIJNS5_1CILi1EEES8_S8_EEENS6_IJNS7_ILi64EEENS7_ILi128EEESB_EEENS_10bfloat16_tEfNS_4arch4Sm90ELb1ELb0ELb0ELb0ELb0ELb1ELb0ELb0ELi2ELi1ELi2ELi1ELb0EEENS1_21CollectiveEpilogueBwdISC_SD_SF_Li256ELb0ELb0ELi1EEENS1_25SingleTileBwdLPTSchedulerILb0ELi128ELb0EEEEEEEEEvNT_6ParamsE)
        /*011c*/ 	.word	0x00000008


	//----- nvinfo : EIATTR_REGCOUNT
	.align		4
.L_66:
        /*0120*/ 	.byte	0x04, 0x2f
        /*0122*/ 	.short	(.L_68 - .L_67)
	.align		4
.L_67:
        /*0124*/ 	.word	index@(_ZN7cutlass13device_kernelIN5flash11enable_sm90INS1_16FlashAttnBwdSm90INS1_25CollectiveMainloopBwdSm90ILi2ELi2ELi2EN4cute5tupleIJNS5_1CILi1EEES8_S8_EEENS6_IJNS7_ILi64EEENS7_ILi128EEESB_EEENS_10bfloat16_tEfNS_4arch4Sm90ELb0ELb1ELb0ELb1ELb1ELb1ELb0ELb0ELi2ELi1ELi2ELi1ELb0EEENS1_24CollectiveEpilogueBwdGQAISC_fSF_Li256ELb1ELb1EEENS1_19SingleTileSchedulerILb1ELb0ELb0ELi128EEEEEEEEEvNT_6ParamsE)
        /*0128*/ 	.word	0x000000a8


	//----- nvinfo : EIATTR_FRAME_SIZE
	.align		4
.L_68:
        /*012c*/ 	.byte	0x04, 0x11
        /*012e*/ 	.short	(.L_70 - .L_69)
	.align		4
.L_69:
        /*0130*/ 	.word	index@(_ZN7cutlass13device_kernelIN5flash11enable_sm90INS1_16FlashAttnBwdSm90INS1_25CollectiveMainloopBwdSm90ILi2ELi2ELi2EN4cute5tupleIJNS5_1CILi1EEES8_S8_EEENS6_IJNS7_ILi64EEENS7_ILi128EEESB_EEENS_10bfloat16_tEfNS_4arch4Sm90ELb0ELb1ELb0ELb1ELb1ELb1ELb0ELb0ELi2ELi1ELi2ELi1ELb0EEENS1_24CollectiveEpilogueBwdGQAISC_fSF_Li256ELb1ELb1EEENS1_19SingleTileSchedulerILb1ELb0ELb0ELi128EEEEEEEEEvNT_6ParamsE)
        /*0134*/ 	.word	0x00000008


	//----- nvinfo : EIATTR_REGCOUNT
	.align		4
.L_70:
        /*0138*/ 	.byte	0x04, 0x2f
        /*013a*/ 	.short	(.L_72 - .L_71)
	.align		4
.L_71:
        /*013c*/ 	.word	index@(_ZN7cutlass13device_kernelIN5flash11enable_sm90INS1_16FlashAttnBwdSm90INS1_25CollectiveMainloopBwdSm90ILi2ELi2ELi2EN4cute5tupleIJNS5_1CILi1EEES8_S8_EEENS6_IJNS7_ILi64EEENS7_ILi128EEESB_EEENS_10bfloat16_tEfNS_4arch4Sm90ELb0ELb1ELb0ELb1ELb0ELb1ELb0ELb0ELi2ELi1ELi2ELi1ELb0EEENS1_24CollectiveEpilogueBwdGQAISC_fSF_Li256ELb1ELb0EEENS1_19SingleTileSchedulerILb1ELb0ELb0ELi128EEEEEEEEEvNT_6ParamsE)
        /*0140*/ 	.word	0x000000a8


	//----- nvinfo : EIATTR_FRAME_SIZE
	.align		4
.L_72:
        /*0144*/ 	.byte	0x04, 0x11
        /*0146*/ 	.short	(.L_74 - .L_73)
	.align		4
.L_73:
        /*0148*/ 	.word	index@(_ZN7cutlass13device_kernelIN5flash11enable_sm90INS1_16FlashAttnBwdSm90INS1_25CollectiveMainloopBwdSm90ILi2ELi2ELi2EN4cute5tupleIJNS5_1CILi1EEES8_S8_EEENS6_IJNS7_ILi64EEENS7_ILi128EEESB_EEENS_10bfloat16_tEfNS_4arch4Sm90ELb0ELb1ELb0ELb1ELb0ELb1ELb0ELb0ELi2ELi1ELi2ELi1ELb0EEENS1_24CollectiveEpilogueBwdGQAISC_fSF_Li256ELb1ELb0EEENS1_19SingleTileSchedulerILb1ELb0ELb0ELi128EEEEEEEEEvNT_6ParamsE)
        /*014c*/ 	.word	0x00000008


	//----- nvinfo : EIATTR_REGCOUNT
	.align		4
.L_74:
        /*0150*/ 	.byte	0x04, 0x2f
        /*0152*/ 	.short	(.L_76 - .L_75)
	.align		4
.L_75:
        /*0154*/ 	.word	index@(_ZN7cutlass13device_kernelIN5flash11enable_sm90INS1_16FlashAttnBwdSm90INS1_25CollectiveMainloopBwdSm90ILi2ELi2ELi2EN4cute5tupleIJNS5_1CILi1EEES8_S8_EEENS6_IJNS7_ILi64EEENS7_ILi128EEESB_EEENS_10bfloat16_tEfNS_4arch4Sm90ELb0ELb1ELb0ELb1ELb1ELb1ELb0ELb0ELi2ELi1ELi2ELi1ELb0EEENS1_21CollectiveEpilogueBwdISC_SD_SF_Li256ELb1ELb0ELi1EEENS1_19SingleTileSchedulerILb1ELb0ELb0ELi128EEEEEEEEEvNT_6ParamsE)
        /*0158*/ 	.word	0x000000a8


	//----- nvinfo : EIATTR_FRAME_SIZE
	.align		4
.L_76:
        /*015c*/ 	.byte	0x04, 0x11
        /*015e*/ 	.short	(.L_78 - .L_77)
	.align		4
.L_77:
        /*0160*/ 	.word	index@(_ZN7cutlass13device_kernelIN5flash11enable_sm90INS1_16FlashAttnBwdSm90INS1_25CollectiveMainloopBwdSm90ILi2ELi2ELi2EN4cute5tupleIJNS5_1CILi1EEES8_S8_EEENS6_IJNS7_ILi64EEENS7_ILi128EEESB_EEENS_10bfloat16_tEfNS_4arch4Sm90ELb0ELb1ELb0ELb1ELb1ELb1ELb0ELb0ELi2ELi1ELi2ELi1ELb0EEENS1_21CollectiveEpilogueBwdISC_SD_SF_Li256ELb1ELb0ELi1EEENS1_19SingleTileSchedulerILb1ELb0ELb0ELi128EEEEEEEEEvNT_6ParamsE)
        /*0164*/ 	.word	0x00000008


	//----- nvinfo : EIATTR_REGCOUNT
	.align		4
.L_78:
        /*0168*/ 	.byte	0x04, 0x2f
        /*016a*/ 	.short	(.L_80 - .L_79)
	.align		4
.L_79:
        /*016c*/ 	.word	index@(_ZN7cutlass13device_kernelIN5flash11enable_sm90INS1_16FlashAttnBwdSm90INS1_25CollectiveMainloopBwdSm90ILi2ELi2ELi2EN4cute5tupleIJNS5_1CILi1EEES8_S8_EEENS6_IJNS7_ILi64EEENS7_ILi128EEESB_EEENS_10bfloat16_tEfNS_4arch4Sm90ELb0ELb1ELb0ELb1ELb0ELb1ELb0ELb0ELi2ELi1ELi2ELi1ELb0EEENS1_21CollectiveEpilogueBwdISC_SD_SF_Li256ELb1ELb0ELi1EEENS1_19SingleTileSchedulerILb1ELb0ELb0ELi128EEEEEEEEEvNT_6ParamsE)
        /*0170*/ 	.word	0x000000a8


	//----- nvinfo : EIATTR_FRAME_SIZE
	.align		4
.L_80:
        /*0174*/ 	.byte	0x04, 0x11
        /*0176*/ 	.short	(.L_82 - .L_81)
	.align		4
.L_81:
        /*0178*/ 	.word	index@(_ZN7cutlass13device_kernelIN5flash11enable_sm90INS1_16FlashAttnBwdSm90INS1_25CollectiveMainloopBwdSm90ILi2ELi2ELi2EN4cute5tupleIJNS5_1CILi1EEES8_S8_EEENS6_IJNS7_ILi64EEENS7_ILi128EEESB_EEENS_10bfloat16_tEfNS_4arch4Sm90ELb0ELb1ELb0ELb1ELb0ELb1ELb0ELb0ELi2ELi1ELi2ELi1ELb0EEENS1_21CollectiveEpilogueBwdISC_SD_SF_Li256ELb1ELb0ELi1EEENS1_19SingleTileSchedulerILb1ELb0ELb0ELi128EEEEEEEEEvNT_6ParamsE)
        /*017c*/ 	.word	0x00000008


	//----- nvinfo : EIATTR_REGCOUNT
	.align		4
.L_82:
        /*0180*/ 	.byte	0x04, 0x2f
        /*0182*/ 	.short	(.L_84 - .L_83)
	.align		4
.L_83:
        /*0184*/ 	.word	index@(_ZN7cutlass13device_kernelIN5flash11enable_sm90INS1_16FlashAttnBwdSm90INS1_25CollectiveMainloopBwdSm90ILi2ELi2ELi2EN4cute5tupleIJNS5_1CILi1EEES8_S8_EEENS6_IJNS7_ILi64EEENS7_ILi128EEESB_EEENS_10bfloat16_tEfNS_4arch4Sm90ELb0ELb1ELb0ELb0ELb1ELb1ELb0ELb0ELi2ELi1ELi2ELi1ELb0EEENS1_24CollectiveEpilogueBwdGQAISC_fSF_Li256ELb0ELb1EEENS1_19SingleTileSchedulerILb0ELb0ELb0ELi128EEEEEEEEEvNT_6ParamsE)
        /*0188*/ 	.word	0x000000a8


	//----- nvinfo : EIATTR_FRAME_SIZE
	.align		4
.L_84:
        /*018c*/ 	.byte	0x04, 0x11
        /*018e*/ 	.short	(.L_86 - .L_85)
	.align		4
.L_85:
        /*0190*/ 	.word	index@(_ZN7cutlass13device_kernelIN5flash11enable_sm90INS1_16FlashAttnBwdSm90INS1_25CollectiveMainloopBwdSm90ILi2ELi2ELi2EN4cute5tupleIJNS5_1CILi1EEES8_S8_EEENS6_IJNS7_ILi64EEENS7_ILi128EEESB_EEENS_10bfloat16_tEfNS_4arch4Sm90ELb0ELb1ELb0ELb0ELb1ELb1ELb0ELb0ELi2ELi1ELi2ELi1ELb0EEENS1_24CollectiveEpilogueBwdGQAISC_fSF_Li256ELb0ELb1EEENS1_19SingleTileSchedulerILb0ELb0ELb0ELi128EEEEEEEEEvNT_6ParamsE)
        /*0194*/ 	.word	0x00000008


	//----- nvinfo : EIATTR_REGCOUNT
	.align		4
.L_86:
        /*0198*/ 	.byte	0x04, 0x2f
        /*019a*/ 	.short	(.L_88 - .L_87)
	.align		4
.L_87:
        /*019c*/ 	.word	index@(_ZN7cutlass13device_kernelIN5flash11enable_sm90INS1_16FlashAttnBwdSm90INS1_25CollectiveMainloopBwdSm90ILi2ELi2ELi2EN4cute5tupleIJNS5_1CILi1EEES8_S8_EEENS6_IJNS7_ILi64EEENS7_ILi128EEESB_EEENS_10bfloat16_tEfNS_4arch4Sm90ELb0ELb1ELb0ELb0ELb0ELb1ELb0ELb0ELi2ELi1ELi2ELi1ELb0EEENS1_24CollectiveEpilogueBwdGQAISC_fSF_Li256ELb0ELb0EEENS1_19SingleTileSchedulerILb0ELb0ELb0ELi128EEEEEEEEEvNT_6ParamsE)
        /*01a0*/ 	.word	0x000000a8


	//----- nvinfo : EIATTR_FRAME_SIZE
	.align		4
.L_88:
        /*01a4*/ 	.byte	0x04, 0x11
        /*01a6*/ 	.short	(.L_90 - .L_89)
	.align		4
.L_89:
        /*01a8*/ 	.word	index@(_ZN7cutlass13device_kernelIN5flash11enable_sm90INS1_16FlashAttnBwdSm90INS1_25CollectiveMainloopBwdSm90ILi2ELi2ELi2EN4cute5tupleIJNS5_1CILi1EEES8_S8_EEENS6_IJNS7_ILi64EEENS7_ILi128EEESB_EEENS_10bfloat16_tEfNS_4arch4Sm90ELb0ELb1ELb0ELb0ELb0ELb1ELb0ELb0ELi2ELi1ELi2ELi1ELb0EEENS1_24CollectiveEpilogueBwdGQAISC_fSF_Li256ELb0ELb0EEENS1_19SingleTileSchedulerILb0ELb0ELb0ELi128EEEEEEEEEvNT_6ParamsE)
        /*01ac*/ 	.word	0x00000008


	//----- nvinfo : EIATTR_REGCOUNT
	.align		4
.L_90:
        /*01b0*/ 	.byte	0x04, 0x2f
        /*01b2*/ 	.short	(.L_92 - .L_91)
	.align		4
.L_91:
        /*01b4*/ 	.word	index@(_ZN7cutlass13device_kernelIN5flash11enable_sm90INS1_16FlashAttnBwdSm90INS1_25CollectiveMainloopBwdSm90ILi2ELi2ELi2EN4cute5tupleIJNS5_1CILi1EEES8_S8_EEENS6_IJNS7_ILi64EEENS7_ILi128EEESB_EEENS_10bfloat16_tEfNS_4arch4Sm90ELb0ELb1ELb0ELb0ELb1ELb1ELb0ELb0ELi2ELi1ELi2ELi1ELb0EEENS1_21CollectiveEpilogueBwdISC_SD_SF_Li256ELb0ELb0ELi1EEENS1_19SingleTileSchedulerILb0ELb0ELb0ELi128EEEEEEEEEvNT_6ParamsE)
        /*01b8*/ 	.word	0x000000a8


	//----- nvinfo : EIATTR_FRAME_SIZE
	.align		4
.L_92:
        /*01bc*/ 	.byte	0x04, 0x11
        /*01be*/ 	.short	(.L_94 - .L_93)
	.align		4
.L_93:
        /*01c0*/ 	.word	index@(_ZN7cutlass13device_kernelIN5flash11enable_sm90INS1_16FlashAttnBwdSm90INS1_25CollectiveMainloopBwdSm90ILi2ELi2ELi2EN4cute5tupleIJNS5_1CILi1EEES8_S8_EEENS6_IJNS7_ILi64EEENS7_ILi128EEESB_EEENS_10bfloat16_tEfNS_4arch4Sm90ELb0ELb1ELb0ELb0ELb1ELb1ELb0ELb0ELi2ELi1ELi2ELi1ELb0EEENS1_21CollectiveEpilogueBwdISC_SD_SF_Li256ELb0ELb0ELi1EEENS1_19SingleTileSchedulerILb0ELb0ELb0ELi128EEEEEEEEEvNT_6ParamsE)
        /*01c4*/ 	.word	0x00000008


	//----- nvinfo : EIATTR_REGCOUNT
	.align		4
.L_94:
        /*01c8*/ 	.byte	0x04, 0x2f
        /*01ca*/ 	.short	(.L_96 - .L_95)
	.align		4
.L_95:
        /*01cc*/ 	.word	index@(_ZN7cutlass13device_kernelIN5flash11enable_sm90INS1_16FlashAttnBwdSm90INS1_25CollectiveMainloopBwdSm90ILi2ELi2ELi2EN4cute5tupleIJNS5_1CILi1EEES8_S8_EEENS6_IJNS7_ILi64EEENS7_ILi128EEESB_EEENS_10bfloat16_tEfNS_4arch4Sm90ELb0ELb1ELb0ELb0ELb0ELb1ELb0ELb0ELi2ELi1ELi2ELi1ELb0EEENS1_21CollectiveEpilogueBwdISC_SD_SF_Li256ELb0ELb0ELi1EEENS1_19SingleTileSchedulerILb0ELb0ELb0ELi128EEEEEEEEEvNT_6ParamsE)
        /*01d0*/ 	.word	0x000000a8


	//----- nvinfo : EIATTR_FRAME_SIZE
	.align		4
.L_96:
        /*01d4*/ 	.byte	0x04, 0x11
        /*01d6*/ 	.short	(.L_98 - .L_97)
	.align		4
.L_97:
        /*01d8*/ 	.word	index@(_ZN7cutlass13device_kernelIN5flash11enable_sm90INS1_16FlashAttnBwdSm90INS1_25CollectiveMainloopBwdSm90ILi2ELi2ELi2EN4cute5tupleIJNS5_1CILi1EEES8_S8_EEENS6_IJNS7_ILi64EEENS7_ILi128EEESB_EEENS_10bfloat16_tEfNS_4arch4Sm90ELb0ELb1ELb0ELb0ELb0ELb1ELb0ELb0ELi2ELi1ELi2ELi1ELb0EEENS1_21CollectiveEpilogueBwdISC_SD_SF_Li256ELb0ELb0ELi1EEENS1_19SingleTileSchedulerILb0ELb0ELb0ELi128EEEEEEEEEvNT_6ParamsE)
        /*01dc*/ 	.word	0x00000008


	//----- nvinfo : EIATTR_REGCOUNT
	.align		4
.L_98:
        /*01e0*/ 	.byte	0x04, 0x2f
        /*01e2*/ 	.short	(.L_100 - .L_99)
	.align		4
.L_99:
        /*01e4*/ 	.word	index@(_ZN7cutlass13device_kernelIN5flash22FlashAttnBwdPreprocessIN4cute5tupleIJNS3_1CILi80EEENS5_ILi128EEEEEENS_10bfloat16_tEfNS_4arch4Sm90ELb1ELb1EEEEEvNT_6ParamsE)
        /*01e8*/ 	.word	0x00000048


	//----- nvinfo : EIATTR_FRAME_SIZE
	.align		4
.L_100:
        /*01ec*/ 	.byte	0x04, 0x11
        /*01ee*/ 	.short	(.L_102 - .L_101)
	.align		4
.L_101:
        /*01f0*/ 	.word	index@(_ZN7cutlass13device_kernelIN5flash22FlashAttnBwdPreprocessIN4cute5tupleIJNS3_1CILi80EEENS5_ILi128EEEEEENS_10bfloat16_tEfNS_4arch4Sm90ELb1ELb1EEEEEvNT_6ParamsE)
        /*01f4*/ 	.word	0x00000000


	//----- nvinfo : EIATTR_REGCOUNT
	.align		4
.L_102:
        /*01f8*/ 	.byte	0x04, 0x2f
        /*01fa*/ 	.short	(.L_104 - .L_103)
	.align		4
.L_103:
        /*01fc*/ 	.word	index@(_ZN7cutlass13device_kernelIN5flash11enable_sm90INS1_16FlashAttnBwdSm90INS1_25CollectiveMainloopBwdSm90ILi2ELi2ELi2EN4cute5tupleIJNS5_1CILi1EEES8_S8_EEENS6_IJNS7_ILi80EEENS7_ILi128EEESB_EEENS_10bfloat16_tEfNS_4arch4Sm90ELb0ELb0ELb0ELb1ELb1ELb1ELb0ELb1ELi2ELi1ELi2ELi1ELb0EEENS1_24CollectiveEpilogueBwdGQAISC_fSF_Li256ELb1ELb1EEENS1_19SingleTileSchedulerILb1ELb0ELb0ELi128EEEEEEEEEvNT_6ParamsE)
        /*0200*/ 	.word	0x000000a8


	//----- nvinfo : EIATTR_FRAME_SIZE
	.align		4
.L_104:
        /*0204*/ 	.byte	0x04, 0x11
        /*0206*/ 	.short	(.L_106 - .L_105)
	.align		4
.L_105:
        /*0208*/ 	.word	index@(_ZN7cutlass13device_kernelIN5flash11enable_sm90INS1_16FlashAttnBwdSm90INS1_25CollectiveMainloopBwdSm90ILi2ELi2ELi2EN4cute5tupleIJNS5_1CILi1EEES8_S8_EEENS6_IJNS7_ILi80EEENS7_ILi128EEESB_EEENS_10bfloat16_tEfNS_4arch4Sm90ELb0ELb0ELb0ELb1ELb1ELb1ELb0ELb1ELi2ELi1ELi2ELi1ELb0EEENS1_24CollectiveEpilogueBwdGQAISC_fSF_Li256ELb1ELb1EEENS1_19SingleTileSchedulerILb1ELb0ELb0ELi128EEEEEEEEEvNT_6ParamsE)
        /*020c*/ 	.word	0x00000028


	//----- nvinfo : EIATTR_REGCOUNT
	.align		4
.L_106:
        /*0210*/ 	.byte	0x04, 0x2f
        /*0212*/ 	.short	(.L_108 - .L_107)
	.align		4
.L_107:
        /*0214*/ 	.word	index@(_ZN7cutlass13device_kernelIN5flash32FlashAttnBwdPostprocessConvertdQIN4cute5tupleIJNS3_1CILi80EEENS5_ILi128EEEEEENS_10bfloat16_tEfNS_4arch4Sm90ELi256ENS3_8TiledMMAINS3_8MMA_AtomIJNS3_4SM904GMMA27MMA_64x16x16_F32BF16BF16_SSILNSF_5MajorE1ELSH_0ELNSF_7ScaleInE1ELSI_1EEEEEENS3_6LayoutINS4_IJNS5_ILi2EEENS5_ILi1EEESN_EEENS4_IJSN_NS5_ILi0EEESP_EEEEENS4_IJNS3_10UnderscoreESS_SS_EEEEELb1EEEEEvNT_6ParamsE)
        /*0218*/ 	.word	0x00000040


	//----- nvinfo : EIATTR_FRAME_SIZE
	.align		4
.L_108:
        /*021c*/ 	.byte	0x04, 0x11
        /*021e*/ 	.short	(.L_110 - .L_109)
	.align		4
.L_109:
        /*0220*/ 	.word	index@(_ZN7cutlass13device_kernelIN5flash32FlashAttnBwdPostprocessConvertdQIN4cute5tupleIJNS3_1CILi80EEENS5_ILi128EEEEEENS_10bfloat16_tEfNS_4arch4Sm90ELi256ENS3_8TiledMMAINS3_8MMA_AtomIJNS3_4SM904GMMA27MMA_64x16x16_F32BF16BF16_SSILNSF_5MajorE1ELSH_0ELNSF_7ScaleInE1ELSI_1EEEEEENS3_6LayoutINS4_IJNS5_ILi2EEENS5_ILi1EEESN_EEENS4_IJSN_NS5_ILi0EEESP_EEEEENS4_IJNS3_10UnderscoreESS_SS_EEEEELb1EEEEEvNT_6ParamsE)
        /*0224*/ 	.word	0x00000000


	//----- nvinfo : EIATTR_REGCOUNT
	.align		4
.L_110:
        /*0228*/ 	.byte	0x04, 0x2f
        /*022a*/ 	.short	(.L_112 - .L_111)
	.align		4
.L_111:
        /*022c*/ 	.word	index@(_ZN7cutlass13device_kernelIN5flash11enable_sm90INS1_16FlashAttnBwdSm90INS1_25CollectiveMainloopBwdSm90ILi2ELi2ELi2EN4cute5tupleIJNS5_1CILi1EEES8_S8_EEENS6_IJNS7_ILi80EEENS7_ILi128EEESB_EEENS_10bfloat16_tEfNS_4arch4Sm90ELb0ELb0ELb0ELb1ELb0ELb1ELb0ELb1ELi2ELi1ELi2ELi1ELb0EEENS1_24CollectiveEpilogueBwdGQAISC_fSF_Li256ELb1ELb0EEENS1_19SingleTileSchedulerILb1ELb0ELb0ELi128EEEEEEEEEvNT_6ParamsE)
        /*0230*/ 	.word	0x000000a8


	//----- nvinfo : EIATTR_FRAME_SIZE
	.align		4
.L_112:
        /*0234*/ 	.byte	0x04, 0x11
        /*0236*/ 	.short	(.L_114 - .L_113)
	.align		4
.L_113:
        /*0238*/ 	.word	index@(_ZN7cutlass13device_kernelIN5flash11enable_sm90INS1_16FlashAttnBwdSm90INS1_25CollectiveMainloopBwdSm90ILi2ELi2ELi2EN4cute5tupleIJNS5_1CILi1EEES8_S8_EEENS6_IJNS7_ILi80EEENS7_ILi128EEESB_EEENS_10bfloat16_tEfNS_4arch4Sm90ELb0ELb0ELb0ELb1ELb0ELb1ELb0ELb1ELi2ELi1ELi2ELi1ELb0EEENS1_24CollectiveEpilogueBwdGQAISC_fSF_Li256ELb1ELb0EEENS1_19SingleTileSchedulerILb1ELb0ELb0ELi128EEEEEEEEEvNT_6ParamsE)
        /*023c*/ 	.word	0x00000028


	//----- nvinfo : EIATTR_REGCOUNT
	.align		4
.L_114:
        /*0240*/ 	.byte	0x04, 0x2f
        /*0242*/ 	.short	(.L_116 - .L_115)
	.align		4
.L_115:
        /*0244*/ 	.word	index@(_ZN7cutlass13device_kernelIN5flash11enable_sm90INS1_16FlashAttnBwdSm90INS1_25CollectiveMainloopBwdSm90ILi2ELi2ELi2EN4cute5tupleIJNS5_1CILi1EEES8_S8_EEENS6_IJNS7_ILi80EEENS7_ILi128EEESB_EEENS_10bfloat16_tEfNS_4arch4Sm90ELb0ELb0ELb0ELb1ELb1ELb1ELb0ELb1ELi2ELi1ELi2ELi1ELb0EEENS1_21CollectiveEpilogueBwdISC_SD_SF_Li256ELb1ELb0ELi1EEENS1_19SingleTileSchedulerILb1ELb0ELb0ELi128EEEEEEEEEvNT_6ParamsE)
        /*0248*/ 	.word	0x000000a8


	//----- nvinfo : EIATTR_FRAME_SIZE
	.align		4
.L_116:
        /*024c*/ 	.byte	0x04, 0x11
        /*024e*/ 	.short	(.L_118 - .L_117)
	.align		4
.L_117:
        /*0250*/ 	.word	index@(_ZN7cutlass13device_kernelIN5flash11enable_sm90INS1_16FlashAttnBwdSm90INS1_25CollectiveMainloopBwdSm90ILi2ELi2ELi2EN4cute5tupleIJNS5_1CILi1EEES8_S8_EEENS6_IJNS7_ILi80EEENS7_ILi128EEESB_EEENS_10bfloat16_tEfNS_4arch4Sm90ELb0ELb0ELb0ELb1ELb1ELb1ELb0ELb1ELi2ELi1ELi2ELi1ELb0EEENS1_21CollectiveEpilogueBwdISC_SD_SF_Li256ELb1ELb0ELi1EEENS1_19SingleTileSchedulerILb1ELb0ELb0ELi128EEEEEEEEEvNT_6ParamsE)
        /*0254*/ 	.word	0x00000028


	//----- nvinfo : EIATTR_REGCOUNT
	.align		4
.L_118:
        /*0258*/ 	.byte	0x04, 0x2f
        /*025a*/ 	.short	(.L_120 - .L_119)
	.align		4
.L_119:
        /*025c*/ 	.word	index@(_ZN7cutlass13device_kernelIN5flash11enable_sm90INS1_16FlashAttnBwdSm90INS1_25CollectiveMainloopBwdSm90ILi2ELi2ELi2EN4cute5tupleIJNS5_1CILi1EEES8_S8_EEENS6_IJNS7_ILi80EEENS7_ILi128EEESB_EEENS_10bfloat16_tEfNS_4arch4Sm90ELb0ELb0ELb0ELb1ELb0ELb1ELb0ELb1ELi2ELi1ELi2ELi1ELb0EEENS1_21CollectiveEpilogueBwdISC_SD_SF_Li256ELb1ELb0ELi1EEENS1_19SingleTileSchedulerILb1ELb0ELb0ELi128EEEEEEEEEvNT_6ParamsE)
        /*0260*/ 	.word	0x000000a8


	//----- nvinfo : EIATTR_FRAME_SIZE
	.align		4
.L_120:
        /*0264*/ 	.byte	0x04, 0x11
        /*0266*/ 	.short	(.L_122 - .L_121)
	.align		4
.L_121:
        /*0268*/ 	.word	index@(_ZN7cutlass13device_kernelIN5flash11enable_sm90INS1_16FlashAttnBwdSm90INS1_25CollectiveMainloopBwdSm90ILi2ELi2ELi2EN4cute5tupleIJNS5_1CILi1EEES8_S8_EEENS6_IJNS7_ILi80EEENS7_ILi128EEESB_EEENS_10bfloat16_tEfNS_4arch4Sm90ELb0ELb0ELb0ELb1ELb0ELb1ELb0ELb1ELi2ELi1ELi2ELi1ELb0EEENS1_21CollectiveEpilogueBwdISC_SD_SF_Li256ELb1ELb0ELi1EEENS1_19SingleTileSchedulerILb1ELb0ELb0ELi128EEEEEEEEEvNT_6ParamsE)
        /*026c*/ 	.word	0x00000028


	//----- nvinfo : EIATTR_REGCOUNT
	.align		4
.L_122:
        /*0270*/ 	.byte	0x04, 0x2f
        /*0272*/ 	.short	(.L_124 - .L_123)
	.align		4
.L_123:
        /*0274*/ 	.word	index@(_ZN7cutlass13device_kernelIN5flash22FlashAttnBwdPreprocessIN4cute5tupleIJNS3_1CILi80EEENS5_ILi128EEEEEENS_10bfloat16_tEfNS_4arch4Sm90ELb1ELb0EEEEEvNT_6ParamsE)
        /*0278*/ 	.word	0x00000046


	//----- nvinfo : EIATTR_FRAME_SIZE
	.align		4
.L_124:
        /*027c*/ 	.byte	0x04, 0x11
        /*027e*/ 	.short	(.L_126 - .L_125)
	.align		4
.L_125:
        /*0280*/ 	.word	index@(_ZN7cutlass13device_kernelIN5flash22FlashAttnBwdPreprocessIN4cute5tupleIJNS3_1CILi80EEENS5_ILi128EEEEEENS_10bfloat16_tEfNS_4arch4Sm90ELb1ELb0EEEEEvNT_6ParamsE)
        /*0284*/ 	.word	0x00000000


	//----- nvinfo : EIATTR_REGCOUNT
	.align		4
.L_126:
        /*0288*/ 	.byte	0x04, 0x2f
        /*028a*/ 	.short	(.L_128 - .L_127)
	.align		4
.L_127:
        /*028c*/ 	.word	index@(_ZN7cutlass13device_kernelIN5flash11enable_sm90INS1_16FlashAttnBwdSm90INS1_25CollectiveMainloopBwdSm90ILi2ELi2ELi2EN4cute5tupleIJNS5_1CILi1EEES8_S8_EEENS6_IJNS7_ILi80EEENS7_ILi128EEESB_EEENS_10bfloat16_tEfNS_4arch4Sm90ELb0ELb0ELb0ELb0ELb1ELb1ELb0ELb1ELi2ELi1ELi2ELi1ELb0EEENS1_24CollectiveEpilogueBwdGQAISC_fSF_Li256ELb0ELb1EEENS1_19SingleTileSchedulerILb0ELb0ELb0ELi128EEEEEEEEEvNT_6ParamsE)
        /*0290*/ 	.word	0x000000a8


	//----- nvinfo : EIATTR_FRAME_SIZE
	.align		4
.L_128:
        /*0294*/ 	.byte	0x04, 0x11
        /*0296*/ 	.short	(.L_130 - .L_129)
	.align		4
.L_129:
        /*0298*/ 	.word	index@(_ZN7cutlass13device_kernelIN5flash11enable_sm90INS1_16FlashAttnBwdSm90INS1_25CollectiveMainloopBwdSm90ILi2ELi2ELi2EN4cute5tupleIJNS5_1CILi1EEES8_S8_EEENS6_IJNS7_ILi80EEENS7_ILi128EEESB_EEENS_10bfloat16_tEfNS_4arch4Sm90ELb0ELb0ELb0ELb0ELb1ELb1ELb0ELb1ELi2ELi1ELi2ELi1ELb0EEENS1_24CollectiveEpilogueBwdGQAISC_fSF_Li256ELb0ELb1EEENS1_19SingleTileSchedulerILb0ELb0ELb0ELi128EEEEEEEEEvNT_6ParamsE)
        /*029c*/ 	.word	0x00000020


	//----- nvinfo : EIATTR_REGCOUNT
	.align		4
.L_130:
        /*02a0*/ 	.byte	0x04, 0x2f
        /*02a2*/ 	.short	(.L_132 - .L_131)
	.align		4
.L_131:
        /*02a4*/ 	.word	index@(_ZN7cutlass13device_kernelIN5flash11enable_sm90INS1_16FlashAttnBwdSm90INS1_25CollectiveMainloopBwdSm90ILi2ELi2ELi2EN4cute5tupleIJNS5_1CILi1EEES8_S8_EEENS6_IJNS7_ILi80EEENS7_ILi128EEESB_EEENS_10bfloat16_tEfNS_4arch4Sm90ELb0ELb0ELb0ELb0ELb0ELb1ELb0ELb1ELi2ELi1ELi2ELi1ELb0EEENS1_24CollectiveEpilogueBwdGQAISC_fSF_Li256ELb0ELb0EEENS1_19SingleTileSchedulerILb0ELb0ELb0ELi128EEEEEEEEEvNT_6ParamsE)
        /*02a8*/ 	.word	0x000000a8


	//----- nvinfo : EIATTR_FRAME_SIZE
	.align		4
.L_132:
        /*02ac*/ 	.byte	0x04, 0x11
        /*02ae*/ 	.short	(.L_134 - .L_133)
	.align		4
.L_133:
        /*02b0*/ 	.word	index@(_ZN7cutlass13device_kernelIN5flash11enable_sm90INS1_16FlashAttnBwdSm90INS1_25CollectiveMainloopBwdSm90ILi2ELi2ELi2EN4cute5tupleIJNS5_1CILi1EEES8_S8_EEENS6_IJNS7_ILi80EEENS7_ILi128EEESB_EEENS_10bfloat16_tEfNS_4arch4Sm90ELb0ELb0ELb0ELb0ELb0ELb1ELb0ELb1ELi2ELi1ELi2ELi1ELb0EEENS1_24CollectiveEpilogueBwdGQAISC_fSF_Li256ELb0ELb0EEENS1_19SingleTileSchedulerILb0ELb0ELb0ELi128EEEEEEEEEvNT_6ParamsE)
        /*02b4*/ 	.word	0x00000020


	//----- nvinfo : EIATTR_REGCOUNT
	.align		4
.L_134:
        /*02b8*/ 	.byte	0x04, 0x2f
        /*02ba*/ 	.short	(.L_136 - .L_135)
	.align		4
.L_135:
        /*02bc*/ 	.word	index@(_ZN7cutlass13device_kernelIN5flash11enable_sm90INS1_16FlashAttnBwdSm90INS1_25CollectiveMainloopBwdSm90ILi2ELi2ELi2EN4cute5tupleIJNS5_1CILi1EEES8_S8_EEENS6_IJNS7_ILi80EEENS7_ILi128EEESB_EEENS_10bfloat16_tEfNS_4arch4Sm90ELb0ELb0ELb0ELb0ELb1ELb1ELb0ELb1ELi2ELi1ELi2ELi1ELb0EEENS1_21CollectiveEpilogueBwdISC_SD_SF_Li256ELb0ELb0ELi1EEENS1_19SingleTileSchedulerILb0ELb0ELb0ELi128EEEEEEEEEvNT_6ParamsE)
        /*02c0*/ 	.word	0x000000a8


	//----- nvinfo : EIATTR_FRAME_SIZE
	.align		4
.L_136:
        /*02c4*/ 	.byte	0x04, 0x11
        /*02c6*/ 	.short	(.L_138 - .L_137)
	.align		4
.L_137:
        /*02c8*/ 	.word	index@(_ZN7cutlass13device_kernelIN5flash11enable_sm90INS1_16FlashAttnBwdSm90INS1_25CollectiveMainloopBwdSm90ILi2ELi2ELi2EN4cute5tupleIJNS5_1CILi1EEES8_S8_EEENS6_IJNS7_ILi80EEENS7_ILi128EEESB_EEENS_10bfloat16_tEfNS_4arch4Sm90ELb0ELb0ELb0ELb0ELb1ELb1ELb0ELb1ELi2ELi1ELi2ELi1ELb0EEENS1_21CollectiveEpilogueBwdISC_SD_SF_Li256ELb0ELb0ELi1EEENS1_19SingleTileSchedulerILb0ELb0ELb0ELi128EEEEEEEEEvNT_6ParamsE)
        /*02cc*/ 	.word	0x00000020


	//----- nvinfo : EIATTR_REGCOUNT
	.align		4
.L_138:
        /*02d0*/ 	.byte	0x04, 0x2f
        /*02d2*/ 	.short	(.L_140 - .L_139)
	.align		4
.L_139:
        /*02d4*/ 	.word	index@(_ZN7cutlass13device_kernelIN5flash11enable_sm90INS1_16FlashAttnBwdSm90INS1_25CollectiveMainloopBwdSm90ILi2ELi2ELi2EN4cute5tupleIJNS5_1CILi1EEES8_S8_EEENS6_IJNS7_ILi80EEENS7_ILi128EEESB_EEENS_10bfloat16_tEfNS_4arch4Sm90ELb0ELb0ELb0ELb0ELb0ELb1ELb0ELb1ELi2ELi1ELi2ELi1ELb0EEENS1_21CollectiveEpilogueBwdISC_SD_SF_Li256ELb0ELb0ELi1EEENS1_19SingleTileSchedulerILb0ELb0ELb0ELi128EEEEEEEEEvNT_6ParamsE)
        /*02d8*/ 	.word	0x000000a8


	//----- nvinfo : EIATTR_FRAME_SIZE
	.align		4
.L_140:
        /*02dc*/ 	.byte	0x04, 0x11
        /*02de*/ 	.short	(.L_142 - .L_141)
	.align		4
.L_141:
        /*02e0*/ 	.word	index@(_ZN7cutlass13device_kernelIN5flash11enable_sm90INS1_16FlashAttnBwdSm90INS1_25CollectiveMainloopBwdSm90ILi2ELi2ELi2EN4cute5tupleIJNS5_1CILi1EEES8_S8_EEENS6_IJNS7_ILi80EEENS7_ILi128EEESB_EEENS_10bfloat16_tEfNS_4arch4Sm90ELb0ELb0ELb0ELb0ELb0ELb1ELb0ELb1ELi2ELi1ELi2ELi1ELb0EEENS1_21CollectiveEpilogueBwdISC_SD_SF_Li256ELb0ELb0ELi1EEENS1_19SingleTileSchedulerILb0ELb0ELb0ELi128EEEEEEEEEvNT_6ParamsE)
        /*02e4*/ 	.word	0x00000020


	//----- nvinfo : EIATTR_MIN_STACK_SIZE
	.align		4
.L_142:
        /*02e8*/ 	.byte	0x04, 0x12
        /*02ea*/ 	.short	(.L_144 - .L_143)
	.align		4
.L_143:
        /*02ec*/ 	.word	index@(_ZN7cutlass13device_kernelIN5flash11enable_sm90INS1_16FlashAttnBwdSm90INS1_25CollectiveMainloopBwdSm90ILi2ELi2ELi2EN4cute5tupleIJNS5_1CILi1EEES8_S8_EEENS6_IJNS7_ILi80EEENS7_ILi128EEESB_EEENS_10bfloat16_tEfNS_4arch4Sm90ELb0ELb0ELb0ELb0ELb0ELb1ELb0ELb1ELi2ELi1ELi2ELi1ELb0EEENS1_21CollectiveEpilogueBwdISC_SD_SF_Li256ELb0ELb0ELi1EEENS1_19SingleTileSchedulerILb0ELb0ELb0ELi128EEEEEEEEEvNT_6ParamsE)
        /*02f0*/ 	.word	0x00000020


	//----- nvinfo : EIATTR_MIN_STACK_SIZE
	.align		4
.L_144:
        /*02f4*/ 	.byte	0x04, 0x12
        /*02f6*/ 	.short	(.L_146 - .L_145)
	.align		4
.L_145:
        /*02f8*/ 	.word	index@(_ZN7cutlass13device_kernelIN5flash11enable_sm90INS1_16FlashAttnBwdSm90INS1_25CollectiveMainloopBwdSm90ILi2ELi2ELi2EN4cute5tupleIJNS5_1CILi1EEES8_S8_EEENS6_IJNS7_ILi80EEENS7_ILi128EEESB_EEENS_10bfloat16_tEfNS_4arch4Sm90ELb0ELb0ELb0ELb0ELb1ELb1ELb0ELb1ELi2ELi1ELi2ELi1ELb0EEENS1_21CollectiveEpilogueBwdISC_SD_SF_Li256ELb0ELb0ELi1EEENS1_19SingleTileSchedulerILb0ELb0ELb0ELi128EEEEEEEEEvNT_6ParamsE)
        /*02fc*/ 	.word	0x00000020


	//----- nvinfo : EIATTR_MIN_STACK_SIZE
	.align		4
.L_146:
        /*0300*/ 	.byte	0x04, 0x12
        /*0302*/ 	.short	(.L_148 - .L_147)
	.align		4
.L_147:
        /*0304*/ 	.word	index@(_ZN7cutlass13device_kernelIN5flash11enable_sm90INS1_16FlashAttnBwdSm90INS1_25CollectiveMainloopBwdSm90ILi2ELi2ELi2EN4cute5tupleIJNS5_1CILi1EEES8_S8_EEENS6_IJNS7_ILi80EEENS7_ILi128EEESB_EEENS_10bfloat16_tEfNS_4arch4Sm90ELb0ELb0ELb0ELb0ELb0ELb1ELb0ELb1ELi2ELi1ELi2ELi1ELb0EEENS1_24CollectiveEpilogueBwdGQAISC_fSF_Li256ELb0ELb0EEENS1_19SingleTileSchedulerILb0ELb0ELb0ELi128EEEEEEEEEvNT_6ParamsE)
        /*0308*/ 	.word	0x00000020


	//----- nvinfo : EIATTR_MIN_STACK_SIZE
	.align		4
.L_148:
        /*030c*/ 	.byte	0x04, 0x12
        /*030e*/ 	.short	(.L_150 - .L_149)
	.align		4
.L_149:
        /*0310*/ 	.word	index@(_ZN7cutlass13device_kernelIN5flash11enable_sm90INS1_16FlashAttnBwdSm90INS1_25CollectiveMainloopBwdSm90ILi2ELi2ELi2EN4cute5tupleIJNS5_1CILi1EEES8_S8_EEENS6_IJNS7_ILi80EEENS7_ILi128EEESB_EEENS_10bfloat16_tEfNS_4arch4Sm90ELb0ELb0ELb0ELb0ELb1ELb1ELb0ELb1ELi2ELi1ELi2ELi1ELb0EEENS1_24CollectiveEpilogueBwdGQAISC_fSF_Li256ELb0ELb1EEENS1_19SingleTileSchedulerILb0ELb0ELb0ELi128EEEEEEEEEvNT_6ParamsE)
        /*0314*/ 	.word	0x00000020


	//----- nvinfo : EIATTR_MIN_STACK_SIZE
	.align		4
.L_150:
        /*0318*/ 	.byte	0x04, 0x12
        /*031a*/ 	.short	(.L_152 - .L_151)
	.align		4
.L_151:
        /*031c*/ 	.word	index@(_ZN7cutlass13device_kernelIN5flash22FlashAttnBwdPreprocessIN4cute5tupleIJNS3_1CILi80EEENS5_ILi128EEEEEENS_10bfloat16_tEfNS_4arch4Sm90ELb1ELb0EEEEEvNT_6ParamsE)
        /*0320*/ 	.word	0x00000000


	//----- nvinfo : EIATTR_MIN_STACK_SIZE
	.align		4
.L_152:
        /*0324*/ 	.byte	0x04, 0x12
        /*0326*/ 	.short	(.L_154 - .L_153)
	.align		4
.L_153:
        /*0328*/ 	.word	index@(_ZN7cutlass13device_kernelIN5flash11enable_sm90INS1_16FlashAttnBwdSm90INS1_25CollectiveMainloopBwdSm90ILi2ELi2ELi2EN4cute5tupleIJNS5_1CILi1EEES8_S8_EEENS6_IJNS7_ILi80EEENS7_ILi128EEESB_EEENS_10bfloat16_tEfNS_4arch4Sm90ELb0ELb0ELb0ELb1ELb0ELb1ELb0ELb1ELi2ELi1ELi2ELi1ELb0EEENS1_21CollectiveEpilogueBwdISC_SD_SF_Li256ELb1ELb0ELi1EEENS1_19SingleTileSchedulerILb1ELb0ELb0ELi128EEEEEEEEEvNT_6ParamsE)
        /*032c*/ 	.word	0x00000028


	//----- nvinfo : EIATTR_MIN_STACK_SIZE
	.align		4
.L_154:
        /*0330*/ 	.byte	0x04, 0x12
        /*0332*/ 	.short	(.L_156 - .L_155)
	.align		4
.L_155:
        /*0334*/ 	.word	index@(_ZN7cutlass13device_kernelIN5flash11enable_sm90INS1_16FlashAttnBwdSm90INS1_25CollectiveMainloopBwdSm90ILi2ELi2ELi2EN4cute5tupleIJNS5_1CILi1EEES8_S8_EEENS6_IJNS7_ILi80EEENS7_ILi128EEESB_EEENS_10bfloat16_tEfNS_4arch4Sm90ELb0ELb0ELb0ELb1ELb1ELb1ELb0ELb1ELi2ELi1ELi2ELi1ELb0EEENS1_21CollectiveEpilogueBwdISC_SD_SF_Li256ELb1ELb0ELi1EEENS1_19SingleTileSchedulerILb1ELb0ELb0ELi128EEEEEEEEEvNT_6ParamsE)
        /*0338*/ 	.word	0x00000028


	//----- nvinfo : EIATTR_MIN_STACK_SIZE
	.align		4
.L_156:
        /*033c*/ 	.byte	0x04, 0x12
        /*033e*/ 	.short	(.L_158 - .L_157)
	.align		4
.L_157:
        /*0340*/ 	.word	index@(_ZN7cutlass13device_kernelIN5flash11enable_sm90INS1_16FlashAttnBwdSm90INS1_25CollectiveMainloopBwdSm90ILi2ELi2ELi2EN4cute5tupleIJNS5_1CILi1EEES8_S8_EEENS6_IJNS7_ILi80EEENS7_ILi128EEESB_EEENS_10bfloat16_tEfNS_4arch4Sm90ELb0ELb0ELb0ELb1ELb0ELb1ELb0ELb1ELi2ELi1ELi2ELi1ELb0EEENS1_24CollectiveEpilogueBwdGQAISC_fSF_Li256ELb1ELb0EEENS1_19SingleTileSchedulerILb1ELb0ELb0ELi128EEEEEEEEEvNT_6ParamsE)
        /*0344*/ 	.word	0x00000028


	//----- nvinfo : EIATTR_MIN_STACK_SIZE
	.align		4
.L_158:
        /*0348*/ 	.byte	0x04, 0x12
        /*034a*/ 	.short	(.L_160 - .L_159)
	.align		4
.L_159:
        /*034c*/ 	.word	index@(_ZN7cutlass13device_kernelIN5flash32FlashAttnBwdPostprocessConvertdQIN4cute5tupleIJNS3_1CILi80EEENS5_ILi128EEEEEENS_10bfloat16_tEfNS_4arch4Sm90ELi256ENS3_8TiledMMAINS3_8MMA_AtomIJNS3_4SM904GMMA27MMA_64x16x16_F32BF16BF16_SSILNSF_5MajorE1ELSH_0ELNSF_7ScaleInE1ELSI_1EEEEEENS3_6LayoutINS4_IJNS5_ILi2EEENS5_ILi1EEESN_EEENS4_IJSN_NS5_ILi0EEESP_EEEEENS4_IJNS3_10UnderscoreESS_SS_EEEEELb1EEEEEvNT_6ParamsE)
        /*0350*/ 	.word	0x00000000


	//----- nvinfo : EIATTR_MIN_STACK_SIZE
	.align		4
.L_160:
        /*0354*/ 	.byte	0x04, 0x12
        /*0356*/ 	.short	(.L_162 - .L_161)
	.align		4
.L_161:
        /*0358*/ 	.word	index@(_ZN7cutlass13device_kernelIN5flash11enable_sm90INS1_16FlashAttnBwdSm90INS1_25CollectiveMainloopBwdSm90ILi2ELi2ELi2EN4cute5tupleIJNS5_1CILi1EEES8_S8_EEENS6_IJNS7_ILi80EEENS7_ILi128EEESB_EEENS_10bfloat16_tEfNS_4arch4Sm90ELb0ELb0ELb0ELb1ELb1ELb1ELb0ELb1ELi2ELi1ELi2ELi1ELb0EEENS1_24CollectiveEpilogueBwdGQAISC_fSF_Li256ELb1ELb1EEENS1_19SingleTileSchedulerILb1ELb0ELb0ELi128EEEEEEEEEvNT_6ParamsE)
        /*035c*/ 	.word	0x00000028


	//----- nvinfo : EIATTR_MIN_STACK_SIZE
	.align		4
.L_162:
        /*0360*/ 	.byte	0x04, 0x12
        /*0362*/ 	.short	(.L_164 - .L_163)
	.align		4
.L_163:
        /*0364*/ 	.word	index@(_ZN7cutlass13device_kernelIN5flash22FlashAttnBwdPreprocessIN4cute5tupleIJNS3_1CILi80EEENS5_ILi128EEEEEENS_10bfloat16_tEfNS_4arch4Sm90ELb1ELb1EEEEEvNT_6ParamsE)
        /*0368*/ 	.word	0x00000000


	//----- nvinfo : EIATTR_MIN_STACK_SIZE
	.align		4
.L_164:
        /*036c*/ 	.byte	0x04, 0x12
        /*036e*/ 	.short	(.L_166 - .L_165)
	.align		4
.L_165:
        /*0370*/ 	.word	index@(_ZN7cutlass13device_kernelIN5flash11enable_sm90INS1_16FlashAttnBwdSm90INS1_25CollectiveMainloopBwdSm90ILi2ELi2ELi2EN4cute5tupleIJNS5_1CILi1EEES8_S8_EEENS6_IJNS7_ILi64EEENS7_ILi128EEESB_EEENS_10bfloat16_tEfNS_4arch4Sm90ELb0ELb1ELb0ELb0ELb0ELb1ELb0ELb0ELi2ELi1ELi2ELi1ELb0EEENS1_21CollectiveEpilogueBwdISC_SD_SF_Li256ELb0ELb0ELi1EEENS1_19SingleTileSchedulerILb0ELb0ELb0ELi128EEEEEEEEEvNT_6ParamsE)
        /*0374*/ 	.word	0x00000008


	//----- nvinfo : EIATTR_MIN_STACK_SIZE
	.align		4
.L_166:
        /*0378*/ 	.byte	0x04, 0x12
        /*037a*/ 	.short	(.L_168 - .L_167)
	.align		4
.L_167:
        /*037c*/ 	.word	index@(_ZN7cutlass13device_kernelIN5flash11enable_sm90INS1_16FlashAttnBwdSm90INS1_25CollectiveMainloopBwdSm90ILi2ELi2ELi2EN4cute5tupleIJNS5_1CILi1EEES8_S8_EEENS6_IJNS7_ILi64EEENS7_ILi128EEESB_EEENS_10bfloat16_tEfNS_4arch4Sm90ELb0ELb1ELb0ELb0ELb1ELb1ELb0ELb0ELi2ELi1ELi2ELi1ELb0EEENS1_21CollectiveEpilogueBwdISC_SD_SF_Li256ELb0ELb0ELi1EEENS1_19SingleTileSchedulerILb0ELb0ELb0ELi128EEEEEEEEEvNT_6ParamsE)
        /*0380*/ 	.word	0x00000008


	//----- nvinfo : EIATTR_MIN_STACK_SIZE
	.align		4
.L_168:
        /*0384*/ 	.byte	0x04, 0x12
        /*0386*/ 	.short	(.L_170 - .L_169)
	.align		4
.L_169:
        /*0388*/ 	.word	index@(_ZN7cutlass13device_kernelIN5flash11enable_sm90INS1_16FlashAttnBwdSm90INS1_25CollectiveMainloopBwdSm90ILi2ELi2ELi2EN4cute5tupleIJNS5_1CILi1EEES8_S8_EEENS6_IJNS7_ILi64EEENS7_ILi128EEESB_EEENS_10bfloat16_tEfNS_4arch4Sm90ELb0ELb1ELb0ELb0ELb0ELb1ELb0ELb0ELi2ELi1ELi2ELi1ELb0EEENS1_24CollectiveEpilogueBwdGQAISC_fSF_Li256ELb0ELb0EEENS1_19SingleTileSchedulerILb0ELb0ELb0ELi128EEEEEEEEEvNT_6ParamsE)
        /*038c*/ 	.word	0x00000008


	//----- nvinfo : EIATTR_MIN_STACK_SIZE
	.align		4
.L_170:
        /*0390*/ 	.byte	0x04, 0x12
        /*0392*/ 	.short	(.L_172 - .L_171)
	.align		4
.L_171:
        /*0394*/ 	.word	index@(_ZN7cutlass13device_kernelIN5flash11enable_sm90INS1_16FlashAttnBwdSm90INS1_25CollectiveMainloopBwdSm90ILi2ELi2ELi2EN4cute5tupleIJNS5_1CILi1EEES8_S8_EEENS6_IJNS7_ILi64EEENS7_ILi128EEESB_EEENS_10bfloat16_tEfNS_4arch4Sm90ELb0ELb1ELb0ELb0ELb1ELb1ELb0ELb0ELi2ELi1ELi2ELi1ELb0EEENS1_24CollectiveEpilogueBwdGQAISC_fSF_Li256ELb0ELb1EEENS1_19SingleTileSchedulerILb0ELb0ELb0ELi128EEEEEEEEEvNT_6ParamsE)
        /*0398*/ 	.word	0x00000008


	//----- nvinfo : EIATTR_MIN_STACK_SIZE
	.align		4
.L_172:
        /*039c*/ 	.byte	0x04, 0x12
        /*039e*/ 	.short	(.L_174 - .L_173)
	.align		4
.L_173:
        /*03a0*/ 	.word	index@(_ZN7cutlass13device_kernelIN5flash11enable_sm90INS1_16FlashAttnBwdSm90INS1_25CollectiveMainloopBwdSm90ILi2ELi2ELi2EN4cute5tupleIJNS5_1CILi1EEES8_S8_EEENS6_IJNS7_ILi64EEENS7_ILi128EEESB_EEENS_10bfloat16_tEfNS_4arch4Sm90ELb0ELb1ELb0ELb1ELb0ELb1ELb0ELb0ELi2ELi1ELi2ELi1ELb0EEENS1_21CollectiveEpilogueBwdISC_SD_SF_Li256ELb1ELb0ELi1EEENS1_19SingleTileSchedulerILb1ELb0ELb0ELi128EEEEEEEEEvNT_6ParamsE)
        /*03a4*/ 	.word	0x00000008


	//----- nvinfo : EIATTR_MIN_STACK_SIZE
	.align		4
.L_174:
        /*03a8*/ 	.byte	0x04, 0x12
        /*03aa*/ 	.short	(.L_176 - .L_175)
	.align		4
.L_175:
        /*03ac*/ 	.word	index@(_ZN7cutlass13device_kernelIN5flash11enable_sm90INS1_16FlashAttnBwdSm90INS1_25CollectiveMainloopBwdSm90ILi2ELi2ELi2EN4cute5tupleIJNS5_1CILi1EEES8_S8_EEENS6_IJNS7_ILi64EEENS7_ILi128EEESB_EEENS_10bfloat16_tEfNS_4arch4Sm90ELb0ELb1ELb0ELb1ELb1ELb1ELb0ELb0ELi2ELi1ELi2ELi1ELb0EEENS1_21CollectiveEpilogueBwdISC_SD_SF_Li256ELb1ELb0ELi1EEENS1_19SingleTileSchedulerILb1ELb0ELb0ELi128EEEEEEEEEvNT_6ParamsE)
        /*03b0*/ 	.word	0x00000008


	//----- nvinfo : EIATTR_MIN_STACK_SIZE
	.align		4
.L_176:
        /*03b4*/ 	.byte	0x04, 0x12
        /*03b6*/ 	.short	(.L_178 - .L_177)
	.align		4
.L_177:
        /*03b8*/ 	.word	index@(_ZN7cutlass13device_kernelIN5flash11enable_sm90INS1_16FlashAttnBwdSm90INS1_25CollectiveMainloopBwdSm90ILi2ELi2ELi2EN4cute5tupleIJNS5_1CILi1EEES8_S8_EEENS6_IJNS7_ILi64EEENS7_ILi128EEESB_EEENS_10bfloat16_tEfNS_4arch4Sm90ELb0ELb1ELb0ELb1ELb0ELb1ELb0ELb0ELi2ELi1ELi2ELi1ELb0EEENS1_24CollectiveEpilogueBwdGQAISC_fSF_Li256ELb1ELb0EEENS1_19SingleTileSchedulerILb1ELb0ELb0ELi128EEEEEEEEEvNT_6ParamsE)
        /*03bc*/ 	.word	0x00000008


	//----- nvinfo : EIATTR_MIN_STACK_SIZE
	.align		4
.L_178:
        /*03c0*/ 	.byte	0x04, 0x12
        /*03c2*/ 	.short	(.L_180 - .L_179)
	.align		4
.L_179:
        /*03c4*/ 	.word	index@(_ZN7cutlass13device_kernelIN5flash11enable_sm90INS1_16FlashAttnBwdSm90INS1_25CollectiveMainloopBwdSm90ILi2ELi2ELi2EN4cute5tupleIJNS5_1CILi1EEES8_S8_EEENS6_IJNS7_ILi64EEENS7_ILi128EEESB_EEENS_10bfloat16_tEfNS_4arch4Sm90ELb0ELb1ELb0ELb1ELb1ELb1ELb0ELb0ELi2ELi1ELi2ELi1ELb0EEENS1_24CollectiveEpilogueBwdGQAISC_fSF_Li256ELb1ELb1EEENS1_19SingleTileSchedulerILb1ELb0ELb0ELi128EEEEEEEEEvNT_6ParamsE)
        /*03c8*/ 	.word	0x00000008


	//----- nvinfo : EIATTR_MIN_STACK_SIZE
	.align		4
.L_180:
        /*03cc*/ 	.byte	0x04, 0x12
        /*03ce*/ 	.short	(.L_182 - .L_181)
	.align		4
.L_181:
        /*03d0*/ 	.word	index@(_ZN7cutlass13device_kernelIN5flash11enable_sm90INS1_16FlashAttnBwdSm90INS1_25CollectiveMainloopBwdSm90ILi2ELi2ELi2EN4cute5tupleIJNS5_1CILi1EEES8_S8_EEENS6_IJNS7_ILi64EEENS7_ILi128EEESB_EEENS_10bfloat16_tEfNS_4arch4Sm90ELb1ELb0ELb0ELb0ELb0ELb1ELb0ELb0ELi2ELi1ELi2ELi1ELb0EEENS1_21CollectiveEpilogueBwdISC_SD_SF_Li256ELb0ELb0ELi1EEENS1_25SingleTileBwdLPTSchedulerILb0ELi128ELb0EEEEEEEEEvNT_6ParamsE)
        /*03d4*/ 	.word	0x00000008


	//----- nvinfo : EIATTR_MIN_STACK_SIZE
	.align		4
.L_182:
        /*03d8*/ 	.byte	0x04, 0x12
        /*03da*/ 	.short	(.L_184 - .L_183)
	.align		4
.L_183:
        /*03dc*/ 	.word	index@(_ZN7cutlass13device_kernelIN5flash11enable_sm90INS1_16FlashAttnBwdSm90INS1_25CollectiveMainloopBwdSm90ILi2ELi2ELi2EN4cute5tupleIJNS5_1CILi1EEES8_S8_EEENS6_IJNS7_ILi64EEENS7_ILi128EEESB_EEENS_10bfloat16_tEfNS_4arch4Sm90ELb1ELb0ELb0ELb0ELb1ELb1ELb0ELb0ELi2ELi1ELi2ELi1ELb0EEENS1_21CollectiveEpilogueBwdISC_SD_SF_Li256ELb0ELb0ELi1EEENS1_25SingleTileBwdLPTSchedulerILb0ELi128ELb1EEEEEEEEEvNT_6ParamsE)
        /*03e0*/ 	.word	0x00000008


	//----- nvinfo : EIATTR_MIN_STACK_SIZE
	.align		4
.L_184:
        /*03e4*/ 	.byte	0x04, 0x12
        /*03e6*/ 	.short	(.L_186 - .L_185)
	.align		4
.L_185:
        /*03e8*/ 	.word	index@(_ZN7cutlass13device_kernelIN5flash11enable_sm90INS1_16FlashAttnBwdSm90INS1_25CollectiveMainloopBwdSm90ILi2ELi2ELi2EN4cute5tupleIJNS5_1CILi1EEES8_S8_EEENS6_IJNS7_ILi64EEENS7_ILi128EEESB_EEENS_10bfloat16_tEfNS_4arch4Sm90ELb1ELb0ELb0ELb0ELb0ELb1ELb0ELb0ELi2ELi1ELi2ELi1ELb0EEENS1_24CollectiveEpilogueBwdGQAISC_fSF_Li256ELb0ELb0EEENS1_25SingleTileBwdLPTSchedulerILb0ELi128ELb0EEEEEEEEEvNT_6ParamsE)
        /*03ec*/ 	.word	0x00000008


	//----- nvinfo : EIATTR_MIN_STACK_SIZE
	.align		4
.L_186:
        /*03f0*/ 	.byte	0x04, 0x12
        /*03f2*/ 	.short	(.L_188 - .L_187)
	.align		4
.L_187:
        /*03f4*/ 	.word	index@(_ZN7cutlass13device_kernelIN5flash11enable_sm90INS1_16FlashAttnBwdSm90INS1_25CollectiveMainloopBwdSm90ILi2ELi2ELi2EN4cute5tupleIJNS5_1CILi1EEES8_S8_EEENS6_IJNS7_ILi64EEENS7_ILi128EEESB_EEENS_10bfloat16_tEfNS_4arch4Sm90ELb1ELb0ELb0ELb0ELb1ELb1ELb0ELb0ELi2ELi1ELi2ELi1ELb0EEENS1_24CollectiveEpilogueBwdGQAISC_fSF_Li256ELb0ELb1EEENS1_25SingleTileBwdLPTSchedulerILb0ELi128ELb1EEEEEEEEEvNT_6ParamsE)
        /*03f8*/ 	.word	0x00000008


	//----- nvinfo : EIATTR_MIN_STACK_SIZE
	.align		4
.L_188:
        /*03fc*/ 	.byte	0x04, 0x12
        /*03fe*/ 	.short	(.L_190 - .L_189)
	.align		4
.L_189:
        /*0400*/ 	.word	index@(_ZN7cutlass13device_kernelIN5flash22FlashAttnBwdPreprocessIN4cute5tupleIJNS3_1CILi64EEENS5_ILi128EEEEEENS_10bfloat16_tEfNS_4arch4Sm90ELb1ELb0EEEEEvNT_6ParamsE)
        /*0404*/ 	.word	0x00000000


	//----- nvinfo : EIATTR_MIN_STACK_SIZE
	.align		4
.L_190:
        /*0408*/ 	.byte	0x04, 0x12
        /*040a*/ 	.short	(.L_192 - .L_191)
	.align		4
.L_191:
        /*040c*/ 	.word	index@(_ZN7cutlass13device_kernelIN5flash11enable_sm90INS1_16FlashAttnBwdSm90INS1_25CollectiveMainloopBwdSm90ILi2ELi2ELi2EN4cute5tupleIJNS5_1CILi1EEES8_S8_EEENS6_IJNS7_ILi64EEENS7_ILi128EEESB_EEENS_10bfloat16_tEfNS_4arch4Sm90ELb1ELb0ELb0ELb1ELb0ELb1ELb0ELb0ELi2ELi1ELi2ELi1ELb0EEENS1_21CollectiveEpilogueBwdISC_SD_SF_Li256ELb1ELb0ELi1EEENS1_25SingleTileBwdLPTSchedulerILb1ELi128ELb0EEEEEEEEEvNT_6ParamsE)
        /*0410*/ 	.word	0x00000008


	//----- nvinfo : EIATTR_MIN_STACK_SIZE
	.align		4
.L_192:
        /*0414*/ 	.byte	0x04, 0x12
        /*0416*/ 	.short	(.L_194 - .L_193)
	.align		4
.L_193:
        /*0418*/ 	.word	index@(_ZN7cutlass13device_kernelIN5flash11enable_sm90INS1_16FlashAttnBwdSm90INS1_25CollectiveMainloopBwdSm90ILi2ELi2ELi2EN4cute5tupleIJNS5_1CILi1EEES8_S8_EEENS6_IJNS7_ILi64EEENS7_ILi128EEESB_EEENS_10bfloat16_tEfNS_4arch4Sm90ELb1ELb0ELb0ELb1ELb1ELb1ELb0ELb0ELi2ELi1ELi2ELi1ELb0EEENS1_21CollectiveEpilogueBwdISC_SD_SF_Li256ELb1ELb0ELi1EEENS1_25SingleTileBwdLPTSchedulerILb1ELi128ELb1EEEEEEEEEvNT_6ParamsE)
        /*041c*/ 	.word	0x00000008


	//----- nvinfo : EIATTR_MIN_STACK_SIZE
	.align		4
.L_194:
        /*0420*/ 	.byte	0x04, 0x12
        /*0422*/ 	.short	(.L_196 - .L_195)
	.align		4
.L_195:
        /*0424*/ 	.word	index@(_ZN7cutlass13device_kernelIN5flash11enable_sm90INS1_16FlashAttnBwdSm90INS1_25CollectiveMainloopBwdSm90ILi2ELi2ELi2EN4cute5tupleIJNS5_1CILi1EEES8_S8_EEENS6_IJNS7_ILi64EEENS7_ILi128EEESB_EEENS_10bfloat16_tEfNS_4arch4Sm90ELb1ELb0ELb0ELb1ELb0ELb1ELb0ELb0ELi2ELi1ELi2ELi1ELb0EEENS1_24CollectiveEpilogueBwdGQAISC_fSF_Li256ELb1ELb0EEENS1_25SingleTileBwdLPTSchedulerILb1ELi128ELb0EEEEEEEEEvNT_6ParamsE)
        /*0428*/ 	.word	0x00000008


	//----- nvinfo : EIATTR_MIN_STACK_SIZE
	.align		4
.L_196:
        /*042c*/ 	.byte	0x04, 0x12
        /*042e*/ 	.short	(.L_198 - .L_197)
	.align		4
.L_197:
        /*0430*/ 	.word	index@(_ZN7cutlass13device_kernelIN5flash32FlashAttnBwdPostprocessConvertdQIN4cute5tupleIJNS3_1CILi128EEES6_EEENS_10bfloat16_tEfNS_4arch4Sm90ELi256ENS3_8TiledMMAINS3_8MMA_AtomIJNS3_4SM904GMMA28MMA_64x128x16_F32BF16BF16_RSILNSE_5MajorE0ELSG_1ELNSE_7ScaleInE1ELSH_1EEEEEENS3_6LayoutINS4_IJNS5_ILi2EEENS5_ILi1EEESM_EEENS4_IJSM_NS5_ILi0EEESO_EEEEENS4_IJNS3_10UnderscoreESR_SR_EEEEELb0EEEEEvNT_6ParamsE)
        /*0434*/ 	.word	0x00000000


	//----- nvinfo : EIATTR_MIN_STACK_SIZE
	.align		4
.L_198:
        /*0438*/ 	.byte	0x04, 0x12
        /*043a*/ 	.short	(.L_200 - .L_199)
	.align		4
.L_199:
        /*043c*/ 	.word	index@(_ZN7cutlass13device_kernelIN5flash32FlashAttnBwdPostprocessConvertdQIN4cute5tupleIJNS3_1CILi64EEENS5_ILi128EEEEEENS_10bfloat16_tEfNS_4arch4Sm90ELi256ENS3_8TiledMMAINS3_8MMA_AtomIJNS3_4SM904GMMA27MMA_64x64x16_F32BF16BF16_SSILNSF_5MajorE0ELSH_1ELNSF_7ScaleInE1ELSI_1EEEEEENS3_6LayoutINS4_IJNS5_ILi1EEENS5_ILi2EEESM_EEENS4_IJNS5_ILi0EEESM_SP_EEEEENS4_IJNS3_10UnderscoreESS_SS_EEEEELb0EEEEEvNT_6ParamsE)
        /*0440*/ 	.word	0x00000000


	//----- nvinfo : EIATTR_MIN_STACK_SIZE
	.align		4
.L_200:
        /*0444*/ 	.byte	0x04, 0x12
        /*0446*/ 	.short	(.L_202 - .L_201)
	.align		4
.L_201:
        /*0448*/ 	.word	index@(_ZN7cutlass13device_kernelIN5flash11enable_sm90INS1_16FlashAttnBwdSm90INS1_25CollectiveMainloopBwdSm90ILi2ELi2ELi2EN4cute5tupleIJNS5_1CILi1EEES8_S8_EEENS6_IJNS7_ILi64EEENS7_ILi128EEESB_EEENS_10bfloat16_tEfNS_4arch4Sm90ELb1ELb0ELb0ELb1ELb1ELb1ELb0ELb0ELi2ELi1ELi2ELi1ELb0EEENS1_24CollectiveEpilogueBwdGQAISC_fSF_Li256ELb1ELb1EEENS1_25SingleTileBwdLPTSchedulerILb1ELi128ELb1EEEEEEEEEvNT_6ParamsE)
        /*044c*/ 	.word	0x00000008


	//----- nvinfo : EIATTR_MIN_STACK_SIZE
	.align		4
.L_202:
        /*0450*/ 	.byte	0x04, 0x12
        /*0452*/ 	.short	(.L_204 - .L_203)
	.align		4
.L_203:
        /*0454*/ 	.word	index@(_ZN7cutlass13device_kernelIN5flash22FlashAttnBwdPreprocessIN4cute5tupleIJNS3_1CILi64EEENS5_ILi128EEEEEENS_10bfloat16_tEfNS_4arch4Sm90ELb1ELb1EEEEEvNT_6ParamsE)
        /*0458*/ 	.word	0x00000000
.L_204:


//--------------------- .nv.compat                --------------------------
	.section	.nv.compat,"",@"SHT_CUDA_COMPAT_INFO"
	.align	4
        /*0000*/ 	.byte	0x02, 0x09, 0x01, 0x00, 0x02, 0x02, 0x04, 0x00, 0x02, 0x05, 0x05, 0x00, 0x03, 0x07, 0x01, 0x01
        /*0010*/ 	.byte	0x02, 0x03, 0x01, 0x00, 0x02, 0x06, 0x01, 0x00, 0x04, 0x0b, 0x08, 0x00, 0x00, 0x00, 0x00, 0x00
        /*0020*/ 	.byte	0x00, 0x00, 0x00, 0x00


//--------------------- .nv.info._ZN7cutlass13device_kernelIN5flash11enable_sm90INS1_16FlashAttnBwdSm90INS1_25CollectiveMainloopBwdSm90ILi2ELi2ELi2EN4cute5tupleIJNS5_1CILi1EEES8_S8_EEENS6_IJNS7_ILi80EEENS7_ILi128EEESB_EEENS_10bfloat16_tEfNS_4arch4Sm90ELb0ELb0ELb0ELb0ELb0ELb1ELb0ELb1ELi2ELi1ELi2ELi1ELb0EEENS1_21CollectiveEpilogueBwdISC_SD_SF_Li256ELb0ELb0ELi1EEENS1_19SingleTileSchedulerILb0ELb0ELb0ELi128EEEEEEEEEvNT_6ParamsE --------------------------
	.section	.nv.info._ZN7cutlass13device_kernelIN5flash11enable_sm90INS1_16FlashAttnBwdSm90INS1_25CollectiveMainloopBwdSm90ILi2ELi2ELi2EN4cute5tupleIJNS5_1CILi1EEES8_S8_EEENS6_IJNS7_ILi80EEENS7_ILi128EEESB_EEENS_10bfloat16_tEfNS_4arch4Sm90ELb0ELb0ELb0ELb0ELb0ELb1ELb0ELb1ELi2ELi1ELi2ELi1ELb0EEENS1_21CollectiveEpilogueBwdISC_SD_SF_Li256ELb0ELb0ELi1EEENS1_19SingleTileSchedulerILb0ELb0ELb0ELi128EEEEEEEEEvNT_6ParamsE,"",@"SHT_CUDA_INFO"
	.sectionflags	@""
	.align	4


	//----- nvinfo : EIATTR_CUDA_API_VERSION
	.align		4
        /*0000*/ 	.byte	0x04, 0x37
        /*0002*/ 	.short	(.L_206 - .L_205)
.L_205:
        /*0004*/ 	.word	0x00000082


	//----- nvinfo : EIATTR_KPARAM_INFO
	.align		4
.L_206:
        /*0008*/ 	.byte	0x04, 0x17
        /*000a*/ 	.short	(.L_208 - .L_207)
.L_207:
        /*000c*/ 	.word	0x00000000
        /*0010*/ 	.short	0x0000
        /*0012*/ 	.short	0x0070
        /*0014*/ 	.byte	0x00, 0xf0, 0x01, 0x24


	//----- nvinfo : EIATTR_SPARSE_MMA_MASK
	.align		4
.L_208:
        /*0018*/ 	.byte	0x03, 0x50
        /*001a*/ 	.short	0x0000


	//----- nvinfo : EIATTR_MAXREG_COUNT
	.align		4
        /*001c*/ 	.byte	0x03, 0x1b
        /*001e*/ 	.short	0x00a8


	//----- nvinfo : EIATTR_NUM_BARRIERS
	.align		4
        /*0020*/ 	.byte	0x02, 0x4c
        /*0022*/ 	.byte	0x10
	.zero		1


	//----- nvinfo : EIATTR_EXTERNS
	.align		4
        /*0024*/ 	.byte	0x04, 0x0f
        /*0026*/ 	.short	(.L_210 - .L_209)


	//   ....[0]....
	.align		4
.L_209:
        /*0028*/ 	.word	index@(__assertfail)


	//----- nvinfo : EIATTR_ANNOTATIONS
	.align		4
.L_210:
        /*002c*/ 	.byte	0x04, 0x55
        /*002e*/ 	.short	(.L_212 - .L_211)


	//   ....[0]....
.L_211:
        /*0030*/ 	.word	0x00000001
        /*0034*/ 	.byte	0xb0, 0x05, 0x00, 0x00, 0x01, 0x00, 0x00, 0x00, 0x10, 0x09, 0x00, 0x00, 0x01, 0x00, 0x00, 0x00
        /* <DEDUP_REMOVED lines=9> */
        /*00d4*/ 	.byte	0x20, 0x99, 0x00, 0x00


	//----- nvinfo : EIATTR_MERCURY_ISA_VERSION
	.align		4
.L_212:
        /*00d8*/ 	.byte	0x03, 0x5f
        /*00da*/ 	.short	0x0101


	//----- nvinfo : EIATTR_INT_WARP_WIDE_INSTR_OFFSETS
	.align		4
        /*00dc*/ 	.byte	0x04, 0x31
        /*00de*/ 	.short	(.L_214 - .L_213)


	//   ....[0]....
.L_213:
        /*00e0*/ 	.word	0x000001e0


	//   ....[1]....
        /*00e4*/ 	.word	0x000002a0


	//----- nvinfo : EIATTR_COOP_GROUP_MASK_REGIDS
	.align		4
.L_214:
        /*00e8*/ 	.byte	0x04, 0x29
        /*00ea*/ 	.short	(.L_216 - .L_215)


	//   ....[0]....
.L_215:
        /*00ec*/ 	.word	0xffffffff


	//   ....[1]....
        /*00f0*/ 	.word	0xffffffff


	//   ....[2]....
        /*00f4*/ 	.word	0xffffffff


	//   ....[3]....
        /*00f8*/ 	.word	0xffffffff


	//   ....[4]....
        /*00fc*/ 	.word	0xffffffff


	//   ....[5]....
        /*0100*/ 	.word	0xffffffff


	//   ....[6]....
        /*0104*/ 	.word	0xffffffff


	//   ....[7]....
        /*0108*/ 	.word	0xffffffff


	//   ....[8]....
        /*010c*/ 	.word	0x0500000f


	//----- nvinfo : EIATTR_COOP_GROUP_INSTR_OFFSETS
	.align		4
.L_216:
        /*0110*/ 	.byte	0x04, 0x28
        /*0112*/ 	.short	(.L_218 - .L_217)


	//   ....[0]....
.L_217:
        /*0114*/ 	.word	0x00000060


	//   ....[1]....
        /*0118*/ 	.word	0x000001f0


	//   ....[2]....
        /*011c*/ 	.word	0x00000280


	//   ....[3]....
        /*0120*/ 	.word	0x00000400


	//   ....[4]....
        /*0124*/ 	.word	0x00000650


	//   ....[5]....
        /*0128*/ 	.word	0x00000bb0


	//   ....[6]....
        /*012c*/ 	.word	0x00006be0


	//   ....[7]....
        /*0130*/ 	.word	0x000072f0


	//   ....[8]....
        /*0134*/ 	.word	0x00009b90


	//----- nvinfo : EIATTR_REG_RECONFIG
	.align		4
.L_218:
        /*0138*/ 	.byte	0x01, 0x54
	.zero		2


	//----- nvinfo : EIATTR_SYSCALL_OFFSETS
	.align		4
        /*013c*/ 	.byte	0x04, 0x46
        /*013e*/ 	.short	(.L_220 - .L_219)


	//   ....[0]....
.L_219:
        /*0140*/ 	.word	0x000007e0


	//   ....[1]....
        /*0144*/ 	.word	0x000008d0


	//   ....[2]....
        /*0148*/ 	.word	0x00000a40


	//   ....[3]....
        /*014c*/ 	.word	0x00000b30


	//   ....[4]....
        /*0150*/ 	.word	0x00006550


	//   ....[5]....
        /*0154*/ 	.word	0x00006680


	//   ....[6]....
        /*0158*/ 	.word	0x000067a0


	//   ....[7]....
        /*015c*/ 	.word	0x000068c0


	//----- nvinfo : EIATTR_MBARRIER_INSTR_OFFSETS
	.align		4
.L_220:
        /*0160*/ 	.byte	0x04, 0x39
        /*0162*/ 	.short	(.L_222 - .L_221)


	//   ....[0]....
.L_221:
        /*0164*/ 	.word	0x000002c0
        /*0168*/ 	.word	0x000000ff
        /*016c*/ 	.word	0x00038800
        /*0170*/ 	.short	0x0100
        /*0172*/ 	.byte	0x06
	.zero		1


	//   ....[1]....
        /*0174*/ 	.word	0x000003b0
        /*0178*/ 	.word	0x000000ff
        /*017c*/ 	.word	0x00038810
        /*0180*/ 	.short	0x0100
        /*0182*/ 	.byte	0x08
	.zero		1


	//   ....[2]....
        /*0184*/ 	.word	0x000003c0
        /*0188*/ 	.word	0x000000ff
        /*018c*/ 	.word	0x00038820
        /*0190*/ 	.short	0x0100
        /*0192*/ 	.byte	0x08
	.zero		1


	//   ....[3]....
        /*0194*/ 	.word	0x000003d0
        /*0198*/ 	.word	0x000000ff
        /*019c*/ 	.word	0x00038818
        /*01a0*/ 	.short	0x0100
        /*01a2*/ 	.byte	0x08
	.zero		1


	//   ....[4]....
        /*01a4*/ 	.word	0x000003e0
        /*01a8*/ 	.word	0x000000ff
        /*01ac*/ 	.word	0x00038828
        /*01b0*/ 	.short	0x0100
        /*01b2*/ 	.byte	0x08
	.zero		1


	//   ....[5]....
        /*01b4*/ 	.word	0x00000510
        /*01b8*/ 	.word	0x000000ff
        /*01bc*/ 	.word	0x00038830
        /*01c0*/ 	.short	0x0100
        /*01c2*/ 	.byte	0x08
	.zero		1


	//   ....[6]....
        /*01c4*/ 	.word	0x00000520
        /*01c8*/ 	.word	0x000000ff
        /*01cc*/ 	.word	0x00038840
        /*01d0*/ 	.short	0x0100
        /*01d2*/ 	.byte	0x08
	.zero		1


	//   ....[7]....
        /*01d4*/ 	.word	0x00000530
        /*01d8*/ 	.word	0x000000ff
        /*01dc*/ 	.word	0x00038838
        /*01e0*/ 	.short	0x0100
        /*01e2*/ 	.byte	0x08
	.zero		1


	//   ....[8]....
        /*01e4*/ 	.word	0x00000540
        /*01e8*/ 	.word	0x000000ff
        /*01ec*/ 	.word	0x00038848
        /*01f0*/ 	.short	0x0100
        /*01f2*/ 	.byte	0x08
	.zero		1


	//   ....[9]....
        /*01f4*/ 	.word	0x00000be0
        /*01f8*/ 	.word	0x00000010
        /*01fc*/ 	.word	0x00038800
        /*0200*/ 	.short	0x010a
        /*0202*/ 	.byte	0x3f
	.zero		1


	//   ....[10]....
        /*0204*/ 	.word	0x00000c90
        /*0208*/ 	.word	0x00000010
        /*020c*/ 	.word	0x00038800
        /*0210*/ 	.short	0x010a
        /*0212*/ 	.byte	0x3f
	.zero		1


	//   ....[11]....
        /*0214*/ 	.word	0x000014e0
        /*0218*/ 	.word	0x00000003
        /*021c*/ 	.word	0x00038810
        /*0220*/ 	.short	0x010a
        /*0222*/ 	.byte	0x3f
	.zero		1


	//   ....[12]....
        /*0224*/ 	.word	0x00001520
        /*0228*/ 	.word	0x00000003
        /*022c*/ 	.word	0x00038810
        /*0230*/ 	.short	0x010a
        /*0232*/ 	.byte	0x3f
	.zero		1


	//   ....[13]....
        /*0234*/ 	.word	0x00002720
        /*0238*/ 	.word	0x00000003
        /*023c*/ 	.word	0x00038830
        /*0240*/ 	.short	0x010a
        /*0242*/ 	.byte	0x3f
	.zero		1


	//   ....[14]....
        /*0244*/ 	.word	0x000027a0
        /*0248*/ 	.word	0x00000003
        /*024c*/ 	.word	0x00038830
        /*0250*/ 	.short	0x010a
        /*0252*/ 	.byte	0x3f
	.zero		1


	//   ....[15]....
        /*0254*/ 	.word	0x00005c30
        /*0258*/ 	.word	0x00000004
        /*025c*/ 	.word	0x00000000
        /*0260*/ 	.short	0x0101
        /*0262*/ 	.byte	0x3f
	.zero		1


	//   ....[16]....
        /*0264*/ 	.word	0x00005fb0
        /*0268*/ 	.word	0x00000003
        /*026c*/ 	.word	0x00000000
        /*0270*/ 	.short	0x0101
        /*0272*/ 	.byte	0x3f
	.zero		1


	//   ....[17]....
        /*0274*/ 	.word	0x00008130
        /*0278*/ 	.word	0x00000014
        /*027c*/ 	.word	0x00038820
        /*0280*/ 	.short	0x010a
        /*0282*/ 	.byte	0x3f
	.zero		1


	//   ....[18]....
        /*0284*/ 	.word	0x00008740
        /*0288*/ 	.word	0x00000014
        /*028c*/ 	.word	0x00038840
        /*0290*/ 	.short	0x010a
        /*0292*/ 	.byte	0x3f
	.zero		1


	//   ....[19]....
        /*0294*/ 	.word	0x000089e0
        /*0298*/ 	.word	0x00000014
        /*029c*/ 	.word	0x00038828
        /*02a0*/ 	.short	0x010a
        /*02a2*/ 	.byte	0x3f
	.zero		1


	//   ....[20]....
        /*02a4*/ 	.word	0x00008bf0
        /*02a8*/ 	.word	0x00000014
        /*02ac*/ 	.word	0x00038848
        /*02b0*/ 	.short	0x010a
        /*02b2*/ 	.byte	0x3f
	.zero		1


	//   ....[21]....
        /*02b4*/ 	.word	0x00008e70
        /*02b8*/ 	.word	0x00000014
        /*02bc*/ 	.word	0x00038820
        /*02c0*/ 	.short	0x010a
        /*02c2*/ 	.byte	0x3f
	.zero		1


	//   ....[22]....
        /*02c4*/ 	.word	0x000090e0
        /*02c8*/ 	.word	0x00000014
        /*02cc*/ 	.word	0x00038840
        /*02d0*/ 	.short	0x010a
        /*02d2*/ 	.byte	0x3f
	.zero		1


	//   ....[23]....
        /*02d4*/ 	.word	0x00009350
        /*02d8*/ 	.word	0x00000014
        /*02dc*/ 	.word	0x00038828
        /*02e0*/ 	.short	0x010a
        /*02e2*/ 	.byte	0x3f
	.zero		1


	//   ....[24]....
        /*02e4*/ 	.word	0x000095a0
        /*02e8*/ 	.word	0x00000004
        /*02ec*/ 	.word	0x00038840
        /*02f0*/ 	.short	0x010a
        /*02f2*/ 	.byte	0x3f
	.zero		1


	//   ....[25]....
        /*02f4*/ 	.word	0x00009a10
        /*02f8*/ 	.word	0x00000007
        /*02fc*/ 	.word	0x00000000
        /*0300*/ 	.short	0x010a
        /*0302*/ 	.byte	0x3f
	.zero		1


	//   ....[26]....
        /*0304*/ 	.word	0x00009a60
        /*0308*/ 	.word	0x00000003
        /*030c*/ 	.word	0x00000000
        /*0310*/ 	.short	0x010a
        /*0312*/ 	.byte	0x3f
	.zero		1


	//   ....[27]....
        /*0314*/ 	.word	0x00009ac0
        /*0318*/ 	.word	0x00000005
        /*031c*/ 	.word	0x00000000
        /*0320*/ 	.short	0x010a
        /*0322*/ 	.byte	0x3f
	.zero		1


	//   ....[28]....
        /*0324*/ 	.word	0x00009af0
        /*0328*/ 	.word	0x00000003
        /*032c*/ 	.word	0x00000000
        /*0330*/ 	.short	0x010a
        /*0332*/ 	.byte	0x3f
	.zero		1


	//   ....[29]....
        /*0334*/ 	.word	0x00009bf0
        /*0338*/ 	.word	0x00000004
        /*033c*/ 	.word	0x00038800
        /*0340*/ 	.short	0x010a
        /*0342*/ 	.byte	0x3f
	.zero		1


	//   ....[30]....
        /*0344*/ 	.word	0x00009c40
        /*0348*/ 	.word	0x00000003
        /*034c*/ 	.word	0x00038810
        /*0350*/ 	.short	0x010a
        /*0352*/ 	.byte	0x3f
	.zero		1


	//   ....[31]....
        /*0354*/ 	.word	0x00009c90
        /*0358*/ 	.word	0x00000003
        /*035c*/ 	.word	0x00038830
        /*0360*/ 	.short	0x010a
        /*0362*/ 	.byte	0x3f
	.zero		1


	//   ....[32]....
        /*0364*/ 	.word	0x00009ce0
        /*0368*/ 	.word	0x00000014
        /*036c*/ 	.word	0x00038820
        /*0370*/ 	.short	0x010a
        /*0372*/ 	.byte	0x3f
	.zero		1


	//   ....[33]....
        /*0374*/ 	.word	0x00009d30
        /*0378*/ 	.word	0x00000014
        /*037c*/ 	.word	0x00038840
        /*0380*/ 	.short	0x010a
        /*0382*/ 	.byte	0x3f
	.zero		1


	//   ....[34]....
        /*0384*/ 	.word	0x00009d80
        /*0388*/ 	.word	0x00000014
        /*038c*/ 	.word	0x00038828
        /*0390*/ 	.short	0x010a
        /*0392*/ 	.byte	0x3f
	.zero		1


	//   ....[35]....
        /*0394*/ 	.word	0x00009dd0
        /*0398*/ 	.word	0x00000014
        /*039c*/ 	.word	0x00038848
        /*03a0*/ 	.short	0x010a
        /*03a2*/ 	.byte	0x3f
	.zero		1


	//   ....[36]....
        /*03a4*/ 	.word	0x00009e30
        /*03a8*/ 	.word	0x00000014
        /*03ac*/ 	.word	0x00038820
        /*03b0*/ 	.short	0x010a
        /*03b2*/ 	.byte	0x3f
	.zero		1


	//   ....[37]....
        /*03b4*/ 	.word	0x00009e80
        /*03b8*/ 	.word	0x00000014
        /*03bc*/ 	.word	0x00038840
        /*03c0*/ 	.short	0x010a
        /*03c2*/ 	.byte	0x3f
	.zero		1


	//   ....[38]....
        /*03c4*/ 	.word	0x00009ed0
        /*03c8*/ 	.word	0x00000014
        /*03cc*/ 	.word	0x00038828
        /*03d0*/ 	.short	0x010a
        /*03d2*/ 	.byte	0x3f
	.zero		1


	//   ....[39]....
        /*03d4*/ 	.word	0x00009f20
        /*03d8*/ 	.word	0x00000004
        /*03dc*/ 	.word	0x00038840
        /*03e0*/ 	.short	0x010a
        /*03e2*/ 	.byte	0x3f
	.zero		1


	//   ....[40]....
        /*03e4*/ 	.word	0x0000a000
        /*03e8*/ 	.word	0x00000007
        /*03ec*/ 	.word	0x00000000
        /*03f0*/ 	.short	0x010a
        /*03f2*/ 	.byte	0x3f
	.zero		1


	//   ....[41]....
        /*03f4*/ 	.word	0x0000a050
        /*03f8*/ 	.word	0x00000003
        /*03fc*/ 	.word	0x00000000
        /*0400*/ 	.short	0x010a
        /*0402*/ 	.byte	0x3f
	.zero		1


	//   ....[42]....
        /*0404*/ 	.word	0x0000a0a0
        /*0408*/ 	.word	0x00000005
        /*040c*/ 	.word	0x00000000
        /*0410*/ 	.short	0x010a
        /*0412*/ 	.byte	0x3f
	.zero		1


	//----- nvinfo : EIATTR_NUM_MBARRIERS
	.align		4
.L_222:
        /*0414*/ 	.byte	0x03, 0x38
        /*0416*/ 	.short	0x0009


	//----- nvinfo : EIATTR_EXIT_INSTR_OFFSETS
	.align		4
        /*0418*/ 	.byte	0x04, 0x1c
        /*041a*/ 	.short	(.L_224 - .L_223)


	//   ....[0]....
.L_223:
        /*041c*/ 	.word	0x00009b40


	//----- nvinfo : EIATTR_MAX_THREADS
	.align		4
.L_224:
        /*0420*/ 	.byte	0x04, 0x05
        /*0422*/ 	.short	(.L_226 - .L_225)
.L_225:
        /*0424*/ 	.word	0x00000180
        /*0428*/ 	.word	0x00000001
        /*042c*/ 	.word	0x00000001


	//----- nvinfo : EIATTR_CRS_STACK_SIZE
	.align		4
.L_226:
        /*0430*/ 	.byte	0x04, 0x1e
        /*0432*/ 	.short	(.L_228 - .L_227)
.L_227:
        /*0434*/ 	.word	0x00000000


	//----- nvinfo : EIATTR_CBANK_PARAM_SIZE
	.align		4
.L_228:
        /*0438*/ 	.byte	0x03, 0x19
        /*043a*/ 	.short	0x0970


	//----- nvinfo : EIATTR_PARAM_CBANK
	.align		4
        /*043c*/ 	.byte	0x04, 0x0a
        /*043e*/ 	.short	(.L_230 - .L_229)
	.align		4
.L_229:
        /*0440*/ 	.word	index@(.nv.constant0._ZN7cutlass13device_kernelIN5flash11enable_sm90INS1_16FlashAttnBwdSm90INS1_25CollectiveMainloopBwdSm90ILi2ELi2ELi2EN4cute5tupleIJNS5_1CILi1EEES8_S8_EEENS6_IJNS7_ILi80EEENS7_ILi128EEESB_EEENS_10bfloat16_tEfNS_4arch4Sm90ELb0ELb0ELb0ELb0ELb0ELb1ELb0ELb1ELi2ELi1ELi2ELi1ELb0EEENS1_21CollectiveEpilogueBwdISC_SD_SF_Li256ELb0ELb0ELi1EEENS1_19SingleTileSchedulerILb0ELb0ELb0ELi128EEEEEEEEEvNT_6ParamsE)
        /*0444*/ 	.short	0x0210
        /*0446*/ 	.short	0x0970


	//----- nvinfo : EIATTR_SW_WAR
	.align		4
.L_230:
        /*0448*/ 	.byte	0x04, 0x36
        /*044a*/ 	.short	(.L_232 - .L_231)
.L_231:
        /*044c*/ 	.word	0x00000008
.L_232:


//--------------------- .nv.info._ZN7cutlass13device_kernelIN5flash11enable_sm90INS1_16FlashAttnBwdSm90INS1_25CollectiveMainloopBwdSm90ILi2ELi2ELi2EN4cute5tupleIJNS5_1CILi1EEES8_S8_EEENS6_IJNS7_ILi80EEENS7_ILi128EEESB_EEENS_10bfloat16_tEfNS_4arch4Sm90ELb0ELb0ELb0ELb0ELb1ELb1ELb0ELb1ELi2ELi1ELi2ELi1ELb0EEENS1_21CollectiveEpilogueBwdISC_SD_SF_Li256ELb0ELb0ELi1EEENS1_19SingleTileSchedulerILb0ELb0ELb0ELi128EEEEEEEEEvNT_6ParamsE --------------------------
	.section	.nv.info._ZN7cutlass13device_kernelIN5flash11enable_sm90INS1_16FlashAttnBwdSm90INS1_25CollectiveMainloopBwdSm90ILi2ELi2ELi2EN4cute5tupleIJNS5_1CILi1EEES8_S8_EEENS6_IJNS7_ILi80EEENS7_ILi128EEESB_EEENS_10bfloat16_tEfNS_4arch4Sm90ELb0ELb0ELb0ELb0ELb1ELb1ELb0ELb1ELi2ELi1ELi2ELi1ELb0EEENS1_21CollectiveEpilogueBwdISC_SD_SF_Li256ELb0ELb0ELi1EEENS1_19SingleTileSchedulerILb0ELb0ELb0ELi128EEEEEEEEEvNT_6ParamsE,"",@"SHT_CUDA_INFO"
	.sectionflags	@""
	.align	4


	//----- nvinfo : EIATTR_CUDA_API_VERSION
	.align		4
        /*0000*/ 	.byte	0x04, 0x37
        /*0002*/ 	.short	(.L_234 - .L_233)
.L_233:
        /*0004*/ 	.word	0x00000082


	//----- nvinfo : EIATTR_KPARAM_INFO
	.align		4
.L_234:
        /*0008*/ 	.byte	0x04, 0x17
        /*000a*/ 	.short	(.L_236 - .L_235)
.L_235:
        /*000c*/ 	.word	0x00000000
        /*0010*/ 	.short	0x0000
        /*0012*/ 	.short	0x0070
        /*0014*/ 	.byte	0x00, 0xf0, 0x01, 0x24


	//----- nvinfo : EIATTR_SPARSE_MMA_MASK
	.align		4
.L_236:
        /*0018*/ 	.byte	0x03, 0x50
        /*001a*/ 	.short	0x0000


	//----- nvinfo : EIATTR_MAXREG_COUNT
	.align		4
        /*001c*/ 	.byte	0x03, 0x1b
        /*001e*/ 	.short	0x00a8


	//----- nvinfo : EIATTR_NUM_BARRIERS
	.align		4
        /*0020*/ 	.byte	0x02, 0x4c
        /*0022*/ 	.byte	0x10
	.zero		1


	//----- nvinfo : EIATTR_EXTERNS
	.align		4
        /*0024*/ 	.byte	0x04, 0x0f
        /*0026*/ 	.short	(.L_238 - .L_237)


	//   ....[0]....
	.align		4
.L_237:
        /*0028*/ 	.word	index@(__assertfail)


	//----- nvinfo : EIATTR_ANNOTATIONS
	.align		4
.L_238:
        /*002c*/ 	.byte	0x04, 0x55
        /*002e*/ 	.short	(.L_240 - .L_239)


	//   ....[0]....
.L_239:
        /* <DEDUP_REMOVED lines=12> */


	//----- nvinfo : EIATTR_MERCURY_ISA_VERSION
	.align		4
.L_240:
        /*00d8*/ 	.byte	0x03, 0x5f
        /*00da*/ 	.short	0x0101


	//----- nvinfo : EIATTR_INT_WARP_WIDE_INSTR_OFFSETS
	.align		4
        /*00dc*/ 	.byte	0x04, 0x31
        /*00de*/ 	.short	(.L_242 - .L_241)


	//   ....[0]....
.L_241:
        /*00e0*/ 	.word	0x000001e0


	//   ....[1]....
        /*00e4*/ 	.word	0x000002a0


	//   ....[2]....
        /*00e8*/ 	.word	0x00007b60


	//   ....[3]....
        /*00ec*/ 	.word	0x00007fd0


	//   ....[4]....
        /*00f0*/ 	.word	0x000085a0


	//----- nvinfo : EIATTR_COOP_GROUP_MASK_REGIDS
	.align		4
.L_242:
        /*00f4*/ 	.byte	0x04, 0x29
        /*00f6*/ 	.short	(.L_244 - .L_243)


	//   ....[0]....
.L_243:
        /*00f8*/ 	.word	0xffffffff


	//   ....[1]....
        /*00fc*/ 	.word	0xffffffff


	//   ....[2]....
        /*0100*/ 	.word	0xffffffff


	//   ....[3]....
        /*0104*/ 	.word	0xffffffff


	//   ....[4]....
        /*0108*/ 	.word	0xffffffff


	//   ....[5]....
        /*010c*/ 	.word	0xffffffff


	//   ....[6]....
        /*0110*/ 	.word	0xffffffff


	//   ....[7]....
        /*0114*/ 	.word	0xffffffff


	//   ....[8]....
        /*0118*/ 	.word	0xffffffff


	//   ....[9]....
        /*011c*/ 	.word	0xffffffff


	//   ....[10]....
        /*0120*/ 	.word	0xffffffff


	//   ....[11]....
        /*0124*/ 	.word	0xffffffff


	//   ....[12]....
        /*0128*/ 	.word	0xffffffff


	//   ....[13]....
        /*012c*/ 	.word	0xffffffff


	//   ....[14]....
        /*0130*/ 	.word	0x0500000f


	//   ....[15]....
        /*0134*/ 	.word	0x0500000f


	//   ....[16]....
        /*0138*/ 	.word	0x0500000f


	//   ....[17]....
        /*013c*/ 	.word	0x0500000f


	//----- nvinfo : EIATTR_COOP_GROUP_INSTR_OFFSETS
	.align		4
.L_244:
        /*0140*/ 	.byte	0x04, 0x28
        /*0142*/ 	.short	(.L_246 - .L_245)


	//   ....[0]....
.L_245:
        /*0144*/ 	.word	0x00000060


	//   ....[1]....
        /*0148*/ 	.word	0x000001f0


	//   ....[2]....
        /*014c*/ 	.word	0x00000280


	//   ....[3]....
        /*0150*/ 	.word	0x00000400


	//   ....[4]....
        /*0154*/ 	.word	0x00000650


	//   ....[5]....
        /*0158*/ 	.word	0x00000bb0


	//   ....[6]....
        /*015c*/ 	.word	0x00006be0


	//   ....[7]....
        /*0160*/ 	.word	0x000072f0


	//   ....[8]....
        /*0164*/ 	.word	0x00007800


	//   ....[9]....
        /*0168*/ 	.word	0x00007a90


	//   ....[10]....
        /*016c*/ 	.word	0x00007cd0


	//   ....[11]....
        /*0170*/ 	.word	0x00007f00


	//   ....[12]....
        /*0174*/ 	.word	0x000081b0


	//   ....[13]....
        /*0178*/ 	.word	0x000084e0


	//   ....[14]....
        /*017c*/ 	.word	0x0000a3b0


	//   ....[15]....
        /*0180*/ 	.word	0x0000a530


	//   ....[16]....
        /*0184*/ 	.word	0x0000a5a0


	//   ....[17]....
        /*0188*/ 	.word	0x0000a610


	//----- nvinfo : EIATTR_REG_RECONFIG
	.align		4
.L_246:
        /*018c*/ 	.byte	0x01, 0x54
	.zero		2


	//----- nvinfo : EIATTR_SYSCALL_OFFSETS
	.align		4
        /*0190*/ 	.byte	0x04, 0x46
        /*0192*/ 	.short	(.L_248 - .L_247)


	//   ....[0]....
.L_247:
        /*0194*/ 	.word	0x000007e0


	//   ....[1]....
        /*0198*/ 	.word	0x000008d0


	//   ....[2]....
        /*019c*/ 	.word	0x00000a40


	//   ....[3]....
        /*01a0*/ 	.word	0x00000b30


	//   ....[4]....
        /*01a4*/ 	.word	0x00006550


	//   ....[5]....
        /*01a8*/ 	.word	0x00006680


	//   ....[6]....
        /*01ac*/ 	.word	0x000067a0


	//   ....[7]....
        /*01b0*/ 	.word	0x000068c0


	//----- nvinfo : EIATTR_MBARRIER_INSTR_OFFSETS
	.align		4
.L_248:
        /*01b4*/ 	.byte	0x04, 0x39
        /*01b6*/ 	.short	(.L_250 - .L_249)


	//   ....[0]....
.L_249:
        /*01b8*/ 	.word	0x000002c0
        /*01bc*/ 	.word	0x000000ff
        /*01c0*/ 	.word	0x00038800
        /*01c4*/ 	.short	0x0100
        /*01c6*/ 	.byte	0x06
	.zero		1


	//   ....[1]....
        /*01c8*/ 	.word	0x000003b0
        /*01cc*/ 	.word	0x000000ff
        /*01d0*/ 	.word	0x00038810
        /*01d4*/ 	.short	0x0100
        /*01d6*/ 	.byte	0x08
	.zero		1


	//   ....[2]....
        /*01d8*/ 	.word	0x000003c0
        /*01dc*/ 	.word	0x000000ff
        /*01e0*/ 	.word	0x00038820
        /*01e4*/ 	.short	0x0100
        /*01e6*/ 	.byte	0x08
	.zero		1


	//   ....[3]....
        /*01e8*/ 	.word	0x000003d0
        /*01ec*/ 	.word	0x000000ff
        /*01f0*/ 	.word	0x00038818
        /*01f4*/ 	.short	0x0100
        /*01f6*/ 	.byte	0x08
	.zero		1


	//   ....[4]....
        /*01f8*/ 	.word	0x000003e0
        /*01fc*/ 	.word	0x000000ff
        /*0200*/ 	.word	0x00038828
        /*0204*/ 	.short	0x0100
        /*0206*/ 	.byte	0x08
	.zero		1


	//   ....[5]....
        /*0208*/ 	.word	0x00000510
        /*020c*/ 	.word	0x000000ff
        /*0210*/ 	.word	0x00038830
        /*0214*/ 	.short	0x0100
        /*0216*/ 	.byte	0x08
	.zero		1


	//   ....[6]....
        /*0218*/ 	.word	0x00000520
        /*021c*/ 	.word	0x000000ff
        /*0220*/ 	.word	0x00038840
        /*0224*/ 	.short	0x0100
        /*0226*/ 	.byte	0x08
	.zero		1


	//   ....[7]....
        /*0228*/ 	.word	0x00000530
        /*022c*/ 	.word	0x000000ff
        /*0230*/ 	.word	0x00038838
        /*0234*/ 	.short	0x0100
        /*0236*/ 	.byte	0x08
	.zero		1


	//   ....[8]....
        /*0238*/ 	.word	0x00000540
        /*023c*/ 	.word	0x000000ff
        /*0240*/ 	.word	0x00038848
        /*0244*/ 	.short	0x0100
        /*0246*/ 	.byte	0x08
	.zero		1


	//   ....[9]....
        /*0248*/ 	.word	0x00000be0
        /*024c*/ 	.word	0x00000010
        /*0250*/ 	.word	0x00038800
        /*0254*/ 	.short	0x010a
        /*0256*/ 	.byte	0x3f
	.zero		1


	//   ....[10]....
        /*0258*/ 	.word	0x00000c90
        /*025c*/ 	.word	0x00000010
        /*0260*/ 	.word	0x00038800
        /*0264*/ 	.short	0x010a
        /*0266*/ 	.byte	0x3f
	.zero		1


	//   ....[11]....
        /*0268*/ 	.word	0x000014e0
        /*026c*/ 	.word	0x00000003
        /*0270*/ 	.word	0x00038810
        /*0274*/ 	.short	0x010a
        /*0276*/ 	.byte	0x3f
	.zero		1


	//   ....[12]....
        /*0278*/ 	.word	0x00001520
        /*027c*/ 	.word	0x00000003
        /*0280*/ 	.word	0x00038810
        /*0284*/ 	.short	0x010a
        /*0286*/ 	.byte	0x3f
	.zero		1


	//   ....[13]....
        /*0288*/ 	.word	0x00002720
        /*028c*/ 	.word	0x00000003
        /*0290*/ 	.word	0x00038830
        /*0294*/ 	.short	0x010a
        /*0296*/ 	.byte	0x3f
	.zero		1


	//   ....[14]....
        /*0298*/ 	.word	0x000027a0
        /*029c*/ 	.word	0x00000003
        /*02a0*/ 	.word	0x00038830
        /*02a4*/ 	.short	0x010a
        /*02a6*/ 	.byte	0x3f
	.zero		1


	//   ....[15]....
        /*02a8*/ 	.word	0x00005c30
        /*02ac*/ 	.word	0x00000004
        /*02b0*/ 	.word	0x00000000
        /*02b4*/ 	.short	0x0101
        /*02b6*/ 	.byte	0x3f
	.zero		1


	//   ....[16]....
        /*02b8*/ 	.word	0x00005fb0
        /*02bc*/ 	.word	0x00000003
        /*02c0*/ 	.word	0x00000000
        /*02c4*/ 	.short	0x0101
        /*02c6*/ 	.byte	0x3f
	.zero		1


	//   ....[17]....
        /*02c8*/ 	.word	0x00008950
        /*02cc*/ 	.word	0x00000014
        /*02d0*/ 	.word	0x00038820
        /*02d4*/ 	.short	0x010a
        /*02d6*/ 	.byte	0x3f
	.zero		1


	//   ....[18]....
        /*02d8*/ 	.word	0x00008f60
        /*02dc*/ 	.word	0x00000014
        /*02e0*/ 	.word	0x00038840
        /*02e4*/ 	.short	0x010a
        /*02e6*/ 	.byte	0x3f
	.zero		1


	//   ....[19]....
        /*02e8*/ 	.word	0x00009200
        /*02ec*/ 	.word	0x00000014
        /*02f0*/ 	.word	0x00038828
        /*02f4*/ 	.short	0x010a
        /*02f6*/ 	.byte	0x3f
	.zero		1


	//   ....[20]....
        /*02f8*/ 	.word	0x00009410
        /*02fc*/ 	.word	0x00000014
        /*0300*/ 	.word	0x00038848
        /*0304*/ 	.short	0x010a
        /*0306*/ 	.byte	0x3f
	.zero		1


	//   ....[21]....
        /*0308*/ 	.word	0x00009690
        /*030c*/ 	.word	0x00000014
        /*0310*/ 	.word	0x00038820
        /*0314*/ 	.short	0x010a
        /*0316*/ 	.byte	0x3f
	.zero		1


	//   ....[22]....
        /*0318*/ 	.word	0x00009900
        /*031c*/ 	.word	0x00000014
        /*0320*/ 	.word	0x00038840
        /*0324*/ 	.short	0x010a
        /*0326*/ 	.byte	0x3f
	.zero		1


	//   ....[23]....
        /*0328*/ 	.word	0x00009b70
        /*032c*/ 	.word	0x00000014
        /*0330*/ 	.word	0x00038828
        /*0334*/ 	.short	0x010a
        /*0336*/ 	.byte	0x3f
	.zero		1


	//   ....[24]....
        /*0338*/ 	.word	0x00009dc0
        /*033c*/ 	.word	0x00000004
        /*0340*/ 	.word	0x00038840
        /*0344*/ 	.short	0x010a
        /*0346*/ 	.byte	0x3f
	.zero		1


	//   ....[25]....
        /*0348*/ 	.word	0x0000a230
        /*034c*/ 	.word	0x00000007
        /*0350*/ 	.word	0x00000000
        /*0354*/ 	.short	0x010a
        /*0356*/ 	.byte	0x3f
	.zero		1


	//   ....[26]....
        /*0358*/ 	.word	0x0000a280
        /*035c*/ 	.word	0x00000003
        /*0360*/ 	.word	0x00000000
        /*0364*/ 	.short	0x010a
        /*0366*/ 	.byte	0x3f
	.zero		1


	//   ....[27]....
        /*0368*/ 	.word	0x0000a2e0
        /*036c*/ 	.word	0x00000005
        /*0370*/ 	.word	0x00000000
        /*0374*/ 	.short	0x010a
        /*0376*/ 	.byte	0x3f
	.zero		1


	//   ....[28]....
        /*0378*/ 	.word	0x0000a310
        /*037c*/ 	.word	0x00000003
        /*0380*/ 	.word	0x00000000
        /*0384*/ 	.short	0x010a
        /*0386*/ 	.byte	0x3f
	.zero		1


	//   ....[29]....
        /*0388*/ 	.word	0x0000a410
        /*038c*/ 	.word	0x00000004
        /*0390*/ 	.word	0x00038800
        /*0394*/ 	.short	0x010a
        /*0396*/ 	.byte	0x3f
	.zero		1


	//   ....[30]....
        /*0398*/ 	.word	0x0000a460
        /*039c*/ 	.word	0x00000003
        /*03a0*/ 	.word	0x00038810
        /*03a4*/ 	.short	0x010a
        /*03a6*/ 	.byte	0x3f
	.zero		1


	//   ....[31]....
        /*03a8*/ 	.word	0x0000a4b0
        /*03ac*/ 	.word	0x00000003
        /*03b0*/ 	.word	0x00038830
        /*03b4*/ 	.short	0x010a
        /*03b6*/ 	.byte	0x3f
	.zero		1


	//   ....[32]....
        /*03b8*/ 	.word	0x0000a650
        /*03bc*/ 	.word	0x00000014
        /*03c0*/ 	.word	0x00038820
        /*03c4*/ 	.short	0x010a
        /*03c6*/ 	.byte	0x3f
	.zero		1


	//   ....[33]....
        /*03c8*/ 	.word	0x0000a6a0
        /*03cc*/ 	.word	0x00000014
        /*03d0*/ 	.word	0x00038840
        /*03d4*/ 	.short	0x010a
        /*03d6*/ 	.byte	0x3f
	.zero		1


	//   ....[34]....
        /*03d8*/ 	.word	0x0000a6f0
        /*03dc*/ 	.word	0x00000014
        /*03e0*/ 	.word	0x00038828
        /*03e4*/ 	.short	0x010a
        /*03e6*/ 	.byte	0x3f
	.zero		1


	//   ....[35]....
        /*03e8*/ 	.word	0x0000a740
        /*03ec*/ 	.word	0x00000014
        /*03f0*/ 	.word	0x00038848
        /*03f4*/ 	.short	0x010a
        /*03f6*/ 	.byte	0x3f
	.zero		1


	//   ....[36]....
        /*03f8*/ 	.word	0x0000a7a0
        /*03fc*/ 	.word	0x00000014
        /*0400*/ 	.word	0x00038820
        /*0404*/ 	.short	0x010a
        /*0406*/ 	.byte	0x3f
	.zero		1


	//   ....[37]....
        /*0408*/ 	.word	0x0000a7f0
        /*040c*/ 	.word	0x00000014
        /*0410*/ 	.word	0x00038840
        /*0414*/ 	.short	0x010a
        /*0416*/ 	.byte	0x3f
	.zero		1


	//   ....[38]....
        /*0418*/ 	.word	0x0000a840
        /*041c*/ 	.word	0x00000014
        /*0420*/ 	.word	0x00038828
        /*0424*/ 	.short	0x010a
        /*0426*/ 	.byte	0x3f
	.zero		1


	//   ....[39]....
        /*0428*/ 	.word	0x0000a890
        /*042c*/ 	.word	0x00000004
        /*0430*/ 	.word	0x00038840
        /*0434*/ 	.short	0x010a
        /*0436*/ 	.byte	0x3f
	.zero		1


	//   ....[40]....
        /*0438*/ 	.word	0x0000a970
        /*043c*/ 	.word	0x00000007
        /*0440*/ 	.word	0x00000000
        /*0444*/ 	.short	0x010a
        /*0446*/ 	.byte	0x3f
	.zero		1


	//   ....[41]....
        /*0448*/ 	.word	0x0000a9c0
        /*044c*/ 	.word	0x00000003
        /*0450*/ 	.word	0x00000000
        /*0454*/ 	.short	0x010a
        /*0456*/ 	.byte	0x3f
	.zero		1


	//   ....[42]....
        /*0458*/ 	.word	0x0000aa10
        /*045c*/ 	.word	0x00000005
        /*0460*/ 	.word	0x00000000
        /*0464*/ 	.short	0x010a
        /*0466*/ 	.byte	0x3f
	.zero		1


	//----- nvinfo : EIATTR_NUM_MBARRIERS
	.align		4
.L_250:
        /*0468*/ 	.byte	0x03, 0x38
        /*046a*/ 	.short	0x0009


	//----- nvinfo : EIATTR_EXIT_INSTR_OFFSETS
	.align		4
        /*046c*/ 	.byte	0x04, 0x1c
        /*046e*/ 	.short	(.L_252 - .L_251)


	//   ....[0]....
.L_251:
        /*0470*/ 	.word	0x0000a360


	//----- nvinfo : EIATTR_MAX_THREADS
	.align		4
.L_252:
        /*0474*/ 	.byte	0x04, 0x05
        /*0476*/ 	.short	(.L_254 - .L_253)
.L_253:
        /*0478*/ 	.word	0x00000180
        /*047c*/ 	.word	0x00000001
        /*0480*/ 	.word	0x00000001


	//----- nvinfo : EIATTR_CRS_STACK_SIZE
	.align		4
.L_254:
        /*0484*/ 	.byte	0x04, 0x1e
        /*0486*/ 	.short	(.L_256 - .L_255)
.L_255:
        /*0488*/ 	.word	0x00000000


	//----- nvinfo : EIATTR_CBANK_PARAM_SIZE
	.align		4
.L_256:
        /*048c*/ 	.byte	0x03, 0x19
        /*048e*/ 	.short	0x0970


	//----- nvinfo : EIATTR_PARAM_CBANK
	.align		4
        /*0490*/ 	.byte	0x04, 0x0a
        /*0492*/ 	.short	(.L_258 - .L_257)
	.align		4
.L_257:
        /*0494*/ 	.word	index@(.nv.constant0._ZN7cutlass13device_kernelIN5flash11enable_sm90INS1_16FlashAttnBwdSm90INS1_25CollectiveMainloopBwdSm90ILi2ELi2ELi2EN4cute5tupleIJNS5_1CILi1EEES8_S8_EEENS6_IJNS7_ILi80EEENS7_ILi128EEESB_EEENS_10bfloat16_tEfNS_4arch4Sm90ELb0ELb0ELb0ELb0ELb1ELb1ELb0ELb1ELi2ELi1ELi2ELi1ELb0EEENS1_21CollectiveEpilogueBwdISC_SD_SF_Li256ELb0ELb0ELi1EEENS1_19SingleTileSchedulerILb0ELb0ELb0ELi128EEEEEEEEEvNT_6ParamsE)
        /*0498*/ 	.short	0x0210
        /*049a*/ 	.short	0x0970


	//----- nvinfo : EIATTR_SW_WAR
	.align		4
.L_258:
        /*049c*/ 	.byte	0x04, 0x36
        /*049e*/ 	.short	(.L_260 - .L_259)
.L_259:
        /*04a0*/ 	.word	0x00000008
.L_260:


//--------------------- .nv.info._ZN7cutlass13device_kernelIN5flash11enable_sm90INS1_16FlashAttnBwdSm90INS1_25CollectiveMainloopBwdSm90ILi2ELi2ELi2EN4cute5tupleIJNS5_1CILi1EEES8_S8_EEENS6_IJNS7_ILi80EEENS7_ILi128EEESB_EEENS_10bfloat16_tEfNS_4arch4Sm90ELb0ELb0ELb0ELb0ELb0ELb1ELb0ELb1ELi2ELi1ELi2ELi1ELb0EEENS1_24CollectiveEpilogueBwdGQAISC_fSF_Li256ELb0ELb0EEENS1_19SingleTileSchedulerILb0ELb0ELb0ELi128EEEEEEEEEvNT_6ParamsE --------------------------
	.section	.nv.info._ZN7cutlass13device_kernelIN5flash11enable_sm90INS1_16FlashAttnBwdSm90INS1_25CollectiveMainloopBwdSm90ILi2ELi2ELi2EN4cute5tupleIJNS5_1CILi1EEES8_S8_EEENS6_IJNS7_ILi80EEENS7_ILi128EEESB_EEENS_10bfloat16_tEfNS_4arch4Sm90ELb0ELb0ELb0ELb0ELb0ELb1ELb0ELb1ELi2ELi1ELi2ELi1ELb0EEENS1_24CollectiveEpilogueBwdGQAISC_fSF_Li256ELb0ELb0EEENS1_19SingleTileSchedulerILb0ELb0ELb0ELi128EEEEEEEEEvNT_6ParamsE,"",@"SHT_CUDA_INFO"
	.sectionflags	@""
	.align	4


	//----- nvinfo : EIATTR_CUDA_API_VERSION
	.align		4
        /*0000*/ 	.byte	0x04, 0x37
        /*0002*/ 	.short	(.L_262 - .L_261)
.L_261:
        /*0004*/ 	.word	0x00000082


	//----- nvinfo : EIATTR_KPARAM_INFO
	.align		4
.L_262:
        /*0008*/ 	.byte	0x04, 0x17
        /*000a*/ 	.short	(.L_264 - .L_263)
.L_263:
        /*000c*/ 	.word	0x00000000
        /*0010*/ 	.short	0x0000
        /*0012*/ 	.short	0x0070
        /*0014*/ 	.byte	0x00, 0xf0, 0x01, 0x1a


	//----- nvinfo : EIATTR_SPARSE_MMA_MASK
	.align		4
.L_264:
        /*0018*/ 	.byte	0x03, 0x50
        /*001a*/ 	.short	0x0000


	//----- nvinfo : EIATTR_MAXREG_COUNT
	.align		4
        /*001c*/ 	.byte	0x03, 0x1b
        /*001e*/ 	.short	0x00a8


	//----- nvinfo : EIATTR_NUM_BARRIERS
	.align		4
        /*0020*/ 	.byte	0x02, 0x4c
        /*0022*/ 	.byte	0x10
	.zero		1


	//----- nvinfo : EIATTR_EXTERNS
	.align		4
        /*0024*/ 	.byte	0x04, 0x0f
        /*0026*/ 	.short	(.L_266 - .L_265)


	//   ....[0]....
	.align		4
.L_265:
        /*0028*/ 	.word	index@(__assertfail)


	//----- nvinfo : EIATTR_ANNOTATIONS
	.align		4
.L_266:
        /*002c*/ 	.byte	0x04, 0x55
        /*002e*/ 	.short	(.L_268 - .L_267)


	//   ....[0]....
.L_267:
        /* <DEDUP_REMOVED lines=12> */


	//----- nvinfo : EIATTR_MERCURY_ISA_VERSION
	.align		4
.L_268:
        /*00d8*/ 	.byte	0x03, 0x5f
        /*00da*/ 	.short	0x0101


	//----- nvinfo : EIATTR_INT_WARP_WIDE_INSTR_OFFSETS
	.align		4
        /*00dc*/ 	.byte	0x04, 0x31
        /*00de*/ 	.short	(.L_270 - .L_269)


	//   ....[0]....
.L_269:
        /*00e0*/ 	.word	0x00000180


	//   ....[1]....
        /*00e4*/ 	.word	0x00000240


	//----- nvinfo : EIATTR_COOP_GROUP_MASK_REGIDS
	.align		4
.L_270:
        /*00e8*/ 	.byte	0x04, 0x29
        /*00ea*/ 	.short	(.L_272 - .L_271)


	//   ....[0]....
.L_271:
        /*00ec*/ 	.word	0xffffffff


	//   ....[1]....
        /*00f0*/ 	.word	0xffffffff


	//   ....[2]....
        /*00f4*/ 	.word	0xffffffff


	//   ....[3]....
        /*00f8*/ 	.word	0xffffffff


	//   ....[4]....
        /*00fc*/ 	.word	0xffffffff


	//   ....[5]....
        /*0100*/ 	.word	0xffffffff


	//   ....[6]....
        /*0104*/ 	.word	0xffffffff


	//   ....[7]....
        /*0108*/ 	.word	0x0500000f


	//----- nvinfo : EIATTR_COOP_GROUP_INSTR_OFFSETS
	.align		4
.L_272:
        /*010c*/ 	.byte	0x04, 0x28
        /*010e*/ 	.short	(.L_274 - .L_273)


	//   ....[0]....
.L_273:
        /*0110*/ 	.word	0x00000060


	//   ....[1]....
        /*0114*/ 	.word	0x00000190


	//   ....[2]....
        /*0118*/ 	.word	0x00000220


	//   ....[3]....
        /*011c*/ 	.word	0x000003a0


	//   ....[4]....
        /*0120*/ 	.word	0x000005f0


	//   ....[5]....
        /*0124*/ 	.word	0x00000b50


	//   ....[6]....
        /*0128*/ 	.word	0x00007150


	//   ....[7]....
        /*012c*/ 	.word	0x00009a00


	//----- nvinfo : EIATTR_REG_RECONFIG
	.align		4
.L_274:
        /*0130*/ 	.byte	0x01, 0x54
	.zero		2


	//----- nvinfo : EIATTR_SYSCALL_OFFSETS
	.align		4
        /*0134*/ 	.byte	0x04, 0x46
        /*0136*/ 	.short	(.L_276 - .L_275)


	//   ....[0]....
.L_275:
        /*0138*/ 	.word	0x00000780


	//   ....[1]....
        /*013c*/ 	.word	0x00000870


	//   ....[2]....
        /*0140*/ 	.word	0x000009e0


	//   ....[3]....
        /*0144*/ 	.word	0x00000ad0


	//----- nvinfo : EIATTR_MBARRIER_INSTR_OFFSETS
	.align		4
.L_276:
        /*0148*/ 	.byte	0x04, 0x39
        /*014a*/ 	.short	(.L_278 - .L_277)


	//   ....[0]....
.L_277:
        /*014c*/ 	.word	0x00000260
        /*0150*/ 	.word	0x000000ff
        /*0154*/ 	.word	0x00038800
        /*0158*/ 	.short	0x0100
        /*015a*/ 	.byte	0x06
	.zero		1


	//   ....[1]....
        /*015c*/ 	.word	0x00000350
        /*0160*/ 	.word	0x000000ff
        /*0164*/ 	.word	0x00038810
        /*0168*/ 	.short	0x0100
        /*016a*/ 	.byte	0x08
	.zero		1


	//   ....[2]....
        /*016c*/ 	.word	0x00000360
        /*0170*/ 	.word	0x000000ff
        /*0174*/ 	.word	0x00038820
        /*0178*/ 	.short	0x0100
        /*017a*/ 	.byte	0x08
	.zero		1


	//   ....[3]....
        /*017c*/ 	.word	0x00000370
        /*0180*/ 	.word	0x000000ff
        /*0184*/ 	.word	0x00038818
        /*0188*/ 	.short	0x0100
        /*018a*/ 	.byte	0x08
	.zero		1


	//   ....[4]....
        /*018c*/ 	.word	0x00000380
        /*0190*/ 	.word	0x000000ff
        /*0194*/ 	.word	0x00038828
        /*0198*/ 	.short	0x0100
        /*019a*/ 	.byte	0x08
	.zero		1


	//   ....[5]....
        /*019c*/ 	.word	0x000004b0
        /*01a0*/ 	.word	0x000000ff
        /*01a4*/ 	.word	0x00038830
        /*01a8*/ 	.short	0x0100
        /*01aa*/ 	.byte	0x08
	.zero		1


	//   ....[6]....
        /*01ac*/ 	.word	0x000004c0
        /*01b0*/ 	.word	0x000000ff
        /*01b4*/ 	.word	0x00038840
        /*01b8*/ 	.short	0x0100
        /*01ba*/ 	.byte	0x08
	.zero		1


	//   ....[7]....
        /*01bc*/ 	.word	0x000004d0
        /*01c0*/ 	.word	0x000000ff
        /*01c4*/ 	.word	0x00038838
        /*01c8*/ 	.short	0x0100
        /*01ca*/ 	.byte	0x08
	.zero		1


	//   ....[8]....
        /*01cc*/ 	.word	0x000004e0
        /*01d0*/ 	.word	0x000000ff
        /*01d4*/ 	.word	0x00038848
        /*01d8*/ 	.short	0x0100
        /*01da*/ 	.byte	0x08
	.zero		1


	//   ....[9]....
        /*01dc*/ 	.word	0x00000bb0
        /*01e0*/ 	.word	0x00000010
        /*01e4*/ 	.word	0x00038800
        /*01e8*/ 	.short	0x010a
        /*01ea*/ 	.byte	0x3f
	.zero		1


	//   ....[10]....
        /*01ec*/ 	.word	0x00000cf0
        /*01f0*/ 	.word	0x00000010
        /*01f4*/ 	.word	0x00038800
        /*01f8*/ 	.short	0x010a
        /*01fa*/ 	.byte	0x3f
	.zero		1


	//   ....[11]....
        /*01fc*/ 	.word	0x00001860
        /*0200*/ 	.word	0x00000002
        /*0204*/ 	.word	0x00038810
        /*0208*/ 	.short	0x010a
        /*020a*/ 	.byte	0x3f
	.zero		1


	//   ....[12]....
        /*020c*/ 	.word	0x000018a0
        /*0210*/ 	.word	0x00000002
        /*0214*/ 	.word	0x00038810
        /*0218*/ 	.short	0x010a
        /*021a*/ 	.byte	0x3f
	.zero		1


	//   ....[13]....
        /*021c*/ 	.word	0x00002aa0
        /*0220*/ 	.word	0x00000002
        /*0224*/ 	.word	0x00038830
        /*0228*/ 	.short	0x010a
        /*022a*/ 	.byte	0x3f
	.zero		1


	//   ....[14]....
        /*022c*/ 	.word	0x00002b20
        /*0230*/ 	.word	0x00000002
        /*0234*/ 	.word	0x00038830
        /*0238*/ 	.short	0x010a
        /*023a*/ 	.byte	0x3f
	.zero		1


	//   ....[15]....
        /*023c*/ 	.word	0x00005fc0
        /*0240*/ 	.word	0x00000003
        /*0244*/ 	.word	0x00000000
        /*0248*/ 	.short	0x0101
        /*024a*/ 	.byte	0x3f
	.zero		1


	//   ....[16]....
        /*024c*/ 	.word	0x000063a0
        /*0250*/ 	.word	0x00000002
        /*0254*/ 	.word	0x00000000
        /*0258*/ 	.short	0x0101
        /*025a*/ 	.byte	0x3f
	.zero		1


	//   ....[17]....
        /*025c*/ 	.word	0x00007f90
        /*0260*/ 	.word	0x00000014
        /*0264*/ 	.word	0x00038820
        /*0268*/ 	.short	0x010a
        /*026a*/ 	.byte	0x3f
	.zero		1


	//   ....[18]....
        /*026c*/ 	.word	0x000085a0
        /*0270*/ 	.word	0x00000014
        /*0274*/ 	.word	0x00038840
        /*0278*/ 	.short	0x010a
        /*027a*/ 	.byte	0x3f
	.zero		1


	//   ....[19]....
        /*027c*/ 	.word	0x00008840
        /*0280*/ 	.word	0x00000014
        /*0284*/ 	.word	0x00038828
        /*0288*/ 	.short	0x010a
        /*028a*/ 	.byte	0x3f
	.zero		1


	//   ....[20]....
        /*028c*/ 	.word	0x00008a50
        /*0290*/ 	.word	0x00000014
        /*0294*/ 	.word	0x00038848
        /*0298*/ 	.short	0x010a
        /*029a*/ 	.byte	0x3f
	.zero		1


	//   ....[21]....
        /*029c*/ 	.word	0x00008cd0
        /*02a0*/ 	.word	0x00000014
        /*02a4*/ 	.word	0x00038820
        /*02a8*/ 	.short	0x010a
        /*02aa*/ 	.byte	0x3f
	.zero		1


	//   ....[22]....
        /*02ac*/ 	.word	0x00008f40
        /*02b0*/ 	.word	0x00000014
        /*02b4*/ 	.word	0x00038840
        /*02b8*/ 	.short	0x010a
        /*02ba*/ 	.byte	0x3f
	.zero		1


	//   ....[23]....
        /*02bc*/ 	.word	0x000091b0
        /*02c0*/ 	.word	0x00000014
        /*02c4*/ 	.word	0x00038828
        /*02c8*/ 	.short	0x010a
        /*02ca*/ 	.byte	0x3f
	.zero		1


	//   ....[24]....
        /*02cc*/ 	.word	0x00009400
        /*02d0*/ 	.word	0x00000004
        /*02d4*/ 	.word	0x00038840
        /*02d8*/ 	.short	0x010a
        /*02da*/ 	.byte	0x3f
	.zero		1


	//   ....[25]....
        /*02dc*/ 	.word	0x00009870
        /*02e0*/ 	.word	0x00000007
        /*02e4*/ 	.word	0x00000000
        /*02e8*/ 	.short	0x010a
        /*02ea*/ 	.byte	0x3f
	.zero		1


	//   ....[26]....
        /*02ec*/ 	.word	0x000098c0
        /*02f0*/ 	.word	0x00000003
        /*02f4*/ 	.word	0x00000000
        /*02f8*/ 	.short	0x010a
        /*02fa*/ 	.byte	0x3f
	.zero		1


	//   ....[27]....
        /*02fc*/ 	.word	0x00009920
        /*0300*/ 	.word	0x00000005
        /*0304*/ 	.word	0x00000000
        /*0308*/ 	.short	0x010a
        /*030a*/ 	.byte	0x3f
	.zero		1


	//   ....[28]....
        /*030c*/ 	.word	0x00009950
        /*0310*/ 	.word	0x00000003
        /*0314*/ 	.word	0x00000000
        /*0318*/ 	.short	0x010a
        /*031a*/ 	.byte	0x3f
	.zero		1


	//   ....[29]....
        /*031c*/ 	.word	0x00009a60
        /*0320*/ 	.word	0x00000000
        /*0324*/ 	.word	0x00038800
        /*0328*/ 	.short	0x010a
        /*032a*/ 	.byte	0x3f
	.zero		1


	//   ....[30]....
        /*032c*/ 	.word	0x00009ab0
        /*0330*/ 	.word	0x00000002
        /*0334*/ 	.word	0x00038810
        /*0338*/ 	.short	0x010a
        /*033a*/ 	.byte	0x3f
	.zero		1


	//   ....[31]....
        /*033c*/ 	.word	0x00009b00
        /*0340*/ 	.word	0x00000002
        /*0344*/ 	.word	0x00038830
        /*0348*/ 	.short	0x010a
        /*034a*/ 	.byte	0x3f
	.zero		1


	//   ....[32]....
        /*034c*/ 	.word	0x00009b50
        /*0350*/ 	.word	0x00000014
        /*0354*/ 	.word	0x00038820
        /*0358*/ 	.short	0x010a
        /*035a*/ 	.byte	0x3f
	.zero		1


	//   ....[33]....
        /*035c*/ 	.word	0x00009ba0
        /*0360*/ 	.word	0x00000014
        /*0364*/ 	.word	0x00038840
        /*0368*/ 	.short	0x010a
        /*036a*/ 	.byte	0x3f
	.zero		1


	//   ....[34]....
        /*036c*/ 	.word	0x00009bf0
        /*0370*/ 	.word	0x00000014
        /*0374*/ 	.word	0x00038828
        /*0378*/ 	.short	0x010a
        /*037a*/ 	.byte	0x3f
	.zero		1


	//   ....[35]....
        /*037c*/ 	.word	0x00009c40
        /*0380*/ 	.word	0x00000014
        /*0384*/ 	.word	0x00038848
        /*0388*/ 	.short	0x010a
        /*038a*/ 	.byte	0x3f
	.zero		1


	//   ....[36]....
        /*038c*/ 	.word	0x00009ca0
        /*0390*/ 	.word	0x00000014
        /*0394*/ 	.word	0x00038820
        /*0398*/ 	.short	0x010a
        /*039a*/ 	.byte	0x3f
	.zero		1


	//   ....[37]....
        /*039c*/ 	.word	0x00009cf0
        /*03a0*/ 	.word	0x00000014
        /*03a4*/ 	.word	0x00038840
        /*03a8*/ 	.short	0x010a
        /*03aa*/ 	.byte	0x3f
	.zero		1


	//   ....[38]....
        /*03ac*/ 	.word	0x00009d40
        /*03b0*/ 	.word	0x00000014
        /*03b4*/ 	.word	0x00038828
        /*03b8*/ 	.short	0x010a
        /*03ba*/ 	.byte	0x3f
	.zero		1


	//   ....[39]....
        /*03bc*/ 	.word	0x00009d90
        /*03c0*/ 	.word	0x00000004
        /*03c4*/ 	.word	0x00038840
        /*03c8*/ 	.short	0x010a
        /*03ca*/ 	.byte	0x3f
	.zero		1


	//   ....[40]....
        /*03cc*/ 	.word	0x00009e70
        /*03d0*/ 	.word	0x00000007
        /*03d4*/ 	.word	0x00000000
        /*03d8*/ 	.short	0x010a
        /*03da*/ 	.byte	0x3f
	.zero		1


	//   ....[41]....
        /*03dc*/ 	.word	0x00009ec0
        /*03e0*/ 	.word	0x00000003
        /*03e4*/ 	.word	0x00000000
        /*03e8*/ 	.short	0x010a
        /*03ea*/ 	.byte	0x3f
	.zero		1


	//   ....[42]....
        /*03ec*/ 	.word	0x00009f10
        /*03f0*/ 	.word	0x00000005
        /*03f4*/ 	.word	0x00000000
        /*03f8*/ 	.short	0x010a
        /*03fa*/ 	.byte	0x3f
	.zero		1


	//----- nvinfo : EIATTR_NUM_MBARRIERS
	.align		4
.L_278:
        /*03fc*/ 	.byte	0x03, 0x38
        /*03fe*/ 	.short	0x0009


	//----- nvinfo : EIATTR_EXIT_INSTR_OFFSETS
	.align		4
        /*0400*/ 	.byte	0x04, 0x1c
        /*0402*/ 	.short	(.L_280 - .L_279)


	//   ....[0]....
.L_279:
        /*0404*/ 	.word	0x000099a0


	//----- nvinfo : EIATTR_MAX_THREADS
	.align		4
.L_280:
        /*0408*/ 	.byte	0x04, 0x05
        /*040a*/ 	.short	(.L_282 - .L_281)
.L_281:
        /*040c*/ 	.word	0x00000180
        /*0410*/ 	.word	0x00000001
        /*0414*/ 	.word	0x00000001


	//----- nvinfo : EIATTR_CRS_STACK_SIZE
	.align		4
.L_282:
        /*0418*/ 	.byte	0x04, 0x1e
        /*041a*/ 	.short	(.L_284 - .L_283)
.L_283:
        /*041c*/ 	.word	0x00000000


	//----- nvinfo : EIATTR_CBANK_PARAM_SIZE
	.align		4
.L_284:
        /*0420*/ 	.byte	0x03, 0x19
        /*0422*/ 	.short	0x06f0


	//----- nvinfo : EIATTR_PARAM_CBANK
	.align		4
        /*0424*/ 	.byte	0x04, 0x0a
        /*0426*/ 	.short	(.L_286 - .L_285)
	.align		4
.L_285:
        /*0428*/ 	.word	index@(.nv.constant0._ZN7cutlass13device_kernelIN5flash11enable_sm90INS1_16FlashAttnBwdSm90INS1_25CollectiveMainloopBwdSm90ILi2ELi2ELi2EN4cute5tupleIJNS5_1CILi1EEES8_S8_EEENS6_IJNS7_ILi80EEENS7_ILi128EEESB_EEENS_10bfloat16_tEfNS_4arch4Sm90ELb0ELb0ELb0ELb0ELb0ELb1ELb0ELb1ELi2ELi1ELi2ELi1ELb0EEENS1_24CollectiveEpilogueBwdGQAISC_fSF_Li256ELb0ELb0EEENS1_19SingleTileSchedulerILb0ELb0ELb0ELi128EEEEEEEEEvNT_6ParamsE)
        /*042c*/ 	.short	0x0210
        /*042e*/ 	.short	0x06f0


	//----- nvinfo : EIATTR_SW_WAR
	.align		4
.L_286:
        /*0430*/ 	.byte	0x04, 0x36
        /*0432*/ 	.short	(.L_288 - .L_287)
.L_287:
        /*0434*/ 	.word	0x00000008
.L_288:


//--------------------- .nv.info._ZN7cutlass13device_kernelIN5flash11enable_sm90INS1_16FlashAttnBwdSm90INS1_25CollectiveMainloopBwdSm90ILi2ELi2ELi2EN4cute5tupleIJNS5_1CILi1EEES8_S8_EEENS6_IJNS7_ILi80EEENS7_ILi128EEESB_EEENS_10bfloat16_tEfNS_4arch4Sm90ELb0ELb0ELb0ELb0ELb1ELb1ELb0ELb1ELi2ELi1ELi2ELi1ELb0EEENS1_24CollectiveEpilogueBwdGQAISC_fSF_Li256ELb0ELb1EEENS1_19SingleTileSchedulerILb0ELb0ELb0ELi128EEEEEEEEEvNT_6ParamsE --------------------------
	.section	.nv.info._ZN7cutlass13device_kernelIN5flash11enable_sm90INS1_16FlashAttnBwdSm90INS1_25CollectiveMainloopBwdSm90ILi2ELi2ELi2EN4cute5tupleIJNS5_1CILi1EEES8_S8_EEENS6_IJNS7_ILi80EEENS7_ILi128EEESB_EEENS_10bfloat16_tEfNS_4arch4Sm90ELb0ELb0ELb0ELb0ELb1ELb1ELb0ELb1ELi2ELi1ELi2ELi1ELb0EEENS1_24CollectiveEpilogueBwdGQAISC_fSF_Li256ELb0ELb1EEENS1_19SingleTileSchedulerILb0ELb0ELb0ELi128EEEEEEEEEvNT_6ParamsE,"",@"SHT_CUDA_INFO"
	.sectionflags	@""
	.align	4


	//----- nvinfo : EIATTR_CUDA_API_VERSION
	.align		4
        /*0000*/ 	.byte	0x04, 0x37
        /*0002*/ 	.short	(.L_290 - .L_289)
.L_289:
        /*0004*/ 	.word	0x00000082


	//----- nvinfo : EIATTR_KPARAM_INFO
	.align		4
.L_290:
        /*0008*/ 	.byte	0x04, 0x17
        /*000a*/ 	.short	(.L_292 - .L_291)
.L_291:
        /*000c*/ 	.word	0x00000000
        /*0010*/ 	.short	0x0000
        /*0012*/ 	.short	0x0070
        /*0014*/ 	.byte	0x00, 0xf0, 0x01, 0x1a


	//----- nvinfo : EIATTR_SPARSE_MMA_MASK
	.align		4
.L_292:
        /*0018*/ 	.byte	0x03, 0x50
        /*001a*/ 	.short	0x0000


	//----- nvinfo : EIATTR_MAXREG_COUNT
	.align		4
        /*001c*/ 	.byte	0x03, 0x1b
        /*001e*/ 	.short	0x00a8


	//----- nvinfo : EIATTR_NUM_BARRIERS
	.align		4
        /*0020*/ 	.byte	0x02, 0x4c
        /*0022*/ 	.byte	0x10
	.zero		1


	//----- nvinfo : EIATTR_EXTERNS
	.align		4
        /*0024*/ 	.byte	0x04, 0x0f
        /*0026*/ 	.short	(.L_294 - .L_293)


	//   ....[0]....
	.align		4
.L_293:
        /*0028*/ 	.word	index@(__assertfail)


	//----- nvinfo : EIATTR_ANNOTATIONS
	.align		4
.L_294:
        /*002c*/ 	.byte	0x04, 0x55
        /*002e*/ 	.short	(.L_296 - .L_295)


	//   ....[0]....
.L_295:
        /* <DEDUP_REMOVED lines=11> */


	//----- nvinfo : EIATTR_MERCURY_ISA_VERSION
	.align		4
.L_296:
        /*00c8*/ 	.byte	0x03, 0x5f
        /*00ca*/ 	.short	0x0101


	//----- nvinfo : EIATTR_INT_WARP_WIDE_INSTR_OFFSETS
	.align		4
        /*00cc*/ 	.byte	0x04, 0x31
        /*00ce*/ 	.short	(.L_298 - .L_297)


	//   ....[0]....
.L_297:
        /*00d0*/ 	.word	0x00000180


	//   ....[1]....
        /*00d4*/ 	.word	0x00000240


	//   ....[2]....
        /*00d8*/ 	.word	0x00007e20


	//   ....[3]....
        /*00dc*/ 	.word	0x00008290


	//   ....[4]....
        /*00e0*/ 	.word	0x00008860


	//----- nvinfo : EIATTR_COOP_GROUP_MASK_REGIDS
	.align		4
.L_298:
        /*00e4*/ 	.byte	0x04, 0x29
        /*00e6*/ 	.short	(.L_300 - .L_299)


	//   ....[0]....
.L_299:
        /*00e8*/ 	.word	0xffffffff


	//   ....[1]....
        /*00ec*/ 	.word	0xffffffff


	//   ....[2]....
        /*00f0*/ 	.word	0xffffffff


	//   ....[3]....
        /*00f4*/ 	.word	0xffffffff


	//   ....[4]....
        /*00f8*/ 	.word	0xffffffff


	//   ....[5]....
        /*00fc*/ 	.word	0xffffffff


	//   ....[6]....
        /*0100*/ 	.word	0xffffffff


	//   ....[7]....
        /*0104*/ 	.word	0xffffffff


	//   ....[8]....
        /*0108*/ 	.word	0xffffffff


	//   ....[9]....
        /*010c*/ 	.word	0xffffffff


	//   ....[10]....
        /*0110*/ 	.word	0xffffffff


	//   ....[11]....
        /*0114*/ 	.word	0xffffffff


	//   ....[12]....
        /*0118*/ 	.word	0xffffffff


	//   ....[13]....
        /*011c*/ 	.word	0xffffffff


	//   ....[14]....
        /*0120*/ 	.word	0xffffffff


	//   ....[15]....
        /*0124*/ 	.word	0xffffffff


	//   ....[16]....
        /*0128*/ 	.word	0xffffffff


	//   ....[17]....
        /*012c*/ 	.word	0x0500000f


	//   ....[18]....
        /*0130*/ 	.word	0x0500000f


	//   ....[19]....
        /*0134*/ 	.word	0x0500000f


	//   ....[20]....
        /*0138*/ 	.word	0x0500000f


	//   ....[21]....
        /*013c*/ 	.word	0x0500000f


	//   ....[22]....
        /*0140*/ 	.word	0x0500000f


	//----- nvinfo : EIATTR_COOP_GROUP_INSTR_OFFSETS
	.align		4
.L_300:
        /*0144*/ 	.byte	0x04, 0x28
        /*0146*/ 	.short	(.L_302 - .L_301)


	//   ....[0]....
.L_301:
        /*0148*/ 	.word	0x00000060


	//   ....[1]....
        /*014c*/ 	.word	0x00000190


	//   ....[2]....
        /*0150*/ 	.word	0x00000220


	//   ....[3]....
        /*0154*/ 	.word	0x000003a0


	//   ....[4]....
        /*0158*/ 	.word	0x00000600


	//   ....[5]....
        /*015c*/ 	.word	0x00000b60


	//   ....[6]....
        /*0160*/ 	.word	0x00006e30


	//   ....[7]....
        /*0164*/ 	.word	0x00007000


	//   ....[8]....
        /*0168*/ 	.word	0x000072d0


	//   ....[9]....
        /*016c*/ 	.word	0x000074a0


	//   ....[10]....
        /*0170*/ 	.word	0x000075c0


	//   ....[11]....
        /*0174*/ 	.word	0x00007ac0


	//   ....[12]....
        /*0178*/ 	.word	0x00007d50


	//   ....[13]....
        /*017c*/ 	.word	0x00007f90


	//   ....[14]....
        /*0180*/ 	.word	0x000081c0


	//   ....[15]....
        /*0184*/ 	.word	0x00008470


	//   ....[16]....
        /*0188*/ 	.word	0x000087a0


	//   ....[17]....
        /*018c*/ 	.word	0x0000a680


	//   ....[18]....
        /*0190*/ 	.word	0x0000a800


	//   ....[19]....
        /*0194*/ 	.word	0x0000a870


	//   ....[20]....
        /*0198*/ 	.word	0x0000a8e0


	//   ....[21]....
        /*019c*/ 	.word	0x0000a950


	//   ....[22]....
        /*01a0*/ 	.word	0x0000a9c0


	//----- nvinfo : EIATTR_REG_RECONFIG
	.align		4
.L_302:
        /*01a4*/ 	.byte	0x01, 0x54
	.zero		2


	//----- nvinfo : EIATTR_SYSCALL_OFFSETS
	.align		4
        /*01a8*/ 	.byte	0x04, 0x46
        /*01aa*/ 	.short	(.L_304 - .L_303)


	//   ....[0]....
.L_303:
        /*01ac*/ 	.word	0x00000790


	//   ....[1]....
        /*01b0*/ 	.word	0x00000880


	//   ....[2]....
        /*01b4*/ 	.word	0x000009f0


	//   ....[3]....
        /*01b8*/ 	.word	0x00000ae0


	//----- nvinfo : EIATTR_MBARRIER_INSTR_OFFSETS
	.align		4
.L_304:
        /*01bc*/ 	.byte	0x04, 0x39
        /*01be*/ 	.short	(.L_306 - .L_305)


	//   ....[0]....
.L_305:
        /*01c0*/ 	.word	0x00000260
        /*01c4*/ 	.word	0x000000ff
        /*01c8*/ 	.word	0x00038800
        /*01cc*/ 	.short	0x0100
        /*01ce*/ 	.byte	0x06
	.zero		1


	//   ....[1]....
        /*01d0*/ 	.word	0x00000350
        /*01d4*/ 	.word	0x000000ff
        /*01d8*/ 	.word	0x00038810
        /*01dc*/ 	.short	0x0100
        /*01de*/ 	.byte	0x08
	.zero		1


	//   ....[2]....
        /*01e0*/ 	.word	0x00000360
        /*01e4*/ 	.word	0x000000ff
        /*01e8*/ 	.word	0x00038820
        /*01ec*/ 	.short	0x0100
        /*01ee*/ 	.byte	0x08
	.zero		1


	//   ....[3]....
        /*01f0*/ 	.word	0x00000370
        /*01f4*/ 	.word	0x000000ff
        /*01f8*/ 	.word	0x00038818
        /*01fc*/ 	.short	0x0100
        /*01fe*/ 	.byte	0x08
	.zero		1


	//   ....[4]....
        /*0200*/ 	.word	0x00000380
        /*0204*/ 	.word	0x000000ff
        /*0208*/ 	.word	0x00038828
        /*020c*/ 	.short	0x0100
        /*020e*/ 	.byte	0x08
	.zero		1


	//   ....[5]....
        /*0210*/ 	.word	0x000004b0
        /*0214*/ 	.word	0x000000ff
        /*0218*/ 	.word	0x00038830
        /*021c*/ 	.short	0x0100
        /*021e*/ 	.byte	0x08
	.zero		1


	//   ....[6]....
        /*0220*/ 	.word	0x000004c0
        /*0224*/ 	.word	0x000000ff
        /*0228*/ 	.word	0x00038840
        /*022c*/ 	.short	0x0100
        /*022e*/ 	.byte	0x08
	.zero		1


	//   ....[7]....
        /*0230*/ 	.word	0x000004d0
        /*0234*/ 	.word	0x000000ff
        /*0238*/ 	.word	0x00038838
        /*023c*/ 	.short	0x0100
        /*023e*/ 	.byte	0x08
	.zero		1


	//   ....[8]....
        /*0240*/ 	.word	0x000004e0
        /*0244*/ 	.word	0x000000ff
        /*0248*/ 	.word	0x00038848
        /*024c*/ 	.short	0x0100
        /*024e*/ 	.byte	0x08
	.zero		1


	//   ....[9]....
        /*0250*/ 	.word	0x00000bc0
        /*0254*/ 	.word	0x00000010
        /*0258*/ 	.word	0x00038800
        /*025c*/ 	.short	0x010a
        /*025e*/ 	.byte	0x3f
	.zero		1


	//   ....[10]....
        /*0260*/ 	.word	0x00000d00
        /*0264*/ 	.word	0x00000010
        /*0268*/ 	.word	0x00038800
        /*026c*/ 	.short	0x010a
        /*026e*/ 	.byte	0x3f
	.zero		1


	//   ....[11]....
        /*0270*/ 	.word	0x00001860
        /*0274*/ 	.word	0x00000002
        /*0278*/ 	.word	0x00038810
        /*027c*/ 	.short	0x010a
        /*027e*/ 	.byte	0x3f
	.zero		1


	//   ....[12]....
        /*0280*/ 	.word	0x000018a0
        /*0284*/ 	.word	0x00000002
        /*0288*/ 	.word	0x00038810
        /*028c*/ 	.short	0x010a
        /*028e*/ 	.byte	0x3f
	.zero		1


	//   ....[13]....
        /*0290*/ 	.word	0x00002aa0
        /*0294*/ 	.word	0x00000002
        /*0298*/ 	.word	0x00038830
        /*029c*/ 	.short	0x010a
        /*029e*/ 	.byte	0x3f
	.zero		1


	//   ....[14]....
        /*02a0*/ 	.word	0x00002b20
        /*02a4*/ 	.word	0x00000002
        /*02a8*/ 	.word	0x00038830
        /*02ac*/ 	.short	0x010a
        /*02ae*/ 	.byte	0x3f
	.zero		1


	//   ....[15]....
        /*02b0*/ 	.word	0x00005fc0
        /*02b4*/ 	.word	0x00000003
        /*02b8*/ 	.word	0x00000000
        /*02bc*/ 	.short	0x0101
        /*02be*/ 	.byte	0x3f
	.zero		1


	//   ....[16]....
        /*02c0*/ 	.word	0x000063b0
        /*02c4*/ 	.word	0x00000002
        /*02c8*/ 	.word	0x00000000
        /*02cc*/ 	.short	0x0101
        /*02ce*/ 	.byte	0x3f
	.zero		1


	//   ....[17]....
        /*02d0*/ 	.word	0x00008c10
        /*02d4*/ 	.word	0x00000014
        /*02d8*/ 	.word	0x00038820
        /*02dc*/ 	.short	0x010a
        /*02de*/ 	.byte	0x3f
	.zero		1


	//   ....[18]....
        /*02e0*/ 	.word	0x00009220
        /*02e4*/ 	.word	0x00000014
        /*02e8*/ 	.word	0x00038840
        /*02ec*/ 	.short	0x010a
        /*02ee*/ 	.byte	0x3f
	.zero		1


	//   ....[19]....
        /*02f0*/ 	.word	0x000094c0
        /*02f4*/ 	.word	0x00000014
        /*02f8*/ 	.word	0x00038828
        /*02fc*/ 	.short	0x010a
        /*02fe*/ 	.byte	0x3f
	.zero		1


	//   ....[20]....
        /*0300*/ 	.word	0x000096d0
        /*0304*/ 	.word	0x00000014
        /*0308*/ 	.word	0x00038848
        /*030c*/ 	.short	0x010a
        /*030e*/ 	.byte	0x3f
	.zero		1


	//   ....[21]....
        /*0310*/ 	.word	0x00009950
        /*0314*/ 	.word	0x00000014
        /*0318*/ 	.word	0x00038820
        /*031c*/ 	.short	0x010a
        /*031e*/ 	.byte	0x3f
	.zero		1


	//   ....[22]....
        /*0320*/ 	.word	0x00009bc0
        /*0324*/ 	.word	0x00000014
        /*0328*/ 	.word	0x00038840
        /*032c*/ 	.short	0x010a
        /*032e*/ 	.byte	0x3f
	.zero		1


	//   ....[23]....
        /*0330*/ 	.word	0x00009e30
        /*0334*/ 	.word	0x00000014
        /*0338*/ 	.word	0x00038828
        /*033c*/ 	.short	0x010a
        /*033e*/ 	.byte	0x3f
	.zero		1


	//   ....[24]....
        /*0340*/ 	.word	0x0000a080
        /*0344*/ 	.word	0x00000004
        /*0348*/ 	.word	0x00038840
        /*034c*/ 	.short	0x010a
        /*034e*/ 	.byte	0x3f
	.zero		1


	//   ....[25]....
        /*0350*/ 	.word	0x0000a4f0
        /*0354*/ 	.word	0x00000007
        /*0358*/ 	.word	0x00000000
        /*035c*/ 	.short	0x010a
        /*035e*/ 	.byte	0x3f
	.zero		1


	//   ....[26]....
        /*0360*/ 	.word	0x0000a540
        /*0364*/ 	.word	0x00000003
        /*0368*/ 	.word	0x00000000
        /*036c*/ 	.short	0x010a
        /*036e*/ 	.byte	0x3f
	.zero		1


	//   ....[27]....
        /*0370*/ 	.word	0x0000a5a0
        /*0374*/ 	.word	0x00000005
        /*0378*/ 	.word	0x00000000
        /*037c*/ 	.short	0x010a
        /*037e*/ 	.byte	0x3f
	.zero		1


	//   ....[28]....
        /*0380*/ 	.word	0x0000a5d0
        /*0384*/ 	.word	0x00000003
        /*0388*/ 	.word	0x00000000
        /*038c*/ 	.short	0x010a
        /*038e*/ 	.byte	0x3f
	.zero		1


	//   ....[29]....
        /*0390*/ 	.word	0x0000a6e0
        /*0394*/ 	.word	0x00000000
        /*0398*/ 	.word	0x00038800
        /*039c*/ 	.short	0x010a
        /*039e*/ 	.byte	0x3f
	.zero		1


	//   ....[30]....
        /*03a0*/ 	.word	0x0000a730
        /*03a4*/ 	.word	0x00000002
        /*03a8*/ 	.word	0x00038810
        /*03ac*/ 	.short	0x010a
        /*03ae*/ 	.byte	0x3f
	.zero		1


	//   ....[31]....
        /*03b0*/ 	.word	0x0000a780
        /*03b4*/ 	.word	0x00000002
        /*03b8*/ 	.word	0x00038830
        /*03bc*/ 	.short	0x010a
        /*03be*/ 	.byte	0x3f
	.zero		1


	//   ....[32]....
        /*03c0*/ 	.word	0x0000aa00
        /*03c4*/ 	.word	0x00000014
        /*03c8*/ 	.word	0x00038820
        /*03cc*/ 	.short	0x010a
        /*03ce*/ 	.byte	0x3f
	.zero		1


	//   ....[33]....
        /*03d0*/ 	.word	0x0000aa50
        /*03d4*/ 	.word	0x00000014
        /*03d8*/ 	.word	0x00038840
        /*03dc*/ 	.short	0x010a
        /*03de*/ 	.byte	0x3f
	.zero		1


	//   ....[34]....
        /*03e0*/ 	.word	0x0000aaa0
        /*03e4*/ 	.word	0x00000014
        /*03e8*/ 	.word	0x00038828
        /*03ec*/ 	.short	0x010a
        /*03ee*/ 	.byte	0x3f
	.zero		1


	//   ....[35]....
        /*03f0*/ 	.word	0x0000aaf0
        /*03f4*/ 	.word	0x00000014
        /*03f8*/ 	.word	0x00038848
        /*03fc*/ 	.short	0x010a
        /*03fe*/ 	.byte	0x3f
	.zero		1


	//   ....[36]....
        /*0400*/ 	.word	0x0000ab50
        /*0404*/ 	.word	0x00000014
        /*0408*/ 	.word	0x00038820
        /*040c*/ 	.short	0x010a
        /*040e*/ 	.byte	0x3f
	.zero		1


	//   ....[37]....
        /*0410*/ 	.word	0x0000aba0
        /*0414*/ 	.word	0x00000014
        /*0418*/ 	.word	0x00038840
        /*041c*/ 	.short	0x010a
        /*041e*/ 	.byte	0x3f
	.zero		1


	//   ....[38]....
        /*0420*/ 	.word	0x0000abf0
        /*0424*/ 	.word	0x00000014
        /*0428*/ 	.word	0x00038828
        /*042c*/ 	.short	0x010a
        /*042e*/ 	.byte	0x3f
	.zero		1


	//   ....[39]....
        /*0430*/ 	.word	0x0000ac40
        /*0434*/ 	.word	0x00000004
        /*0438*/ 	.word	0x00038840
        /*043c*/ 	.short	0x010a
        /*043e*/ 	.byte	0x3f
	.zero		1


	//   ....[40]....
        /*0440*/ 	.word	0x0000ad20
        /*0444*/ 	.word	0x00000007
        /*0448*/ 	.word	0x00000000
        /*044c*/ 	.short	0x010a
        /*044e*/ 	.byte	0x3f
	.zero		1


	//   ....[41]....
        /*0450*/ 	.word	0x0000ad70
        /*0454*/ 	.word	0x00000003
        /*0458*/ 	.word	0x00000000
        /*045c*/ 	.short	0x010a
        /*045e*/ 	.byte	0x3f
	.zero		1


	//   ....[42]....
        /*0460*/ 	.word	0x0000adc0
        /*0464*/ 	.word	0x00000005
        /*0468*/ 	.word	0x00000000
        /*046c*/ 	.short	0x010a
        /*046e*/ 	.byte	0x3f
	.zero		1


	//----- nvinfo : EIATTR_NUM_MBARRIERS
	.align		4
.L_306:
        /*0470*/ 	.byte	0x03, 0x38
        /*0472*/ 	.short	0x0009


	//----- nvinfo : EIATTR_EXIT_INSTR_OFFSETS
	.align		4
        /*0474*/ 	.byte	0x04, 0x1c
        /*0476*/ 	.short	(.L_308 - .L_307)


	//   ....[0]....
.L_307:
        /*0478*/ 	.word	0x0000a620


	//----- nvinfo : EIATTR_MAX_THREADS
	.align		4
.L_308:
        /*047c*/ 	.byte	0x04, 0x05
        /*047e*/ 	.short	(.L_310 - .L_309)
.L_309:
        /*0480*/ 	.word	0x00000180
        /*0484*/ 	.word	0x00000001
        /*0488*/ 	.word	0x00000001


	//----- nvinfo : EIATTR_CRS_STACK_SIZE
	.align		4
.L_310:
        /*048c*/ 	.byte	0x04, 0x1e
        /*048e*/ 	.short	(.L_312 - .L_311)
.L_311:
        /*0490*/ 	.word	0x00000000


	//----- nvinfo : EIATTR_CBANK_PARAM_SIZE
	.align		4
.L_312:
        /*0494*/ 	.byte	0x03, 0x19
        /*0496*/ 	.short	0x06f0


	//----- nvinfo : EIATTR_PARAM_CBANK
	.align		4
        /*0498*/ 	.byte	0x04, 0x0a
        /*049a*/ 	.short	(.L_314 - .L_313)
	.align		4
.L_313:
        /*049c*/ 	.word	index@(.nv.constant0._ZN7cutlass13device_kernelIN5flash11enable_sm90INS1_16FlashAttnBwdSm90INS1_25CollectiveMainloopBwdSm90ILi2ELi2ELi2EN4cute5tupleIJNS5_1CILi1EEES8_S8_EEENS6_IJNS7_ILi80EEENS7_ILi128EEESB_EEENS_10bfloat16_tEfNS_4arch4Sm90ELb0ELb0ELb0ELb0ELb1ELb1ELb0ELb1ELi2ELi1ELi2ELi1ELb0EEENS1_24CollectiveEpilogueBwdGQAISC_fSF_Li256ELb0ELb1EEENS1_19SingleTileSchedulerILb0ELb0ELb0ELi128EEEEEEEEEvNT_6ParamsE)
        /*04a0*/ 	.short	0x0210
        /*04a2*/ 	.short	0x06f0


	//----- nvinfo : EIATTR_SW_WAR
	.align		4
.L_314:
        /*04a4*/ 	.byte	0x04, 0x36
        /*04a6*/ 	.short	(.L_316 - .L_315)
.L_315:
        /*04a8*/ 	.word	0x00000008
.L_316:


//--------------------- .nv.info._ZN7cutlass13device_kernelIN5flash22FlashAttnBwdPreprocessIN4cute5tupleIJNS3_1CILi80EEENS5_ILi128EEEEEENS_10bfloat16_tEfNS_4arch4Sm90ELb1ELb0EEEEEvNT_6ParamsE --------------------------
	.section	.nv.info._ZN7cutlass13device_kernelIN5flash22FlashAttnBwdPreprocessIN4cute5tupleIJNS3_1CILi80EEENS5_ILi128EEEEEENS_10bfloat16_tEfNS_4arch4Sm90ELb1ELb0EEEEEvNT_6ParamsE,"",@"SHT_CUDA_INFO"
	.sectionflags	@""
	.align	4


	//----- nvinfo : EIATTR_CUDA_API_VERSION
	.align		4
        /*0000*/ 	.byte	0x04, 0x37
        /*0002*/ 	.short	(.L_318 - .L_317)
.L_317:
        /*0004*/ 	.word	0x00000082


	//----- nvinfo : EIATTR_KPARAM_INFO
	.align		4
.L_318:
        /*0008*/ 	.byte	0x04, 0x17
        /*000a*/ 	.short	(.L_320 - .L_319)
.L_319:
        /*000c*/ 	.word	0x00000000
        /*0010*/ 	.short	0x0000
        /*0012*/ 	.short	0x0000
        /*0014*/ 	.byte	0x00, 0xf0, 0xc1, 0x03


	//----- nvinfo : EIATTR_SPARSE_MMA_MASK
	.align		4
.L_320:
        /*0018*/ 	.byte	0x03, 0x50
        /*001a*/ 	.short	0x0000


	//----- nvinfo : EIATTR_MAXREG_COUNT
	.align		4
        /*001c*/ 	.byte	0x03, 0x1b
        /*001e*/ 	.short	0x0080


	//----- nvinfo : EIATTR_MERCURY_ISA_VERSION
	.align		4
        /*0020*/ 	.byte	0x03, 0x5f
        /*0022*/ 	.short	0x0101


	//----- nvinfo : EIATTR_COOP_GROUP_MASK_REGIDS
	.align		4
        /*0024*/ 	.byte	0x04, 0x29
        /*0026*/ 	.short	(.L_322 - .L_321)


	//   ....[0]....
.L_321:
        /*0028*/ 	.word	0xffffffff


	//   ....[1]....
        /*002c*/ 	.word	0xffffffff


	//   ....[2]....
        /*0030*/ 	.word	0xffffffff


	//   ....[3]....
        /*0034*/ 	.word	0xffffffff


	//   ....[4]....
        /*0038*/ 	.word	0xffffffff


	//   ....[5]....
        /*003c*/ 	.word	0xffffffff


	//   ....[6]....
        /*0040*/ 	.word	0xffffffff


	//   ....[7]....
        /*0044*/ 	.word	0xffffffff


	//   ....[8]....
        /*0048*/ 	.word	0xffffffff


	//   ....[9]....
        /*004c*/ 	.word	0xffffffff


	//   ....[10]....
        /*0050*/ 	.word	0xffffffff


	//   ....[11]....
        /*0054*/ 	.word	0xffffffff


	//   ....[12]....
        /*0058*/ 	.word	0xffffffff


	//   ....[13]....
        /*005c*/ 	.word	0xffffffff


	//   ....[14]....
        /*0060*/ 	.word	0xffffffff


	//   ....[15]....
        /*0064*/ 	.word	0xffffffff


	//   ....[16]....
        /*0068*/ 	.word	0xffffffff


	//   ....[17]....
        /*006c*/ 	.word	0xffffffff


	//   ....[18]....
        /*0070*/ 	.word	0xffffffff


	//   ....[19]....
        /*0074*/ 	.word	0xffffffff


	//----- nvinfo : EIATTR_COOP_GROUP_INSTR_OFFSETS
	.align		4
.L_322:
        /*0078*/ 	.byte	0x04, 0x28
        /*007a*/ 	.short	(.L_324 - .L_323)


	//   ....[0]....
.L_323:
        /*007c*/ 	.word	0x000014b0


	//   ....[1]....
        /*0080*/ 	.word	0x000014d0


	//   ....[2]....
        /*0084*/ 	.word	0x000014e0


	//   ....[3]....
        /*0088*/ 	.word	0x000014f0


	//   ....[4]....
        /*008c*/ 	.word	0x00001500


	//   ....[5]....
        /*0090*/ 	.word	0x00001540


	//   ....[6]....
        /*0094*/ 	.word	0x00001560


	//   ....[7]....
        /*0098*/ 	.word	0x00001580


	//   ....[8]....
        /*009c*/ 	.word	0x00001590


	//   ....[9]....
        /*00a0*/ 	.word	0x000015a0


	//   ....[10]....
        /*00a4*/ 	.word	0x000015f0


	//   ....[11]....
        /*00a8*/ 	.word	0x00001610


	//   ....[12]....
        /*00ac*/ 	.word	0x00001630


	//   ....[13]....
        /*00b0*/ 	.word	0x00001650


	//   ....[14]....
        /*00b4*/ 	.word	0x00001660


	//   ....[15]....
        /*00b8*/ 	.word	0x00001740


	//   ....[16]....
        /*00bc*/ 	.word	0x00001760


	//   ....[17]....
        /*00c0*/ 	.word	0x00001770


	//   ....[18]....
        /*00c4*/ 	.word	0x00001780


	//   ....[19]....
        /*00c8*/ 	.word	0x00001790


	//----- nvinfo : EIATTR_EXIT_INSTR_OFFSETS
	.align		4
.L_324:
        /*00cc*/ 	.byte	0x04, 0x1c
        /*00ce*/ 	.short	(.L_326 - .L_325)


	//   ....[0]....
.L_325:
        /*00d0*/ 	.word	0x00001d60


	//   ....[1]....
        /*00d4*/ 	.word	0x00001de0


	//----- nvinfo : EIATTR_MAX_THREADS
	.align		4
.L_326:
        /*00d8*/ 	.byte	0x04, 0x05
        /*00da*/ 	.short	(.L_328 - .L_327)
.L_327:
        /*00dc*/ 	.word	0x00000100
        /*00e0*/ 	.word	0x00000001
        /*00e4*/ 	.word	0x00000001


	//----- nvinfo : EIATTR_CRS_STACK_SIZE
	.align		4
.L_328:
        /*00e8*/ 	.byte	0x04, 0x1e
        /*00ea*/ 	.short	(.L_330 - .L_329)
.L_329:
        /*00ec*/ 	.word	0x00000000


	//----- nvinfo : EIATTR_CBANK_PARAM_SIZE
	.align		4
.L_330:
        /*00f0*/ 	.byte	0x03, 0x19
        /*00f2*/ 	.short	0x00f0


	//----- nvinfo : EIATTR_PARAM_CBANK
	.align		4
        /*00f4*/ 	.byte	0x04, 0x0a
        /*00f6*/ 	.short	(.L_332 - .L_331)
	.align		4
.L_331:
        /*00f8*/ 	.word	index@(.nv.constant0._ZN7cutlass13device_kernelIN5flash22FlashAttnBwdPreprocessIN4cute5tupleIJNS3_1CILi80EEENS5_ILi128EEEEEENS_10bfloat16_tEfNS_4arch4Sm90ELb1ELb0EEEEEvNT_6ParamsE)
        /*00fc*/ 	.short	0x0210
        /*00fe*/ 	.short	0x00f0


	//----- nvinfo : EIATTR_SW_WAR
	.align		4
.L_332:
        /*0100*/ 	.byte	0x04, 0x36
        /*0102*/ 	.short	(.L_334 - .L_333)
.L_333:
        /*0104*/ 	.word	0x00000008
.L_334:


//--------------------- .nv.info._ZN7cutlass13device_kernelIN5flash11enable_sm90INS1_16FlashAttnBwdSm90INS1_25CollectiveMainloopBwdSm90ILi2ELi2ELi2EN4cute5tupleIJNS5_1CILi1EEES8_S8_EEENS6_IJNS7_ILi80EEENS7_ILi128EEESB_EEENS_10bfloat16_tEfNS_4arch4Sm90ELb0ELb0ELb0ELb1ELb0ELb1ELb0ELb1ELi2ELi1ELi2ELi1ELb0EEENS1_21CollectiveEpilogueBwdISC_SD_SF_Li256ELb1ELb0ELi1EEENS1_19SingleTileSchedulerILb1ELb0ELb0ELi128EEEEEEEEEvNT_6ParamsE --------------------------
	.section	.nv.info._ZN7cutlass13device_kernelIN5flash11enable_sm90INS1_16FlashAttnBwdSm90INS1_25CollectiveMainloopBwdSm90ILi2ELi2ELi2EN4cute5tupleIJNS5_1CILi1EEES8_S8_EEENS6_IJNS7_ILi80EEENS7_ILi128EEESB_EEENS_10bfloat16_tEfNS_4arch4Sm90ELb0ELb0ELb0ELb1ELb0ELb1ELb0ELb1ELi2ELi1ELi2ELi1ELb0EEENS1_21CollectiveEpilogueBwdISC_SD_SF_Li256ELb1ELb0ELi1EEENS1_19SingleTileSchedulerILb1ELb0ELb0ELi128EEEEEEEEEvNT_6ParamsE,"",@"SHT_CUDA_INFO"
	.sectionflags	@""
	.align	4


	//----- nvinfo : EIATTR_CUDA_API_VERSION
	.align		4
        /*0000*/ 	.byte	0x04, 0x37
        /*0002*/ 	.short	(.L_336 - .L_335)
.L_335:
        /*0004*/ 	.word	0x00000082


	//----- nvinfo : EIATTR_KPARAM_INFO
	.align		4
.L_336:
        /*0008*/ 	.byte	0x04, 0x17
        /*000a*/ 	.short	(.L_338 - .L_337)
.L_337:
        /*000c*/ 	.word	0x00000000
        /*0010*/ 	.short	0x0000
        /*0012*/ 	.short	0x0070
        /*0014*/ 	.byte	0x00, 0xf0, 0x01, 0x1a


	//----- nvinfo : EIATTR_SPARSE_MMA_MASK
	.align		4
.L_338:
        /*0018*/ 	.byte	0x03, 0x50
        /*001a*/ 	.short	0x0000


	//----- nvinfo : EIATTR_MAXREG_COUNT
	.align		4
        /*001c*/ 	.byte	0x03, 0x1b
        /*001e*/ 	.short	0x00a8


	//----- nvinfo : EIATTR_NUM_BARRIERS
	.align		4
        /*0020*/ 	.byte	0x02, 0x4c
        /*0022*/ 	.byte	0x10
	.zero		1


	//----- nvinfo : EIATTR_EXTERNS
	.align		4
        /*0024*/ 	.byte	0x04, 0x0f
        /*0026*/ 	.short	(.L_340 - .L_339)


	//   ....[0]....
	.align		4
.L_339:
        /*0028*/ 	.word	index@(__assertfail)


	//----- nvinfo : EIATTR_ANNOTATIONS
	.align		4
.L_340:
        /*002c*/ 	.byte	0x04, 0x55
        /*002e*/ 	.short	(.L_342 - .L_341)


	//   ....[0]....
.L_341:
        /* <DEDUP_REMOVED lines=14> */


	//----- nvinfo : EIATTR_MERCURY_ISA_VERSION
	.align		4
.L_342:
        /*00f8*/ 	.byte	0x03, 0x5f
        /*00fa*/ 	.short	0x0101


	//----- nvinfo : EIATTR_INT_WARP_WIDE_INSTR_OFFSETS
	.align		4
        /*00fc*/ 	.byte	0x04, 0x31
        /*00fe*/ 	.short	(.L_344 - .L_343)


	//   ....[0]....
.L_343:
        /*0100*/ 	.word	0x00000180


	//   ....[1]....
        /*0104*/ 	.word	0x00000240


	//   ....[2]....
        /*0108*/ 	.word	0x0000b300


	//----- nvinfo : EIATTR_COOP_GROUP_MASK_REGIDS
	.align		4
.L_344:
        /*010c*/ 	.byte	0x04, 0x29
        /*010e*/ 	.short	(.L_346 - .L_345)


	//   ....[0]....
.L_345:
        /*0110*/ 	.word	0xffffffff


	//   ....[1]....
        /*0114*/ 	.word	0xffffffff


	//   ....[2]....
        /*0118*/ 	.word	0xffffffff


	//   ....[3]....
        /*011c*/ 	.word	0xffffffff


	//   ....[4]....
        /*0120*/ 	.word	0xffffffff


	//   ....[5]....
        /*0124*/ 	.word	0xffffffff


	//   ....[6]....
        /*0128*/ 	.word	0xffffffff


	//   ....[7]....
        /*012c*/ 	.word	0x0500000f


	//----- nvinfo : EIATTR_COOP_GROUP_INSTR_OFFSETS
	.align		4
.L_346:
        /*0130*/ 	.byte	0x04, 0x28
        /*0132*/ 	.short	(.L_348 - .L_347)


	//   ....[0]....
.L_347:
        /*0134*/ 	.word	0x00000060


	//   ....[1]....
        /*0138*/ 	.word	0x00000190


	//   ....[2]....
        /*013c*/ 	.word	0x00000220


	//   ....[3]....
        /*0140*/ 	.word	0x000003a0


	//   ....[4]....
        /*0144*/ 	.word	0x00000610


	//   ....[5]....
        /*0148*/ 	.word	0x00001390


	//   ....[6]....
        /*014c*/ 	.word	0x0000a060


	//   ....[7]....
        /*0150*/ 	.word	0x0000d2e0


	//----- nvinfo : EIATTR_REG_RECONFIG
	.align		4
.L_348:
        /*0154*/ 	.byte	0x01, 0x54
	.zero		2


	//----- nvinfo : EIATTR_SYSCALL_OFFSETS
	.align		4
        /*0158*/ 	.byte	0x04, 0x46
        /*015a*/ 	.short	(.L_350 - .L_349)


	//   ....[0]....
.L_349:
        /*015c*/ 	.word	0x00000fc0


	//   ....[1]....
        /*0160*/ 	.word	0x000010b0


	//   ....[2]....
        /*0164*/ 	.word	0x00001220


	//   ....[3]....
        /*0168*/ 	.word	0x00001310


	//----- nvinfo : EIATTR_MBARRIER_INSTR_OFFSETS
	.align		4
.L_350:
        /*016c*/ 	.byte	0x04, 0x39
        /*016e*/ 	.short	(.L_352 - .L_351)


	//   ....[0]....
.L_351:
        /*0170*/ 	.word	0x00000260
        /*0174*/ 	.word	0x000000ff
        /*0178*/ 	.word	0x00038800
        /*017c*/ 	.short	0x0100
        /*017e*/ 	.byte	0x06
	.zero		1


	//   ....[1]....
        /*0180*/ 	.word	0x00000350
        /*0184*/ 	.word	0x000000ff
        /*0188*/ 	.word	0x00038810
        /*018c*/ 	.short	0x0100
        /*018e*/ 	.byte	0x08
	.zero		1


	//   ....[2]....
        /*0190*/ 	.word	0x00000360
        /*0194*/ 	.word	0x000000ff
        /*0198*/ 	.word	0x00038820
        /*019c*/ 	.short	0x0100
        /*019e*/ 	.byte	0x08
	.zero		1


	//   ....[3]....
        /*01a0*/ 	.word	0x00000370
        /*01a4*/ 	.word	0x000000ff
        /*01a8*/ 	.word	0x00038818
        /*01ac*/ 	.short	0x0100
        /*01ae*/ 	.byte	0x08
	.zero		1


	//   ....[4]....
        /*01b0*/ 	.word	0x00000380
        /*01b4*/ 	.word	0x000000ff
        /*01b8*/ 	.word	0x00038828
        /*01bc*/ 	.short	0x0100
        /*01be*/ 	.byte	0x08
	.zero		1


	//   ....[5]....
        /*01c0*/ 	.word	0x000004b0
        /*01c4*/ 	.word	0x000000ff
        /*01c8*/ 	.word	0x00038830
        /*01cc*/ 	.short	0x0100
        /*01ce*/ 	.byte	0x08
	.zero		1


	//   ....[6]....
        /*01d0*/ 	.word	0x000004c0
        /*01d4*/ 	.word	0x000000ff
        /*01d8*/ 	.word	0x00038840
        /*01dc*/ 	.short	0x0100
        /*01de*/ 	.byte	0x08
	.zero		1


	//   ....[7]....
        /*01e0*/ 	.word	0x000004d0
        /*01e4*/ 	.word	0x000000ff
        /*01e8*/ 	.word	0x00038838
        /*01ec*/ 	.short	0x0100
        /*01ee*/ 	.byte	0x08
	.zero		1


	//   ....[8]....
        /*01f0*/ 	.word	0x000004e0
        /*01f4*/ 	.word	0x000000ff
        /*01f8*/ 	.word	0x00038848
        /*01fc*/ 	.short	0x0100
        /*01fe*/ 	.byte	0x08
	.zero		1


	//   ....[9]....
        /*0200*/ 	.word	0x000013e0
        /*0204*/ 	.word	0x00000013
        /*0208*/ 	.word	0x00038800
        /*020c*/ 	.short	0x010a
        /*020e*/ 	.byte	0x3f
	.zero		1


	//   ....[10]....
        /*0210*/ 	.word	0x00001680
        /*0214*/ 	.word	0x00000013
        /*0218*/ 	.word	0x00038800
        /*021c*/ 	.short	0x010a
        /*021e*/ 	.byte	0x3f
	.zero		1


	//   ....[11]....
        /*0220*/ 	.word	0x00001c20
        /*0224*/ 	.word	0x00000003
        /*0228*/ 	.word	0x00038810
        /*022c*/ 	.short	0x010a
        /*022e*/ 	.byte	0x3f
	.zero		1


	//   ....[12]....
        /*0230*/ 	.word	0x00001c60
        /*0234*/ 	.word	0x00000003
        /*0238*/ 	.word	0x00038810
        /*023c*/ 	.short	0x010a
        /*023e*/ 	.byte	0x3f
	.zero		1


	//   ....[13]....
        /*0240*/ 	.word	0x00002e60
        /*0244*/ 	.word	0x00000003
        /*0248*/ 	.word	0x00038830
        /*024c*/ 	.short	0x010a
        /*024e*/ 	.byte	0x3f
	.zero		1


	//   ....[14]....
        /*0250*/ 	.word	0x00002ee0
        /*0254*/ 	.word	0x00000003
        /*0258*/ 	.word	0x00038830
        /*025c*/ 	.short	0x010a
        /*025e*/ 	.byte	0x3f
	.zero		1


	//   ....[15]....
        /*0260*/ 	.word	0x00006370
        /*0264*/ 	.word	0x00000005
        /*0268*/ 	.word	0x00000000
        /*026c*/ 	.short	0x0101
        /*026e*/ 	.byte	0x3f
	.zero		1


	//   ....[16]....
        /*0270*/ 	.word	0x000066e0
        /*0274*/ 	.word	0x00000003
        /*0278*/ 	.word	0x00000000
        /*027c*/ 	.short	0x0101
        /*027e*/ 	.byte	0x3f
	.zero		1


	//   ....[17]....
        /*0280*/ 	.word	0x0000b810
        /*0284*/ 	.word	0x0000000c
        /*0288*/ 	.word	0x00038820
        /*028c*/ 	.short	0x010a
        /*028e*/ 	.byte	0x3f
	.zero		1


	//   ....[18]....
        /*0290*/ 	.word	0x0000be10
        /*0294*/ 	.word	0x0000000c
        /*0298*/ 	.word	0x00038840
        /*029c*/ 	.short	0x010a
        /*029e*/ 	.byte	0x3f
	.zero		1


	//   ....[19]....
        /*02a0*/ 	.word	0x0000c0c0
        /*02a4*/ 	.word	0x0000000c
        /*02a8*/ 	.word	0x00038828
        /*02ac*/ 	.short	0x010a
        /*02ae*/ 	.byte	0x3f
	.zero		1


	//   ....[20]....
        /*02b0*/ 	.word	0x0000c2f0
        /*02b4*/ 	.word	0x0000000c
        /*02b8*/ 	.word	0x00038848
        /*02bc*/ 	.short	0x010a
        /*02be*/ 	.byte	0x3f
	.zero		1


	//   ....[21]....
        /*02c0*/ 	.word	0x0000c570
        /*02c4*/ 	.word	0x0000000c
        /*02c8*/ 	.word	0x00038820
        /*02cc*/ 	.short	0x010a
        /*02ce*/ 	.byte	0x3f
	.zero		1


	//   ....[22]....
        /*02d0*/ 	.word	0x0000c800
        /*02d4*/ 	.word	0x0000000c
        /*02d8*/ 	.word	0x00038840
        /*02dc*/ 	.short	0x010a
        /*02de*/ 	.byte	0x3f
	.zero		1


	//   ....[23]....
        /*02e0*/ 	.word	0x0000ca80
        /*02e4*/ 	.word	0x0000000c
        /*02e8*/ 	.word	0x00038828
        /*02ec*/ 	.short	0x010a
        /*02ee*/ 	.byte	0x3f
	.zero		1


	//   ....[24]....
        /*02f0*/ 	.word	0x0000cce0
        /*02f4*/ 	.word	0x00000004
        /*02f8*/ 	.word	0x00038840
        /*02fc*/ 	.short	0x010a
        /*02fe*/ 	.byte	0x3f
	.zero		1


	//   ....[25]....
        /*0300*/ 	.word	0x0000d160
        /*0304*/ 	.word	0x00000007
        /*0308*/ 	.word	0x00000000
        /*030c*/ 	.short	0x010a
        /*030e*/ 	.byte	0x3f
	.zero		1


	//   ....[26]....
        /*0310*/ 	.word	0x0000d1b0
        /*0314*/ 	.word	0x0000000b
        /*0318*/ 	.word	0x00000000
        /*031c*/ 	.short	0x010a
        /*031e*/ 	.byte	0x3f
	.zero		1


	//   ....[27]....
        /*0320*/ 	.word	0x0000d210
        /*0324*/ 	.word	0x00000009
        /*0328*/ 	.word	0x00000000
        /*032c*/ 	.short	0x010a
        /*032e*/ 	.byte	0x3f
	.zero		1


	//   ....[28]....
        /*0330*/ 	.word	0x0000d240
        /*0334*/ 	.word	0x00000003
        /*0338*/ 	.word	0x00000000
        /*033c*/ 	.short	0x010a
        /*033e*/ 	.byte	0x3f
	.zero		1


	//   ....[29]....
        /*0340*/ 	.word	0x0000d340
        /*0344*/ 	.word	0x00000003
        /*0348*/ 	.word	0x00038800
        /*034c*/ 	.short	0x010a
        /*034e*/ 	.byte	0x3f
	.zero		1


	//   ....[30]....
        /*0350*/ 	.word	0x0000d390
        /*0354*/ 	.word	0x00000003
        /*0358*/ 	.word	0x00038810
        /*035c*/ 	.short	0x010a
        /*035e*/ 	.byte	0x3f
	.zero		1


	//   ....[31]....
        /*0360*/ 	.word	0x0000d3e0
        /*0364*/ 	.word	0x00000003
        /*0368*/ 	.word	0x00038830
        /*036c*/ 	.short	0x010a
        /*036e*/ 	.byte	0x3f
	.zero		1


	//   ....[32]....
        /*0370*/ 	.word	0x0000d430
        /*0374*/ 	.word	0x0000000c
        /*0378*/ 	.word	0x00038820
        /*037c*/ 	.short	0x010a
        /*037e*/ 	.byte	0x3f
	.zero		1


	//   ....[33]....
        /*0380*/ 	.word	0x0000d480
        /*0384*/ 	.word	0x0000000c
        /*0388*/ 	.word	0x00038840
        /*038c*/ 	.short	0x010a
        /*038e*/ 	.byte	0x3f
	.zero		1


	//   ....[34]....
        /*0390*/ 	.word	0x0000d4d0
        /*0394*/ 	.word	0x0000000c
        /*0398*/ 	.word	0x00038828
        /*039c*/ 	.short	0x010a
        /*039e*/ 	.byte	0x3f
	.zero		1


	//   ....[35]....
        /*03a0*/ 	.word	0x0000d520
        /*03a4*/ 	.word	0x0000000c
        /*03a8*/ 	.word	0x00038848
        /*03ac*/ 	.short	0x010a
        /*03ae*/ 	.byte	0x3f
	.zero		1


	//   ....[36]....
        /*03b0*/ 	.word	0x0000d580
        /*03b4*/ 	.word	0x0000000c
        /*03b8*/ 	.word	0x00038820
        /*03bc*/ 	.short	0x010a
        /*03be*/ 	.byte	0x3f
	.zero		1


	//   ....[37]....
        /*03c0*/ 	.word	0x0000d5d0
        /*03c4*/ 	.word	0x0000000c
        /*03c8*/ 	.word	0x00038840
        /*03cc*/ 	.short	0x010a
        /*03ce*/ 	.byte	0x3f
	.zero		1


	//   ....[38]....
        /*03d0*/ 	.word	0x0000d620
        /*03d4*/ 	.word	0x0000000c
        /*03d8*/ 	.word	0x00038828
        /*03dc*/ 	.short	0x010a
        /*03de*/ 	.byte	0x3f
	.zero		1


	//   ....[39]....
        /*03e0*/ 	.word	0x0000d670
        /*03e4*/ 	.word	0x00000004
        /*03e8*/ 	.word	0x00038840
        /*03ec*/ 	.short	0x010a
        /*03ee*/ 	.byte	0x3f
	.zero		1


	//   ....[40]....
        /*03f0*/ 	.word	0x0000d740
        /*03f4*/ 	.word	0x00000007
        /*03f8*/ 	.word	0x00000000
        /*03fc*/ 	.short	0x010a
        /*03fe*/ 	.byte	0x3f
	.zero		1


	//   ....[41]....
        /*0400*/ 	.word	0x0000d790
        /*0404*/ 	.word	0x0000000b
        /*0408*/ 	.word	0x00000000
        /*040c*/ 	.short	0x010a
        /*040e*/ 	.byte	0x3f
	.zero		1


	//   ....[42]....
        /*0410*/ 	.word	0x0000d7e0
        /*0414*/ 	.word	0x00000009
        /*0418*/ 	.word	0x00000000
        /*041c*/ 	.short	0x010a
        /*041e*/ 	.byte	0x3f
	.zero		1


	//----- nvinfo : EIATTR_NUM_MBARRIERS
	.align		4
.L_352:
        /*0420*/ 	.byte	0x03, 0x38
        /*0422*/ 	.short	0x0009


	//----- nvinfo : EIATTR_EXIT_INSTR_OFFSETS
	.align		4
        /*0424*/ 	.byte	0x04, 0x1c
        /*0426*/ 	.short	(.L_354 - .L_353)


	//   ....[0]....
.L_353:
        /*0428*/ 	.word	0x0000d290


	//----- nvinfo : EIATTR_MAX_THREADS
	.align		4
.L_354:
        /*042c*/ 	.byte	0x04, 0x05
        /*042e*/ 	.short	(.L_356 - .L_355)
.L_355:
        /*0430*/ 	.word	0x00000180
        /*0434*/ 	.word	0x00000001
        /*0438*/ 	.word	0x00000001


	//----- nvinfo : EIATTR_CRS_STACK_SIZE
	.align		4
.L_356:
        /*043c*/ 	.byte	0x04, 0x1e
        /*043e*/ 	.short	(.L_358 - .L_357)
.L_357:
        /*0440*/ 	.word	0x00000000


	//----- nvinfo : EIATTR_CBANK_PARAM_SIZE
	.align		4
.L_358:
        /*0444*/ 	.byte	0x03, 0x19
        /*0446*/ 	.short	0x06f0


	//----- nvinfo : EIATTR_PARAM_CBANK
	.align		4
        /*0448*/ 	.byte	0x04, 0x0a
        /*044a*/ 	.short	(.L_360 - .L_359)
	.align		4
.L_359:
        /*044c*/ 	.word	index@(.nv.constant0._ZN7cutlass13device_kernelIN5flash11enable_sm90INS1_16FlashAttnBwdSm90INS1_25CollectiveMainloopBwdSm90ILi2ELi2ELi2EN4cute5tupleIJNS5_1CILi1EEES8_S8_EEENS6_IJNS7_ILi80EEENS7_ILi128EEESB_EEENS_10bfloat16_tEfNS_4arch4Sm90ELb0ELb0ELb0ELb1ELb0ELb1ELb0ELb1ELi2ELi1ELi2ELi1ELb0EEENS1_21CollectiveEpilogueBwdISC_SD_SF_Li256ELb1ELb0ELi1EEENS1_19SingleTileSchedulerILb1ELb0ELb0ELi128EEEEEEEEEvNT_6ParamsE)
        /*0450*/ 	.short	0x0210
        /*0452*/ 	.short	0x06f0


	//----- nvinfo : EIATTR_SW_WAR
	.align		4
.L_360:
        /*0454*/ 	.byte	0x04, 0x36
        /*0456*/ 	.short	(.L_362 - .L_361)
.L_361:
        /*0458*/ 	.word	0x00000008
.L_362:


//--------------------- .nv.info._ZN7cutlass13device_kernelIN5flash11enable_sm90INS1_16FlashAttnBwdSm90INS1_25CollectiveMainloopBwdSm90ILi2ELi2ELi2EN4cute5tupleIJNS5_1CILi1EEES8_S8_EEENS6_IJNS7_ILi80EEENS7_ILi128EEESB_EEENS_10bfloat16_tEfNS_4arch4Sm90ELb0ELb0ELb0ELb1ELb1ELb1ELb0ELb1ELi2ELi1ELi2ELi1ELb0EEENS1_21CollectiveEpilogueBwdISC_SD_SF_Li256ELb1ELb0ELi1EEENS1_19SingleTileSchedulerILb1ELb0ELb0ELi128EEEEEEEEEvNT_6ParamsE --------------------------
	.section	.nv.info._ZN7cutlass13device_kernelIN5flash11enable_sm90INS1_16FlashAttnBwdSm90INS1_25CollectiveMainloopBwdSm90ILi2ELi2ELi2EN4cute5tupleIJNS5_1CILi1EEES8_S8_EEENS6_IJNS7_ILi80EEENS7_ILi128EEESB_EEENS_10bfloat16_tEfNS_4arch4Sm90ELb0ELb0ELb0ELb1ELb1ELb1ELb0ELb1ELi2ELi1ELi2ELi1ELb0EEENS1_21CollectiveEpilogueBwdISC_SD_SF_Li256ELb1ELb0ELi1EEENS1_19SingleTileSchedulerILb1ELb0ELb0ELi128EEEEEEEEEvNT_6ParamsE,"",@"SHT_CUDA_INFO"
	.sectionflags	@""
	.align	4


	//----- nvinfo : EIATTR_CUDA_API_VERSION
	.align		4
        /*0000*/ 	.byte	0x04, 0x37
        /*0002*/ 	.short	(.L_364 - .L_363)
.L_363:
        /*0004*/ 	.word	0x00000082


	//----- nvinfo : EIATTR_KPARAM_INFO
	.align		4
.L_364:
        /*0008*/ 	.byte	0x04, 0x17
        /*000a*/ 	.short	(.L_366 - .L_365)
.L_365:
        /*000c*/ 	.word	0x00000000
        /*0010*/ 	.short	0x0000
        /*0012*/ 	.short	0x0070
        /*0014*/ 	.byte	0x00, 0xf0, 0x01, 0x1a


	//----- nvinfo : EIATTR_SPARSE_MMA_MASK
	.align		4
.L_366:
        /*0018*/ 	.byte	0x03, 0x50
        /*001a*/ 	.short	0x0000


	//----- nvinfo : EIATTR_MAXREG_COUNT
	.align		4
        /*001c*/ 	.byte	0x03, 0x1b
        /*001e*/ 	.short	0x00a8


	//----- nvinfo : EIATTR_NUM_BARRIERS
	.align		4
        /*0020*/ 	.byte	0x02, 0x4c
        /*0022*/ 	.byte	0x10
	.zero		1


	//----- nvinfo : EIATTR_EXTERNS
	.align		4
        /*0024*/ 	.byte	0x04, 0x0f
        /*0026*/ 	.short	(.L_368 - .L_367)


	//   ....[0]....
	.align		4
.L_367:
        /*0028*/ 	.word	index@(__assertfail)


	//----- nvinfo : EIATTR_ANNOTATIONS
	.align		4
.L_368:
        /*002c*/ 	.byte	0x04, 0x55
        /*002e*/ 	.short	(.L_370 - .L_369)


	//   ....[0]....
.L_369:
        /* <DEDUP_REMOVED lines=14> */


	//----- nvinfo : EIATTR_MERCURY_ISA_VERSION
	.align		4
.L_370:
        /*00f8*/ 	.byte	0x03, 0x5f
        /*00fa*/ 	.short	0x0101


	//----- nvinfo : EIATTR_INT_WARP_WIDE_INSTR_OFFSETS
	.align		4
        /*00fc*/ 	.byte	0x04, 0x31
        /*00fe*/ 	.short	(.L_372 - .L_371)


	//   ....[0]....
.L_371:
        /*0100*/ 	.word	0x00000180


	//   ....[1]....
        /*0104*/ 	.word	0x00000240


	//   ....[2]....
        /*0108*/ 	.word	0x0000ad40


	//   ....[3]....
        /*010c*/ 	.word	0x0000b1b0


	//   ....[4]....
        /*0110*/ 	.word	0x0000b780


	//   ....[5]....
        /*0114*/ 	.word	0x0000bb00


	//----- nvinfo : EIATTR_COOP_GROUP_MASK_REGIDS
	.align		4
.L_372:
        /*0118*/ 	.byte	0x04, 0x29
        /*011a*/ 	.short	(.L_374 - .L_373)


	//   ....[0]....
.L_373:
        /*011c*/ 	.word	0xffffffff


	//   ....[1]....
        /*0120*/ 	.word	0xffffffff


	//   ....[2]....
        /*0124*/ 	.word	0xffffffff


	//   ....[3]....
        /*0128*/ 	.word	0xffffffff


	//   ....[4]....
        /*012c*/ 	.word	0xffffffff


	//   ....[5]....
        /*0130*/ 	.word	0xffffffff


	//   ....[6]....
        /*0134*/ 	.word	0xffffffff


	//   ....[7]....
        /*0138*/ 	.word	0xffffffff


	//   ....[8]....
        /*013c*/ 	.word	0xffffffff


	//   ....[9]....
        /*0140*/ 	.word	0xffffffff


	//   ....[10]....
        /*0144*/ 	.word	0xffffffff


	//   ....[11]....
        /*0148*/ 	.word	0xffffffff


	//   ....[12]....
        /*014c*/ 	.word	0xffffffff


	//   ....[13]....
        /*0150*/ 	.word	0x0500000f


	//   ....[14]....
        /*0154*/ 	.word	0x0500000f


	//   ....[15]....
        /*0158*/ 	.word	0x0500000f


	//   ....[16]....
        /*015c*/ 	.word	0x0500000f


	//----- nvinfo : EIATTR_COOP_GROUP_INSTR_OFFSETS
	.align		4
.L_374:
        /*0160*/ 	.byte	0x04, 0x28
        /*0162*/ 	.short	(.L_376 - .L_375)


	//   ....[0]....
.L_375:
        /*0164*/ 	.word	0x00000060


	//   ....[1]....
        /*0168*/ 	.word	0x00000190


	//   ....[2]....
        /*016c*/ 	.word	0x00000220


	//   ....[3]....
        /*0170*/ 	.word	0x000003a0


	//   ....[4]....
        /*0174*/ 	.word	0x00000610


	//   ....[5]....
        /*0178*/ 	.word	0x00001390


	//   ....[6]....
        /*017c*/ 	.word	0x0000a060


	//   ....[7]....
        /*0180*/ 	.word	0x0000a9e0


	//   ....[8]....
        /*0184*/ 	.word	0x0000ac70


	//   ....[9]....
        /*0188*/ 	.word	0x0000aeb0


	//   ....[10]....
        /*018c*/ 	.word	0x0000b0e0


	//   ....[11]....
        /*0190*/ 	.word	0x0000b390


	//   ....[12]....
        /*0194*/ 	.word	0x0000b6c0


	//   ....[13]....
        /*0198*/ 	.word	0x0000dae0


	//   ....[14]....
        /*019c*/ 	.word	0x0000dc60


	//   ....[15]....
        /*01a0*/ 	.word	0x0000dcd0


	//   ....[16]....
        /*01a4*/ 	.word	0x0000dd40


	//----- nvinfo : EIATTR_REG_RECONFIG
	.align		4
.L_376:
        /*01a8*/ 	.byte	0x01, 0x54
	.zero		2


	//----- nvinfo : EIATTR_SYSCALL_OFFSETS
	.align		4
        /*01ac*/ 	.byte	0x04, 0x46
        /*01ae*/ 	.short	(.L_378 - .L_377)


	//   ....[0]....
.L_377:
        /*01b0*/ 	.word	0x00000fc0


	//   ....[1]....
        /*01b4*/ 	.word	0x000010b0


	//   ....[2]....
        /*01b8*/ 	.word	0x00001220


	//   ....[3]....
        /*01bc*/ 	.word	0x00001310


	//----- nvinfo : EIATTR_MBARRIER_INSTR_OFFSETS
	.align		4
.L_378:
        /*01c0*/ 	.byte	0x04, 0x39
        /*01c2*/ 	.short	(.L_380 - .L_379)


	//   ....[0]....
.L_379:
        /*01c4*/ 	.word	0x00000260
        /*01c8*/ 	.word	0x000000ff
        /*01cc*/ 	.word	0x00038800
        /*01d0*/ 	.short	0x0100
        /*01d2*/ 	.byte	0x06
	.zero		1


	//   ....[1]....
        /*01d4*/ 	.word	0x00000350
        /*01d8*/ 	.word	0x000000ff
        /*01dc*/ 	.word	0x00038810
        /*01e0*/ 	.short	0x0100
        /*01e2*/ 	.byte	0x08
	.zero		1


	//   ....[2]....
        /*01e4*/ 	.word	0x00000360
        /*01e8*/ 	.word	0x000000ff
        /*01ec*/ 	.word	0x00038820
        /*01f0*/ 	.short	0x0100
        /*01f2*/ 	.byte	0x08
	.zero		1


	//   ....[3]....
        /*01f4*/ 	.word	0x00000370
        /*01f8*/ 	.word	0x000000ff
        /*01fc*/ 	.word	0x00038818
        /*0200*/ 	.short	0x0100
        /*0202*/ 	.byte	0x08
	.zero		1


	//   ....[4]....
        /*0204*/ 	.word	0x00000380
        /*0208*/ 	.word	0x000000ff
        /*020c*/ 	.word	0x00038828
        /*0210*/ 	.short	0x0100
        /*0212*/ 	.byte	0x08
	.zero		1


	//   ....[5]....
        /*0214*/ 	.word	0x000004b0
        /*0218*/ 	.word	0x000000ff
        /*021c*/ 	.word	0x00038830
        /*0220*/ 	.short	0x0100
        /*0222*/ 	.byte	0x08
	.zero		1


	//   ....[6]....
        /*0224*/ 	.word	0x000004c0
        /*0228*/ 	.word	0x000000ff
        /*022c*/ 	.word	0x00038840
        /*0230*/ 	.short	0x0100
        /*0232*/ 	.byte	0x08
	.zero		1


	//   ....[7]....
        /*0234*/ 	.word	0x000004d0
        /*0238*/ 	.word	0x000000ff
        /*023c*/ 	.word	0x00038838
        /*0240*/ 	.short	0x0100
        /*0242*/ 	.byte	0x08
	.zero		1


	//   ....[8]....
        /*0244*/ 	.word	0x000004e0
        /*0248*/ 	.word	0x000000ff
        /*024c*/ 	.word	0x00038848
        /*0250*/ 	.short	0x0100
        /*0252*/ 	.byte	0x08
	.zero		1


	//   ....[9]....
        /*0254*/ 	.word	0x000013e0
        /*0258*/ 	.word	0x00000013
        /*025c*/ 	.word	0x00038800
        /*0260*/ 	.short	0x010a
        /*0262*/ 	.byte	0x3f
	.zero		1


	//   ....[10]....
        /*0264*/ 	.word	0x00001680
        /*0268*/ 	.word	0x00000013
        /*026c*/ 	.word	0x00038800
        /*0270*/ 	.short	0x010a
        /*0272*/ 	.byte	0x3f
	.zero		1


	//   ....[11]....
        /*0274*/ 	.word	0x00001c20
        /*0278*/ 	.word	0x00000003
        /*027c*/ 	.word	0x00038810
        /*0280*/ 	.short	0x010a
        /*0282*/ 	.byte	0x3f
	.zero		1


	//   ....[12]....
        /*0284*/ 	.word	0x00001c60
        /*0288*/ 	.word	0x00000003
        /*028c*/ 	.word	0x00038810
        /*0290*/ 	.short	0x010a
        /*0292*/ 	.byte	0x3f
	.zero		1


	//   ....[13]....
        /*0294*/ 	.word	0x00002e60
        /*0298*/ 	.word	0x00000003
        /*029c*/ 	.word	0x00038830
        /*02a0*/ 	.short	0x010a
        /*02a2*/ 	.byte	0x3f
	.zero		1


	//   ....[14]....
        /*02a4*/ 	.word	0x00002ee0
        /*02a8*/ 	.word	0x00000003
        /*02ac*/ 	.word	0x00038830
        /*02b0*/ 	.short	0x010a
        /*02b2*/ 	.byte	0x3f
	.zero		1


	//   ....[15]....
        /*02b4*/ 	.word	0x00006370
        /*02b8*/ 	.word	0x00000005
        /*02bc*/ 	.word	0x00000000
        /*02c0*/ 	.short	0x0101
        /*02c2*/ 	.byte	0x3f
	.zero		1


	//   ....[16]....
        /*02c4*/ 	.word	0x000066e0
        /*02c8*/ 	.word	0x00000003
        /*02cc*/ 	.word	0x00000000
        /*02d0*/ 	.short	0x0101
        /*02d2*/ 	.byte	0x3f
	.zero		1


	//   ....[17]....
        /*02d4*/ 	.word	0x0000c010
        /*02d8*/ 	.word	0x0000000c
        /*02dc*/ 	.word	0x00038820
        /*02e0*/ 	.short	0x010a
        /*02e2*/ 	.byte	0x3f
	.zero		1


	//   ....[18]....
        /*02e4*/ 	.word	0x0000c610
        /*02e8*/ 	.word	0x0000000c
        /*02ec*/ 	.word	0x00038840
        /*02f0*/ 	.short	0x010a
        /*02f2*/ 	.byte	0x3f
	.zero		1


	//   ....[19]....
        /*02f4*/ 	.word	0x0000c8c0
        /*02f8*/ 	.word	0x0000000c
        /*02fc*/ 	.word	0x00038828
        /*0300*/ 	.short	0x010a
        /*0302*/ 	.byte	0x3f
	.zero		1


	//   ....[20]....
        /*0304*/ 	.word	0x0000caf0
        /*0308*/ 	.word	0x0000000c
        /*030c*/ 	.word	0x00038848
        /*0310*/ 	.short	0x010a
        /*0312*/ 	.byte	0x3f
	.zero		1


	//   ....[21]....
        /*0314*/ 	.word	0x0000cd70
        /*0318*/ 	.word	0x0000000c
        /*031c*/ 	.word	0x00038820
        /*0320*/ 	.short	0x010a
        /*0322*/ 	.byte	0x3f
	.zero		1


	//   ....[22]....
        /*0324*/ 	.word	0x0000d000
        /*0328*/ 	.word	0x0000000c
        /*032c*/ 	.word	0x00038840
        /*0330*/ 	.short	0x010a
        /*0332*/ 	.byte	0x3f
	.zero		1


	//   ....[23]....
        /*0334*/ 	.word	0x0000d280
        /*0338*/ 	.word	0x0000000c
        /*033c*/ 	.word	0x00038828
        /*0340*/ 	.short	0x010a
        /*0342*/ 	.byte	0x3f
	.zero		1


	//   ....[24]....
        /*0344*/ 	.word	0x0000d4e0
        /*0348*/ 	.word	0x00000004
        /*034c*/ 	.word	0x00038840
        /*0350*/ 	.short	0x010a
        /*0352*/ 	.byte	0x3f
	.zero		1


	//   ....[25]....
        /*0354*/ 	.word	0x0000d960
        /*0358*/ 	.word	0x00000007
        /*035c*/ 	.word	0x00000000
        /*0360*/ 	.short	0x010a
        /*0362*/ 	.byte	0x3f
	.zero		1


	//   ....[26]....
        /*0364*/ 	.word	0x0000d9b0
        /*0368*/ 	.word	0x0000000b
        /*036c*/ 	.word	0x00000000
        /*0370*/ 	.short	0x010a
        /*0372*/ 	.byte	0x3f
	.zero		1


	//   ....[27]....
        /*0374*/ 	.word	0x0000da10
        /*0378*/ 	.word	0x00000009
        /*037c*/ 	.word	0x00000000
        /*0380*/ 	.short	0x010a
        /*0382*/ 	.byte	0x3f
	.zero		1


	//   ....[28]....
        /*0384*/ 	.word	0x0000da40
        /*0388*/ 	.word	0x00000003
        /*038c*/ 	.word	0x00000000
        /*0390*/ 	.short	0x010a
        /*0392*/ 	.byte	0x3f
	.zero		1


	//   ....[29]....
        /*0394*/ 	.word	0x0000db40
        /*0398*/ 	.word	0x00000003
        /*039c*/ 	.word	0x00038800
        /*03a0*/ 	.short	0x010a
        /*03a2*/ 	.byte	0x3f
	.zero		1


	//   ....[30]....
        /*03a4*/ 	.word	0x0000db90
        /*03a8*/ 	.word	0x00000003
        /*03ac*/ 	.word	0x00038810
        /*03b0*/ 	.short	0x010a
        /*03b2*/ 	.byte	0x3f
	.zero		1


	//   ....[31]....
        /*03b4*/ 	.word	0x0000dbe0
        /*03b8*/ 	.word	0x00000003
        /*03bc*/ 	.word	0x00038830
        /*03c0*/ 	.short	0x010a
        /*03c2*/ 	.byte	0x3f
	.zero		1


	//   ....[32]....
        /*03c4*/ 	.word	0x0000dd80
        /*03c8*/ 	.word	0x0000000c
        /*03cc*/ 	.word	0x00038820
        /*03d0*/ 	.short	0x010a
        /*03d2*/ 	.byte	0x3f
	.zero		1


	//   ....[33]....
        /*03d4*/ 	.word	0x0000ddd0
        /*03d8*/ 	.word	0x0000000c
        /*03dc*/ 	.word	0x00038840
        /*03e0*/ 	.short	0x010a
        /*03e2*/ 	.byte	0x3f
	.zero		1


	//   ....[34]....
        /*03e4*/ 	.word	0x0000de20
        /*03e8*/ 	.word	0x0000000c
        /*03ec*/ 	.word	0x00038828
        /*03f0*/ 	.short	0x010a
        /*03f2*/ 	.byte	0x3f
	.zero		1


	//   ....[35]....
        /*03f4*/ 	.word	0x0000de70
        /*03f8*/ 	.word	0x0000000c
        /*03fc*/ 	.word	0x00038848
        /*0400*/ 	.short	0x010a
        /*0402*/ 	.byte	0x3f
	.zero		1


	//   ....[36]....
        /*0404*/ 	.word	0x0000ded0
        /*0408*/ 	.word	0x0000000c
        /*040c*/ 	.word	0x00038820
        /*0410*/ 	.short	0x010a
        /*0412*/ 	.byte	0x3f
	.zero		1


	//   ....[37]....
        /*0414*/ 	.word	0x0000df20
        /*0418*/ 	.word	0x0000000c
        /*041c*/ 	.word	0x00038840
        /*0420*/ 	.short	0x010a
        /*0422*/ 	.byte	0x3f
	.zero		1


	//   ....[38]....
        /*0424*/ 	.word	0x0000df70
        /*0428*/ 	.word	0x0000000c
        /*042c*/ 	.word	0x00038828
        /*0430*/ 	.short	0x010a
        /*0432*/ 	.byte	0x3f
	.zero		1


	//   ....[39]....
        /*0434*/ 	.word	0x0000dfc0
        /*0438*/ 	.word	0x00000004
        /*043c*/ 	.word	0x00038840
        /*0440*/ 	.short	0x010a
        /*0442*/ 	.byte	0x3f
	.zero		1


	//   ....[40]....
        /*0444*/ 	.word	0x0000e090
        /*0448*/ 	.word	0x00000007
        /*044c*/ 	.word	0x00000000
        /*0450*/ 	.short	0x010a
        /*0452*/ 	.byte	0x3f
	.zero		1


	//   ....[41]....
        /*0454*/ 	.word	0x0000e0e0
        /*0458*/ 	.word	0x0000000b
        /*045c*/ 	.word	0x00000000
        /*0460*/ 	.short	0x010a
        /*0462*/ 	.byte	0x3f
	.zero		1


	//   ....[42]....
        /*0464*/ 	.word	0x0000e130
        /*0468*/ 	.word	0x00000009
        /*046c*/ 	.word	0x00000000
        /*0470*/ 	.short	0x010a
        /*0472*/ 	.byte	0x3f
	.zero		1


	//----- nvinfo : EIATTR_NUM_MBARRIERS
	.align		4
.L_380:
        /*0474*/ 	.byte	0x03, 0x38
        /*0476*/ 	.short	0x0009


	//----- nvinfo : EIATTR_EXIT_INSTR_OFFSETS
	.align		4
        /*0478*/ 	.byte	0x04, 0x1c
        /*047a*/ 	.short	(.L_382 - .L_381)


	//   ....[0]....
.L_381:
        /*047c*/ 	.word	0x0000da90


	//----- nvinfo : EIATTR_MAX_THREADS
	.align		4
.L_382:
        /*0480*/ 	.byte	0x04, 0x05
        /*0482*/ 	.short	(.L_384 - .L_383)
.L_383:
        /*0484*/ 	.word	0x00000180
        /*0488*/ 	.word	0x00000001
        /*048c*/ 	.word	0x00000001


	//----- nvinfo : EIATTR_CRS_STACK_SIZE
	.align		4
.L_384:
        /*0490*/ 	.byte	0x04, 0x1e
        /*0492*/ 	.short	(.L_386 - .L_385)
.L_385:
        /*0494*/ 	.word	0x00000000


	//----- nvinfo : EIATTR_CBANK_PARAM_SIZE
	.align		4
.L_386:
        /*0498*/ 	.byte	0x03, 0x19
        /*049a*/ 	.short	0x06f0


	//----- nvinfo : EIATTR_PARAM_CBANK
	.align		4
        /*049c*/ 	.byte	0x04, 0x0a
        /*049e*/ 	.short	(.L_388 - .L_387)
	.align		4
.L_387:
        /*04a0*/ 	.word	index@(.nv.constant0._ZN7cutlass13device_kernelIN5flash11enable_sm90INS1_16FlashAttnBwdSm90INS1_25CollectiveMainloopBwdSm90ILi2ELi2ELi2EN4cute5tupleIJNS5_1CILi1EEES8_S8_EEENS6_IJNS7_ILi80EEENS7_ILi128EEESB_EEENS_10bfloat16_tEfNS_4arch4Sm90ELb0ELb0ELb0ELb1ELb1ELb1ELb0ELb1ELi2ELi1ELi2ELi1ELb0EEENS1_21CollectiveEpilogueBwdISC_SD_SF_Li256ELb1ELb0ELi1EEENS1_19SingleTileSchedulerILb1ELb0ELb0ELi128EEEEEEEEEvNT_6ParamsE)
        /*04a4*/ 	.short	0x0210
        /*04a6*/ 	.short	0x06f0


	//----- nvinfo : EIATTR_SW_WAR
	.align		4
.L_388:
        /*04a8*/ 	.byte	0x04, 0x36
        /*04aa*/ 	.short	(.L_390 - .L_389)
.L_389:
        /*04ac*/ 	.word	0x00000008
.L_390:


//--------------------- .nv.info._ZN7cutlass13device_kernelIN5flash11enable_sm90INS1_16FlashAttnBwdSm90INS1_25CollectiveMainloopBwdSm90ILi2ELi2ELi2EN4cute5tupleIJNS5_1CILi1EEES8_S8_EEENS6_IJNS7_ILi80EEENS7_ILi128EEESB_EEENS_10bfloat16_tEfNS_4arch4Sm90ELb0ELb0ELb0ELb1ELb0ELb1ELb0ELb1ELi2ELi1ELi2ELi1ELb0EEENS1_24CollectiveEpilogueBwdGQAISC_fSF_Li256ELb1ELb0EEENS1_19SingleTileSchedulerILb1ELb0ELb0ELi128EEEEEEEEEvNT_6ParamsE --------------------------
	.section	.nv.info._ZN7cutlass13device_kernelIN5flash11enable_sm90INS1_16FlashAttnBwdSm90INS1_25CollectiveMainloopBwdSm90ILi2ELi2ELi2EN4cute5tupleIJNS5_1CILi1EEES8_S8_EEENS6_IJNS7_ILi80EEENS7_ILi128EEESB_EEENS_10bfloat16_tEfNS_4arch4Sm90ELb0ELb0ELb0ELb1ELb0ELb1ELb0ELb1ELi2ELi1ELi2ELi1ELb0EEENS1_24CollectiveEpilogueBwdGQAISC_fSF_Li256ELb1ELb0EEENS1_19SingleTileSchedulerILb1ELb0ELb0ELi128EEEEEEEEEvNT_6ParamsE,"",@"SHT_CUDA_INFO"
	.sectionflags	@""
	.align	4


	//----- nvinfo : EIATTR_CUDA_API_VERSION
	.align		4
        /*0000*/ 	.byte	0x04, 0x37
        /*0002*/ 	.short	(.L_392 - .L_391)
.L_391:
        /*0004*/ 	.word	0x00000082


	//----- nvinfo : EIATTR_KPARAM_INFO
	.align		4
.L_392:
        /*0008*/ 	.byte	0x04, 0x17
        /*000a*/ 	.short	(.L_394 - .L_393)
.L_393:
        /*000c*/ 	.word	0x00000000
        /*0010*/ 	.short	0x0000
        /*0012*/ 	.short	0x0070
        /*0014*/ 	.byte	0x00, 0xf0, 0x01, 0x1a


	//----- nvinfo : EIATTR_SPARSE_MMA_MASK
	.align		4
.L_394:
        /*0018*/ 	.byte	0x03, 0x50
        /*001a*/ 	.short	0x0000


	//----- nvinfo : EIATTR_MAXREG_COUNT
	.align		4
        /*001c*/ 	.byte	0x03, 0x1b
        /*001e*/ 	.short	0x00a8


	//----- nvinfo : EIATTR_NUM_BARRIERS
	.align		4
        /*0020*/ 	.byte	0x02, 0x4c
        /*0022*/ 	.byte	0x10
	.zero		1


	//----- nvinfo : EIATTR_EXTERNS
	.align		4
        /*0024*/ 	.byte	0x04, 0x0f
        /*0026*/ 	.short	(.L_396 - .L_395)


	//   ....[0]....
	.align		4
.L_395:
        /*0028*/ 	.word	index@(__assertfail)


	//----- nvinfo : EIATTR_ANNOTATIONS
	.align		4
.L_396:
        /*002c*/ 	.byte	0x04, 0x55
        /*002e*/ 	.short	(.L_398 - .L_397)


	//   ....[0]....
.L_397:
        /* <DEDUP_REMOVED lines=12> */
        /*00e4*/ 	.byte	0x30, 0x9c, 0x00, 0x00, 0x01, 0x00, 0x00, 0x00, 0xe0, 0xa4, 0x00, 0x00


	//----- nvinfo : EIATTR_MERCURY_ISA_VERSION
	.align		4
.L_398:
        /*00f0*/ 	.byte	0x03, 0x5f
        /*00f2*/ 	.short	0x0101


	//----- nvinfo : EIATTR_INT_WARP_WIDE_INSTR_OFFSETS
	.align		4
        /*00f4*/ 	.byte	0x04, 0x31
        /*00f6*/ 	.short	(.L_400 - .L_399)


	//   ....[0]....
.L_399:
        /*00f8*/ 	.word	0x00000180


	//   ....[1]....
        /*00fc*/ 	.word	0x00000240


	//   ....[2]....
        /*0100*/ 	.word	0x00008770


	//----- nvinfo : EIATTR_COOP_GROUP_MASK_REGIDS
	.align		4
.L_400:
        /*0104*/ 	.byte	0x04, 0x29
        /*0106*/ 	.short	(.L_402 - .L_401)


	//   ....[0]....
.L_401:
        /*0108*/ 	.word	0xffffffff


	//   ....[1]....
        /*010c*/ 	.word	0xffffffff


	//   ....[2]....
        /*0110*/ 	.word	0xffffffff


	//   ....[3]....
        /*0114*/ 	.word	0xffffffff


	//   ....[4]....
        /*0118*/ 	.word	0xffffffff


	//   ....[5]....
        /*011c*/ 	.word	0xffffffff


	//   ....[6]....
        /*0120*/ 	.word	0xffffffff


	//   ....[7]....
        /*0124*/ 	.word	0x0500000f


	//----- nvinfo : EIATTR_COOP_GROUP_INSTR_OFFSETS
	.align		4
.L_402:
        /*0128*/ 	.byte	0x04, 0x28
        /*012a*/ 	.short	(.L_404 - .L_403)


	//   ....[0]....
.L_403:
        /*012c*/ 	.word	0x00000060


	//   ....[1]....
        /*0130*/ 	.word	0x00000190


	//   ....[2]....
        /*0134*/ 	.word	0x00000220


	//   ....[3]....
        /*0138*/ 	.word	0x000003a0


	//   ....[4]....
        /*013c*/ 	.word	0x00000610


	//   ....[5]....
        /*0140*/ 	.word	0x00001370


	//   ....[6]....
        /*0144*/ 	.word	0x000074d0


	//   ....[7]....
        /*0148*/ 	.word	0x0000a750


	//----- nvinfo : EIATTR_REG_RECONFIG
	.align		4
.L_404:
        /*014c*/ 	.byte	0x01, 0x54
	.zero		2


	//----- nvinfo : EIATTR_SYSCALL_OFFSETS
	.align		4
        /*0150*/ 	.byte	0x04, 0x46
        /*0152*/ 	.short	(.L_406 - .L_405)


	//   ....[0]....
.L_405:
        /*0154*/ 	.word	0x00000fa0


	//   ....[1]....
        /*0158*/ 	.word	0x00001090


	//   ....[2]....
        /*015c*/ 	.word	0x00001200


	//   ....[3]....
        /*0160*/ 	.word	0x000012f0


	//----- nvinfo : EIATTR_MBARRIER_INSTR_OFFSETS
	.align		4
.L_406:
        /*0164*/ 	.byte	0x04, 0x39
        /*0166*/ 	.short	(.L_408 - .L_407)


	//   ....[0]....
.L_407:
        /*0168*/ 	.word	0x00000260
        /*016c*/ 	.word	0x000000ff
        /*0170*/ 	.word	0x00038800
        /*0174*/ 	.short	0x0100
        /*0176*/ 	.byte	0x06
	.zero		1


	//   ....[1]....
        /*0178*/ 	.word	0x00000350
        /*017c*/ 	.word	0x000000ff
        /*0180*/ 	.word	0x00038810
        /*0184*/ 	.short	0x0100
        /*0186*/ 	.byte	0x08
	.zero		1


	//   ....[2]....
        /*0188*/ 	.word	0x00000360
        /*018c*/ 	.word	0x000000ff
        /*0190*/ 	.word	0x00038820
        /*0194*/ 	.short	0x0100
        /*0196*/ 	.byte	0x08
	.zero		1


	//   ....[3]....
        /*0198*/ 	.word	0x00000370
        /*019c*/ 	.word	0x000000ff
        /*01a0*/ 	.word	0x00038818
        /*01a4*/ 	.short	0x0100
        /*01a6*/ 	.byte	0x08
	.zero		1


	//   ....[4]....
        /*01a8*/ 	.word	0x00000380
        /*01ac*/ 	.word	0x000000ff
        /*01b0*/ 	.word	0x00038828
        /*01b4*/ 	.short	0x0100
        /*01b6*/ 	.byte	0x08
	.zero		1


	//   ....[5]....
        /*01b8*/ 	.word	0x000004b0
        /*01bc*/ 	.word	0x000000ff
        /*01c0*/ 	.word	0x00038830
        /*01c4*/ 	.short	0x0100
        /*01c6*/ 	.byte	0x08
	.zero		1


	//   ....[6]....
        /*01c8*/ 	.word	0x000004c0
        /*01cc*/ 	.word	0x000000ff
        /*01d0*/ 	.word	0x00038840
        /*01d4*/ 	.short	0x0100
        /*01d6*/ 	.byte	0x08
	.zero		1


	//   ....[7]....
        /*01d8*/ 	.word	0x000004d0
        /*01dc*/ 	.word	0x000000ff
        /*01e0*/ 	.word	0x00038838
        /*01e4*/ 	.short	0x0100
        /*01e6*/ 	.byte	0x08
	.zero		1


	//   ....[8]....
        /*01e8*/ 	.word	0x000004e0
        /*01ec*/ 	.word	0x000000ff
        /*01f0*/ 	.word	0x00038848
        /*01f4*/ 	.short	0x0100
        /*01f6*/ 	.byte	0x08
	.zero		1


	//   ....[9]....
        /*01f8*/ 	.word	0x000013c0
        /*01fc*/ 	.word	0x00000013
        /*0200*/ 	.word	0x00038800
        /*0204*/ 	.short	0x010a
        /*0206*/ 	.byte	0x3f
	.zero		1


	//   ....[10]....
        /*0208*/ 	.word	0x00001660
        /*020c*/ 	.word	0x00000013
        /*0210*/ 	.word	0x00038800
        /*0214*/ 	.short	0x010a
        /*0216*/ 	.byte	0x3f
	.zero		1


	//   ....[11]....
        /*0218*/ 	.word	0x00001c00
        /*021c*/ 	.word	0x00000003
        /*0220*/ 	.word	0x00038810
        /*0224*/ 	.short	0x010a
        /*0226*/ 	.byte	0x3f
	.zero		1


	//   ....[12]....
        /*0228*/ 	.word	0x00001c40
        /*022c*/ 	.word	0x00000003
        /*0230*/ 	.word	0x00038810
        /*0234*/ 	.short	0x010a
        /*0236*/ 	.byte	0x3f
	.zero		1


	//   ....[13]....
        /*0238*/ 	.word	0x00002e40
        /*023c*/ 	.word	0x00000003
        /*0240*/ 	.word	0x00038830
        /*0244*/ 	.short	0x010a
        /*0246*/ 	.byte	0x3f
	.zero		1


	//   ....[14]....
        /*0248*/ 	.word	0x00002ec0
        /*024c*/ 	.word	0x00000003
        /*0250*/ 	.word	0x00038830
        /*0254*/ 	.short	0x010a
        /*0256*/ 	.byte	0x3f
	.zero		1


	//   ....[15]....
        /*0258*/ 	.word	0x00006350
        /*025c*/ 	.word	0x00000005
        /*0260*/ 	.word	0x00000000
        /*0264*/ 	.short	0x0101
        /*0266*/ 	.byte	0x3f
	.zero		1


	//   ....[16]....
        /*0268*/ 	.word	0x000066c0
        /*026c*/ 	.word	0x00000003
        /*0270*/ 	.word	0x00000000
        /*0274*/ 	.short	0x0101
        /*0276*/ 	.byte	0x3f
	.zero		1


	//   ....[17]....
        /*0278*/ 	.word	0x00008c80
        /*027c*/ 	.word	0x0000000c
        /*0280*/ 	.word	0x00038820
        /*0284*/ 	.short	0x010a
        /*0286*/ 	.byte	0x3f
	.zero		1


	//   ....[18]....
        /*0288*/ 	.word	0x00009280
        /*028c*/ 	.word	0x0000000c
        /*0290*/ 	.word	0x00038840
        /*0294*/ 	.short	0x010a
        /*0296*/ 	.byte	0x3f
	.zero		1


	//   ....[19]....
        /*0298*/ 	.word	0x00009530
        /*029c*/ 	.word	0x0000000c
        /*02a0*/ 	.word	0x00038828
        /*02a4*/ 	.short	0x010a
        /*02a6*/ 	.byte	0x3f
	.zero		1


	//   ....[20]....
        /*02a8*/ 	.word	0x00009760
        /*02ac*/ 	.word	0x0000000c
        /*02b0*/ 	.word	0x00038848
        /*02b4*/ 	.short	0x010a
        /*02b6*/ 	.byte	0x3f
	.zero		1


	//   ....[21]....
        /*02b8*/ 	.word	0x000099e0
        /*02bc*/ 	.word	0x0000000c
        /*02c0*/ 	.word	0x00038820
        /*02c4*/ 	.short	0x010a
        /*02c6*/ 	.byte	0x3f
	.zero		1


	//   ....[22]....
        /*02c8*/ 	.word	0x00009c70
        /*02cc*/ 	.word	0x0000000c
        /*02d0*/ 	.word	0x00038840
        /*02d4*/ 	.short	0x010a
        /*02d6*/ 	.byte	0x3f
	.zero		1


	//   ....[23]....
        /*02d8*/ 	.word	0x00009ef0
        /*02dc*/ 	.word	0x0000000c
        /*02e0*/ 	.word	0x00038828
        /*02e4*/ 	.short	0x010a
        /*02e6*/ 	.byte	0x3f
	.zero		1


	//   ....[24]....
        /*02e8*/ 	.word	0x0000a150
        /*02ec*/ 	.word	0x00000004
        /*02f0*/ 	.word	0x00038840
        /*02f4*/ 	.short	0x010a
        /*02f6*/ 	.byte	0x3f
	.zero		1


	//   ....[25]....
        /*02f8*/ 	.word	0x0000a5d0
        /*02fc*/ 	.word	0x00000007
        /*0300*/ 	.word	0x00000000
        /*0304*/ 	.short	0x010a
        /*0306*/ 	.byte	0x3f
	.zero		1


	//   ....[26]....
        /*0308*/ 	.word	0x0000a620
        /*030c*/ 	.word	0x0000000b
        /*0310*/ 	.word	0x00000000
        /*0314*/ 	.short	0x010a
        /*0316*/ 	.byte	0x3f
	.zero		1


	//   ....[27]....
        /*0318*/ 	.word	0x0000a680
        /*031c*/ 	.word	0x00000009
        /*0320*/ 	.word	0x00000000
        /*0324*/ 	.short	0x010a
        /*0326*/ 	.byte	0x3f
	.zero		1


	//   ....[28]....
        /*0328*/ 	.word	0x0000a6b0
        /*032c*/ 	.word	0x00000003
        /*0330*/ 	.word	0x00000000
        /*0334*/ 	.short	0x010a
        /*0336*/ 	.byte	0x3f
	.zero		1


	//   ....[29]....
        /*0338*/ 	.word	0x0000a7b0
        /*033c*/ 	.word	0x00000003
        /*0340*/ 	.word	0x00038800
        /*0344*/ 	.short	0x010a
        /*0346*/ 	.byte	0x3f
	.zero		1


	//   ....[30]....
        /*0348*/ 	.word	0x0000a800
        /*034c*/ 	.word	0x00000003
        /*0350*/ 	.word	0x00038810
        /*0354*/ 	.short	0x010a
        /*0356*/ 	.byte	0x3f
	.zero		1


	//   ....[31]....
        /*0358*/ 	.word	0x0000a850
        /*035c*/ 	.word	0x00000003
        /*0360*/ 	.word	0x00038830
        /*0364*/ 	.short	0x010a
        /*0366*/ 	.byte	0x3f
	.zero		1


	//   ....[32]....
        /*0368*/ 	.word	0x0000a8a0
        /*036c*/ 	.word	0x0000000c
        /*0370*/ 	.word	0x00038820
        /*0374*/ 	.short	0x010a
        /*0376*/ 	.byte	0x3f
	.zero		1


	//   ....[33]....
        /*0378*/ 	.word	0x0000a8f0
        /*037c*/ 	.word	0x0000000c
        /*0380*/ 	.word	0x00038840
        /*0384*/ 	.short	0x010a
        /*0386*/ 	.byte	0x3f
	.zero		1


	//   ....[34]....
        /*0388*/ 	.word	0x0000a940
        /*038c*/ 	.word	0x0000000c
        /*0390*/ 	.word	0x00038828
        /*0394*/ 	.short	0x010a
        /*0396*/ 	.byte	0x3f
	.zero		1


	//   ....[35]....
        /*0398*/ 	.word	0x0000a990
        /*039c*/ 	.word	0x0000000c
        /*03a0*/ 	.word	0x00038848
        /*03a4*/ 	.short	0x010a
        /*03a6*/ 	.byte	0x3f
	.zero		1


	//   ....[36]....
        /*03a8*/ 	.word	0x0000a9f0
        /*03ac*/ 	.word	0x0000000c
        /*03b0*/ 	.word	0x00038820
        /*03b4*/ 	.short	0x010a
        /*03b6*/ 	.byte	0x3f
	.zero		1


	//   ....[37]....
        /*03b8*/ 	.word	0x0000aa40
        /*03bc*/ 	.word	0x0000000c
        /*03c0*/ 	.word	0x00038840
        /*03c4*/ 	.short	0x010a
        /*03c6*/ 	.byte	0x3f
	.zero		1


	//   ....[38]....
        /*03c8*/ 	.word	0x0000aa90
        /*03cc*/ 	.word	0x0000000c
        /*03d0*/ 	.word	0x00038828
        /*03d4*/ 	.short	0x010a
        /*03d6*/ 	.byte	0x3f
	.zero		1


	//   ....[39]....
        /*03d8*/ 	.word	0x0000aae0
        /*03dc*/ 	.word	0x00000004
        /*03e0*/ 	.word	0x00038840
        /*03e4*/ 	.short	0x010a
        /*03e6*/ 	.byte	0x3f
	.zero		1


	//   ....[40]....
        /*03e8*/ 	.word	0x0000abc0
        /*03ec*/ 	.word	0x00000007
        /*03f0*/ 	.word	0x00000000
        /*03f4*/ 	.short	0x010a
        /*03f6*/ 	.byte	0x3f
	.zero		1


	//   ....[41]....
        /*03f8*/ 	.word	0x0000ac10
        /*03fc*/ 	.word	0x0000000b
        /*0400*/ 	.word	0x00000000
        /*0404*/ 	.short	0x010a
        /*0406*/ 	.byte	0x3f
	.zero		1


	//   ....[42]....
        /*0408*/ 	.word	0x0000ac60
        /*040c*/ 	.word	0x00000009
        /*0410*/ 	.word	0x00000000
        /*0414*/ 	.short	0x010a
        /*0416*/ 	.byte	0x3f
	.zero		1


	//----- nvinfo : EIATTR_NUM_MBARRIERS
	.align		4
.L_408:
        /*0418*/ 	.byte	0x03, 0x38
        /*041a*/ 	.short	0x0009


	//----- nvinfo : EIATTR_EXIT_INSTR_OFFSETS
	.align		4
        /*041c*/ 	.byte	0x04, 0x1c
        /*041e*/ 	.short	(.L_410 - .L_409)


	//   ....[0]....
.L_409:
        /*0420*/ 	.word	0x0000a700


	//----- nvinfo : EIATTR_MAX_THREADS
	.align		4
.L_410:
        /*0424*/ 	.byte	0x04, 0x05
        /*0426*/ 	.short	(.L_412 - .L_411)
.L_411:
        /*0428*/ 	.word	0x00000180
        /*042c*/ 	.word	0x00000001
        /*0430*/ 	.word	0x00000001


	//----- nvinfo : EIATTR_CRS_STACK_SIZE
	.align		4
.L_412:
        /*0434*/ 	.byte	0x04, 0x1e
        /*0436*/ 	.short	(.L_414 - .L_413)
.L_413:
        /*0438*/ 	.word	0x00000000


	//----- nvinfo : EIATTR_CBANK_PARAM_SIZE
	.align		4
.L_414:
        /*043c*/ 	.byte	0x03, 0x19
        /*043e*/ 	.short	0x06f0


	//----- nvinfo : EIATTR_PARAM_CBANK
	.align		4
        /*0440*/ 	.byte	0x04, 0x0a
        /*0442*/ 	.short	(.L_416 - .L_415)
	.align		4
.L_415:
        /*0444*/ 	.word	index@(.nv.constant0._ZN7cutlass13device_kernelIN5flash11enable_sm90INS1_16FlashAttnBwdSm90INS1_25CollectiveMainloopBwdSm90ILi2ELi2ELi2EN4cute5tupleIJNS5_1CILi1EEES8_S8_EEENS6_IJNS7_ILi80EEENS7_ILi128EEESB_EEENS_10bfloat16_tEfNS_4arch4Sm90ELb0ELb0ELb0ELb1ELb0ELb1ELb0ELb1ELi2ELi1ELi2ELi1ELb0EEENS1_24CollectiveEpilogueBwdGQAISC_fSF_Li256ELb1ELb0EEENS1_19SingleTileSchedulerILb1ELb0ELb0ELi128EEEEEEEEEvNT_6ParamsE)
        /*0448*/ 	.short	0x0210
        /*044a*/ 	.short	0x06f0


	//----- nvinfo : EIATTR_SW_WAR
	.align		4
.L_416:
        /*044c*/ 	.byte	0x04, 0x36
        /*044e*/ 	.short	(.L_418 - .L_417)
.L_417:
        /*0450*/ 	.word	0x00000008
.L_418:


//--------------------- .nv.info._ZN7cutlass13device_kernelIN5flash32FlashAttnBwdPostprocessConvertdQIN4cute5tupleIJNS3_1CILi80EEENS5_ILi128EEEEEENS_10bfloat16_tEfNS_4arch4Sm90ELi256ENS3_8TiledMMAINS3_8MMA_AtomIJNS3_4SM904GMMA27MMA_64x16x16_F32BF16BF16_SSILNSF_5MajorE1ELSH_0ELNSF_7ScaleInE1ELSI_1EEEEEENS3_6LayoutINS4_IJNS5_ILi2EEENS5_ILi1EEESN_EEENS4_IJSN_NS5_ILi0EEESP_EEEEENS4_IJNS3_10UnderscoreESS_SS_EEEEELb1EEEEEvNT_6ParamsE --------------------------
	.section	.nv.info._ZN7cutlass13device_kernelIN5flash32FlashAttnBwdPostprocessConvertdQIN4cute5tupleIJNS3_1CILi80EEENS5_ILi128EEEEEENS_10bfloat16_tEfNS_4arch4Sm90ELi256ENS3_8TiledMMAINS3_8MMA_AtomIJNS3_4SM904GMMA27MMA_64x16x16_F32BF16BF16_SSILNSF_5MajorE1ELSH_0ELNSF_7ScaleInE1ELSI_1EEEEEENS3_6LayoutINS4_IJNS5_ILi2EEENS5_ILi1EEESN_EEENS4_IJSN_NS5_ILi0EEESP_EEEEENS4_IJNS3_10UnderscoreESS_SS_EEEEELb1EEEEEvNT_6ParamsE,"",@"SHT_CUDA_INFO"
	.sectionflags	@""
	.align	4


	//----- nvinfo : EIATTR_CUDA_API_VERSION
	.align		4
        /*0000*/ 	.byte	0x04, 0x37
        /*0002*/ 	.short	(.L_420 - .L_419)
.L_419:
        /*0004*/ 	.word	0x00000082


	//----- nvinfo : EIATTR_KPARAM_INFO
	.align		4
.L_420:
        /*0008*/ 	.byte	0x04, 0x17
        /*000a*/ 	.short	(.L_422 - .L_421)
.L_421:
        /*000c*/ 	.word	0x00000000
        /*0010*/ 	.short	0x0000
        /*0012*/ 	.short	0x0000
        /*0014*/ 	.byte	0x00, 0xf0, 0xc1, 0x01


	//----- nvinfo : EIATTR_SPARSE_MMA_MASK
	.align		4
.L_422:
        /*0018*/ 	.byte	0x03, 0x50
        /*001a*/ 	.short	0x0000


	//----- nvinfo : EIATTR_MAXREG_COUNT
	.align		4
        /*001c*/ 	.byte	0x03, 0x1b
        /*001e*/ 	.short	0x0080


	//----- nvinfo : EIATTR_NUM_BARRIERS
	.align		4
        /*0020*/ 	.byte	0x02, 0x4c
        /*0022*/ 	.byte	0x01
	.zero		1


	//----- nvinfo : EIATTR_MERCURY_ISA_VERSION
	.align		4
        /*0024*/ 	.byte	0x03, 0x5f
        /*0026*/ 	.short	0x0101


	//----- nvinfo : EIATTR_MBARRIER_INSTR_OFFSETS
	.align		4
        /*0028*/ 	.byte	0x04, 0x39
        /*002a*/ 	.short	(.L_424 - .L_423)


	//   ....[0]....
.L_423:
        /*002c*/ 	.word	0x00000490
        /*0030*/ 	.word	0x000000ff
        /*0034*/ 	.word	0x0000f000
        /*0038*/ 	.short	0x0100
        /*003a*/ 	.byte	0x06
	.zero		1


	//   ....[1]....
        /*003c*/ 	.word	0x000005a0
        /*0040*/ 	.word	0x00000002
        /*0044*/ 	.word	0x0000f000
        /*0048*/ 	.short	0x010a
        /*004a*/ 	.byte	0x3f
	.zero		1


	//----- nvinfo : EIATTR_NUM_MBARRIERS
	.align		4
.L_424:
        /*004c*/ 	.byte	0x03, 0x38
        /*004e*/ 	.short	0x0001


	//----- nvinfo : EIATTR_EXIT_INSTR_OFFSETS
	.align		4
        /*0050*/ 	.byte	0x04, 0x1c
        /*0052*/ 	.short	(.L_426 - .L_425)


	//   ....[0]....
.L_425:
        /*0054*/ 	.word	0x000001a0


	//   ....[1]....
        /*0058*/ 	.word	0x000013c0


	//   ....[2]....
        /*005c*/ 	.word	0x000014a0


	//----- nvinfo : EIATTR_MAX_THREADS
	.align		4
.L_426:
        /*0060*/ 	.byte	0x04, 0x05
        /*0062*/ 	.short	(.L_428 - .L_427)
.L_427:
        /*0064*/ 	.word	0x00000100
        /*0068*/ 	.word	0x00000001
        /*006c*/ 	.word	0x00000001


	//----- nvinfo : EIATTR_CRS_STACK_SIZE
	.align		4
.L_428:
        /*0070*/ 	.byte	0x04, 0x1e
        /*0072*/ 	.short	(.L_430 - .L_429)
.L_429:
        /*0074*/ 	.word	0x00000000


	//----- nvinfo : EIATTR_CBANK_PARAM_SIZE
	.align		4
.L_430:
        /*0078*/ 	.byte	0x03, 0x19
        /*007a*/ 	.short	0x0070


	//----- nvinfo : EIATTR_PARAM_CBANK
	.align		4
        /*007c*/ 	.byte	0x04, 0x0a
        /*007e*/ 	.short	(.L_432 - .L_431)
	.align		4
.L_431:
        /*0080*/ 	.word	index@(.nv.constant0._ZN7cutlass13device_kernelIN5flash32FlashAttnBwdPostprocessConvertdQIN4cute5tupleIJNS3_1CILi80EEENS5_ILi128EEEEEENS_10bfloat16_tEfNS_4arch4Sm90ELi256ENS3_8TiledMMAINS3_8MMA_AtomIJNS3_4SM904GMMA27MMA_64x16x16_F32BF16BF16_SSILNSF_5MajorE1ELSH_0ELNSF_7ScaleInE1ELSI_1EEEEEENS3_6LayoutINS4_IJNS5_ILi2EEENS5_ILi1EEESN_EEENS4_IJSN_NS5_ILi0EEESP_EEEEENS4_IJNS3_10UnderscoreESS_SS_EEEEELb1EEEEEvNT_6ParamsE)
        /*0084*/ 	.short	0x0210
        /*0086*/ 	.short	0x0070


	//----- nvinfo : EIATTR_SW_WAR
	.align		4
.L_432:
        /*0088*/ 	.byte	0x04, 0x36
        /*008a*/ 	.short	(.L_434 - .L_433)
.L_433:
        /*008c*/ 	.word	0x00000008
.L_434:


//--------------------- .nv.info._ZN7cutlass13device_kernelIN5flash11enable_sm90INS1_16FlashAttnBwdSm90INS1_25CollectiveMainloopBwdSm90ILi2ELi2ELi2EN4cute5tupleIJNS5_1CILi1EEES8_S8_EEENS6_IJNS7_ILi80EEENS7_ILi128EEESB_EEENS_10bfloat16_tEfNS_4arch4Sm90ELb0ELb0ELb0ELb1ELb1ELb1ELb0ELb1ELi2ELi1ELi2ELi1ELb0EEENS1_24CollectiveEpilogueBwdGQAISC_fSF_Li256ELb1ELb1EEENS1_19SingleTileSchedulerILb1ELb0ELb0ELi128EEEEEEEEEvNT_6ParamsE --------------------------
	.section	.nv.info._ZN7cutlass13device_kernelIN5flash11enable_sm90INS1_16FlashAttnBwdSm90INS1_25CollectiveMainloopBwdSm90ILi2ELi2ELi2EN4cute5tupleIJNS5_1CILi1EEES8_S8_EEENS6_IJNS7_ILi80EEENS7_ILi128EEESB_EEENS_10bfloat16_tEfNS_4arch4Sm90ELb0ELb0ELb0ELb1ELb1ELb1ELb0ELb1ELi2ELi1ELi2ELi1ELb0EEENS1_24CollectiveEpilogueBwdGQAISC_fSF_Li256ELb1ELb1EEENS1_19SingleTileSchedulerILb1ELb0ELb0ELi128EEEEEEEEEvNT_6ParamsE,"",@"SHT_CUDA_INFO"
	.sectionflags	@""
	.align	4


	//----- nvinfo : EIATTR_CUDA_API_VERSION
	.align		4
        /*0000*/ 	.byte	0x04, 0x37
        /*0002*/ 	.short	(.L_436 - .L_435)
.L_435:
        /*0004*/ 	.word	0x00000082


	//----- nvinfo : EIATTR_KPARAM_INFO
	.align		4
.L_436:
        /*0008*/ 	.byte	0x04, 0x17
        /*000a*/ 	.short	(.L_438 - .L_437)
.L_437:
        /*000c*/ 	.word	0x00000000
        /*0010*/ 	.short	0x0000
        /*0012*/ 	.short	0x0070
        /*0014*/ 	.byte	0x00, 0xf0, 0x01, 0x1a


	//----- nvinfo : EIATTR_SPARSE_MMA_MASK
	.align		4
.L_438:
        /*0018*/ 	.byte	0x03, 0x50
        /*001a*/ 	.short	0x0000


	//----- nvinfo : EIATTR_MAXREG_COUNT
	.align		4
        /*001c*/ 	.byte	0x03, 0x1b
        /*001e*/ 	.short	0x00a8


	//----- nvinfo : EIATTR_NUM_BARRIERS
	.align		4
        /*0020*/ 	.byte	0x02, 0x4c
        /*0022*/ 	.byte	0x10
	.zero		1


	//----- nvinfo : EIATTR_EXTERNS
	.align		4
        /*0024*/ 	.byte	0x04, 0x0f
        /*0026*/ 	.short	(.L_440 - .L_439)


	//   ....[0]....
	.align		4
.L_439:
        /*0028*/ 	.word	index@(__assertfail)


	//----- nvinfo : EIATTR_ANNOTATIONS
	.align		4
.L_440:
        /*002c*/ 	.byte	0x04, 0x55
        /*002e*/ 	.short	(.L_442 - .L_441)


	//   ....[0]....
.L_441:
        /* <DEDUP_REMOVED lines=13> */


	//----- nvinfo : EIATTR_MERCURY_ISA_VERSION
	.align		4
.L_442:
        /*00f0*/ 	.byte	0x03, 0x5f
        /*00f2*/ 	.short	0x0101


	//----- nvinfo : EIATTR_INT_WARP_WIDE_INSTR_OFFSETS
	.align		4
        /*00f4*/ 	.byte	0x04, 0x31
        /*00f6*/ 	.short	(.L_444 - .L_443)


	//   ....[0]....
.L_443:
        /*00f8*/ 	.word	0x00000180


	//   ....[1]....
        /*00fc*/ 	.word	0x00000240


	//   ....[2]....
        /*0100*/ 	.word	0x00008660


	//   ....[3]....
        /*0104*/ 	.word	0x00008ad0


	//   ....[4]....
        /*0108*/ 	.word	0x000090a0


	//   ....[5]....
        /*010c*/ 	.word	0x00009420


	//----- nvinfo : EIATTR_COOP_GROUP_MASK_REGIDS
	.align		4
.L_444:
        /*0110*/ 	.byte	0x04, 0x29
        /*0112*/ 	.short	(.L_446 - .L_445)


	//   ....[0]....
.L_445:
        /*0114*/ 	.word	0xffffffff


	//   ....[1]....
        /*0118*/ 	.word	0xffffffff


	//   ....[2]....
        /*011c*/ 	.word	0xffffffff


	//   ....[3]....
        /*0120*/ 	.word	0xffffffff


	//   ....[4]....
        /*0124*/ 	.word	0xffffffff


	//   ....[5]....
        /*0128*/ 	.word	0xffffffff


	//   ....[6]....
        /*012c*/ 	.word	0xffffffff


	//   ....[7]....
        /*0130*/ 	.word	0xffffffff


	//   ....[8]....
        /*0134*/ 	.word	0xffffffff


	//   ....[9]....
        /*0138*/ 	.word	0xffffffff


	//   ....[10]....
        /*013c*/ 	.word	0xffffffff


	//   ....[11]....
        /*0140*/ 	.word	0xffffffff


	//   ....[12]....
        /*0144*/ 	.word	0xffffffff


	//   ....[13]....
        /*0148*/ 	.word	0xffffffff


	//   ....[14]....
        /*014c*/ 	.word	0xffffffff


	//   ....[15]....
        /*0150*/ 	.word	0xffffffff


	//   ....[16]....
        /*0154*/ 	.word	0xffffffff


	//   ....[17]....
        /*0158*/ 	.word	0x0500000f


	//   ....[18]....
        /*015c*/ 	.word	0x0500000f


	//   ....[19]....
        /*0160*/ 	.word	0x0500000f


	//   ....[20]....
        /*0164*/ 	.word	0x0500000f


	//   ....[21]....
        /*0168*/ 	.word	0x0500000f


	//   ....[22]....
        /*016c*/ 	.word	0x0500000f


	//----- nvinfo : EIATTR_COOP_GROUP_INSTR_OFFSETS
	.align		4
.L_446:
        /*0170*/ 	.byte	0x04, 0x28
        /*0172*/ 	.short	(.L_448 - .L_447)


	//   ....[0]....
.L_447:
        /*0174*/ 	.word	0x00000060


	//   ....[1]....
        /*0178*/ 	.word	0x00000190


	//   ....[2]....
        /*017c*/ 	.word	0x00000220


	//   ....[3]....
        /*0180*/ 	.word	0x000003a0


	//   ....[4]....
        /*0184*/ 	.word	0x00000610


	//   ....[5]....
        /*0188*/ 	.word	0x00001370


	//   ....[6]....
        /*018c*/ 	.word	0x00007270


	//   ....[7]....
        /*0190*/ 	.word	0x00007400


	//   ....[8]....
        /*0194*/ 	.word	0x000076d0


	//   ....[9]....
        /*0198*/ 	.word	0x00007860


	//   ....[10]....
        /*019c*/ 	.word	0x00007970


	//   ....[11]....
        /*01a0*/ 	.word	0x00008300


	//   ....[12]....
        /*01a4*/ 	.word	0x00008590


	//   ....[13]....
        /*01a8*/ 	.word	0x000087d0


	//   ....[14]....
        /*01ac*/ 	.word	0x00008a00


	//   ....[15]....
        /*01b0*/ 	.word	0x00008cb0


	//   ....[16]....
        /*01b4*/ 	.word	0x00008fe0


	//   ....[17]....
        /*01b8*/ 	.word	0x0000b400


	//   ....[18]....
        /*01bc*/ 	.word	0x0000b580


	//   ....[19]....
        /*01c0*/ 	.word	0x0000b5f0


	//   ....[20]....
        /*01c4*/ 	.word	0x0000b660


	//   ....[21]....
        /*01c8*/ 	.word	0x0000b6d0


	//   ....[22]....
        /*01cc*/ 	.word	0x0000b740


	//----- nvinfo : EIATTR_REG_RECONFIG
	.align		4
.L_448:
        /*01d0*/ 	.byte	0x01, 0x54
	.zero		2


	//----- nvinfo : EIATTR_SYSCALL_OFFSETS
	.align		4
        /*01d4*/ 	.byte	0x04, 0x46
        /*01d6*/ 	.short	(.L_450 - .L_449)


	//   ....[0]....
.L_449:
        /*01d8*/ 	.word	0x00000fa0


	//   ....[1]....
        /*01dc*/ 	.word	0x00001090


	//   ....[2]....
        /*01e0*/ 	.word	0x00001200


	//   ....[3]....
        /*01e4*/ 	.word	0x000012f0


	//----- nvinfo : EIATTR_MBARRIER_INSTR_OFFSETS
	.align		4
.L_450:
        /*01e8*/ 	.byte	0x04, 0x39
        /*01ea*/ 	.short	(.L_452 - .L_451)


	//   ....[0]....
.L_451:
        /*01ec*/ 	.word	0x00000260
        /*01f0*/ 	.word	0x000000ff
        /*01f4*/ 	.word	0x00038800
        /*01f8*/ 	.short	0x0100
        /*01fa*/ 	.byte	0x06
	.zero		1


	//   ....[1]....
        /*01fc*/ 	.word	0x00000350
        /*0200*/ 	.word	0x000000ff
        /*0204*/ 	.word	0x00038810
        /*0208*/ 	.short	0x0100
        /*020a*/ 	.byte	0x08
	.zero		1


	//   ....[2]....
        /*020c*/ 	.word	0x00000360
        /*0210*/ 	.word	0x000000ff
        /*0214*/ 	.word	0x00038820
        /*0218*/ 	.short	0x0100
        /*021a*/ 	.byte	0x08
	.zero		1


	//   ....[3]....
        /*021c*/ 	.word	0x00000370
        /*0220*/ 	.word	0x000000ff
        /*0224*/ 	.word	0x00038818
        /*0228*/ 	.short	0x0100
        /*022a*/ 	.byte	0x08
	.zero		1


	//   ....[4]....
        /*022c*/ 	.word	0x00000380
        /*0230*/ 	.word	0x000000ff
        /*0234*/ 	.word	0x00038828
        /*0238*/ 	.short	0x0100
        /*023a*/ 	.byte	0x08
	.zero		1


	//   ....[5]....
        /*023c*/ 	.word	0x000004b0
        /*0240*/ 	.word	0x000000ff
        /*0244*/ 	.word	0x00038830
        /*0248*/ 	.short	0x0100
        /*024a*/ 	.byte	0x08
	.zero		1


	//   ....[6]....
        /*024c*/ 	.word	0x000004c0
        /*0250*/ 	.word	0x000000ff
        /*0254*/ 	.word	0x00038840
        /*0258*/ 	.short	0x0100
        /*025a*/ 	.byte	0x08
	.zero		1


	//   ....[7]....
        /*025c*/ 	.word	0x000004d0
        /*0260*/ 	.word	0x000000ff
        /*0264*/ 	.word	0x00038838
        /*0268*/ 	.short	0x0100
        /*026a*/ 	.byte	0x08
	.zero		1


	//   ....[8]....
        /*026c*/ 	.word	0x000004e0
        /*0270*/ 	.word	0x000000ff
        /*0274*/ 	.word	0x00038848
        /*0278*/ 	.short	0x0100
        /*027a*/ 	.byte	0x08
	.zero		1


	//   ....[9]....
        /*027c*/ 	.word	0x000013c0
        /*0280*/ 	.word	0x00000013
        /*0284*/ 	.word	0x00038800
        /*0288*/ 	.short	0x010a
        /*028a*/ 	.byte	0x3f
	.zero		1


	//   ....[10]....
        /*028c*/ 	.word	0x00001660
        /*0290*/ 	.word	0x00000013
        /*0294*/ 	.word	0x00038800
        /*0298*/ 	.short	0x010a
        /*029a*/ 	.byte	0x3f
	.zero		1


	//   ....[11]....
        /*029c*/ 	.word	0x00001c00
        /*02a0*/ 	.word	0x00000003
        /*02a4*/ 	.word	0x00038810
        /*02a8*/ 	.short	0x010a
        /*02aa*/ 	.byte	0x3f
	.zero		1


	//   ....[12]....
        /*02ac*/ 	.word	0x00001c40
        /*02b0*/ 	.word	0x00000003
        /*02b4*/ 	.word	0x00038810
        /*02b8*/ 	.short	0x010a
        /*02ba*/ 	.byte	0x3f
	.zero		1


	//   ....[13]....
        /*02bc*/ 	.word	0x00002e40
        /*02c0*/ 	.word	0x00000003
        /*02c4*/ 	.word	0x00038830
        /*02c8*/ 	.short	0x010a
        /*02ca*/ 	.byte	0x3f
	.zero		1


	//   ....[14]....
        /*02cc*/ 	.word	0x00002ec0
        /*02d0*/ 	.word	0x00000003
        /*02d4*/ 	.word	0x00038830
        /*02d8*/ 	.short	0x010a
        /*02da*/ 	.byte	0x3f
	.zero		1


	//   ....[15]....
        /*02dc*/ 	.word	0x00006350
        /*02e0*/ 	.word	0x00000005
        /*02e4*/ 	.word	0x00000000
        /*02e8*/ 	.short	0x0101
        /*02ea*/ 	.byte	0x3f
	.zero		1


	//   ....[16]....
        /*02ec*/ 	.word	0x000066c0
        /*02f0*/ 	.word	0x00000003
        /*02f4*/ 	.word	0x00000000
        /*02f8*/ 	.short	0x0101
        /*02fa*/ 	.byte	0x3f
	.zero		1


	//   ....[17]....
        /*02fc*/ 	.word	0x00009930
        /*0300*/ 	.word	0x0000000c
        /*0304*/ 	.word	0x00038820
        /*0308*/ 	.short	0x010a
        /*030a*/ 	.byte	0x3f
	.zero		1


	//   ....[18]....
        /*030c*/ 	.word	0x00009f30
        /*0310*/ 	.word	0x0000000c
        /*0314*/ 	.word	0x00038840
        /*0318*/ 	.short	0x010a
        /*031a*/ 	.byte	0x3f
	.zero		1


	//   ....[19]....
        /*031c*/ 	.word	0x0000a1e0
        /*0320*/ 	.word	0x0000000c
        /*0324*/ 	.word	0x00038828
        /*0328*/ 	.short	0x010a
        /*032a*/ 	.byte	0x3f
	.zero		1


	//   ....[20]....
        /*032c*/ 	.word	0x0000a410
        /*0330*/ 	.word	0x0000000c
        /*0334*/ 	.word	0x00038848
        /*0338*/ 	.short	0x010a
        /*033a*/ 	.byte	0x3f
	.zero		1


	//   ....[21]....
        /*033c*/ 	.word	0x0000a690
        /*0340*/ 	.word	0x0000000c
        /*0344*/ 	.word	0x00038820
        /*0348*/ 	.short	0x010a
        /*034a*/ 	.byte	0x3f
	.zero		1


	//   ....[22]....
        /*034c*/ 	.word	0x0000a920
        /*0350*/ 	.word	0x0000000c
        /*0354*/ 	.word	0x00038840
        /*0358*/ 	.short	0x010a
        /*035a*/ 	.byte	0x3f
	.zero		1


	//   ....[23]....
        /*035c*/ 	.word	0x0000aba0
        /*0360*/ 	.word	0x0000000c
        /*0364*/ 	.word	0x00038828
        /*0368*/ 	.short	0x010a
        /*036a*/ 	.byte	0x3f
	.zero		1


	//   ....[24]....
        /*036c*/ 	.word	0x0000ae00
        /*0370*/ 	.word	0x00000004
        /*0374*/ 	.word	0x00038840
        /*0378*/ 	.short	0x010a
        /*037a*/ 	.byte	0x3f
	.zero		1


	//   ....[25]....
        /*037c*/ 	.word	0x0000b280
        /*0380*/ 	.word	0x00000007
        /*0384*/ 	.word	0x00000000
        /*0388*/ 	.short	0x010a
        /*038a*/ 	.byte	0x3f
	.zero		1


	//   ....[26]....
        /*038c*/ 	.word	0x0000b2d0
        /*0390*/ 	.word	0x0000000b
        /*0394*/ 	.word	0x00000000
        /*0398*/ 	.short	0x010a
        /*039a*/ 	.byte	0x3f
	.zero		1


	//   ....[27]....
        /*039c*/ 	.word	0x0000b330
        /*03a0*/ 	.word	0x00000009
        /*03a4*/ 	.word	0x00000000
        /*03a8*/ 	.short	0x010a
        /*03aa*/ 	.byte	0x3f
	.zero		1


	//   ....[28]....
        /*03ac*/ 	.word	0x0000b360
        /*03b0*/ 	.word	0x00000003
        /*03b4*/ 	.word	0x00000000
        /*03b8*/ 	.short	0x010a
        /*03ba*/ 	.byte	0x3f
	.zero		1


	//   ....[29]....
        /*03bc*/ 	.word	0x0000b460
        /*03c0*/ 	.word	0x00000003
        /*03c4*/ 	.word	0x00038800
        /*03c8*/ 	.short	0x010a
        /*03ca*/ 	.byte	0x3f
	.zero		1


	//   ....[30]....
        /*03cc*/ 	.word	0x0000b4b0
        /*03d0*/ 	.word	0x00000003
        /*03d4*/ 	.word	0x00038810
        /*03d8*/ 	.short	0x010a
        /*03da*/ 	.byte	0x3f
	.zero		1


	//   ....[31]....
        /*03dc*/ 	.word	0x0000b500
        /*03e0*/ 	.word	0x00000003
        /*03e4*/ 	.word	0x00038830
        /*03e8*/ 	.short	0x010a
        /*03ea*/ 	.byte	0x3f
	.zero		1


	//   ....[32]....
        /*03ec*/ 	.word	0x0000b780
        /*03f0*/ 	.word	0x0000000c
        /*03f4*/ 	.word	0x00038820
        /*03f8*/ 	.short	0x010a
        /*03fa*/ 	.byte	0x3f
	.zero		1


	//   ....[33]....
        /*03fc*/ 	.word	0x0000b7d0
        /*0400*/ 	.word	0x0000000c
        /*0404*/ 	.word	0x00038840
        /*0408*/ 	.short	0x010a
        /*040a*/ 	.byte	0x3f
	.zero		1


	//   ....[34]....
        /*040c*/ 	.word	0x0000b820
        /*0410*/ 	.word	0x0000000c
        /*0414*/ 	.word	0x00038828
        /*0418*/ 	.short	0x010a
        /*041a*/ 	.byte	0x3f
	.zero		1


	//   ....[35]....
        /*041c*/ 	.word	0x0000b870
        /*0420*/ 	.word	0x0000000c
        /*0424*/ 	.word	0x00038848
        /*0428*/ 	.short	0x010a
        /*042a*/ 	.byte	0x3f
	.zero		1


	//   ....[36]....
        /*042c*/ 	.word	0x0000b8d0
        /*0430*/ 	.word	0x0000000c
        /*0434*/ 	.word	0x00038820
        /*0438*/ 	.short	0x010a
        /*043a*/ 	.byte	0x3f
	.zero		1


	//   ....[37]....
        /*043c*/ 	.word	0x0000b920
        /*0440*/ 	.word	0x0000000c
        /*0444*/ 	.word	0x00038840
        /*0448*/ 	.short	0x010a
        /*044a*/ 	.byte	0x3f
	.zero		1


	//   ....[38]....
        /*044c*/ 	.word	0x0000b970
        /*0450*/ 	.word	0x0000000c
        /*0454*/ 	.word	0x00038828
        /*0458*/ 	.short	0x010a
        /*045a*/ 	.byte	0x3f
	.zero		1


	//   ....[39]....
        /*045c*/ 	.word	0x0000b9c0
        /*0460*/ 	.word	0x00000004
        /*0464*/ 	.word	0x00038840
        /*0468*/ 	.short	0x010a
        /*046a*/ 	.byte	0x3f
	.zero		1


	//   ....[40]....
        /*046c*/ 	.word	0x0000baa0
        /*0470*/ 	.word	0x00000007
        /*0474*/ 	.word	0x00000000
        /*0478*/ 	.short	0x010a
        /*047a*/ 	.byte	0x3f
	.zero		1


	//   ....[41]....
        /*047c*/ 	.word	0x0000baf0
        /*0480*/ 	.word	0x0000000b
        /*0484*/ 	.word	0x00000000
        /*0488*/ 	.short	0x010a
        /*048a*/ 	.byte	0x3f
	.zero		1


	//   ....[42]....
        /*048c*/ 	.word	0x0000bb40
        /*0490*/ 	.word	0x00000009
        /*0494*/ 	.word	0x00000000
        /*0498*/ 	.short	0x010a
        /*049a*/ 	.byte	0x3f
	.zero		1


	//----- nvinfo : EIATTR_NUM_MBARRIERS
	.align		4
.L_452:
        /*049c*/ 	.byte	0x03, 0x38
        /*049e*/ 	.short	0x0009


	//----- nvinfo : EIATTR_EXIT_INSTR_OFFSETS
	.align		4
        /*04a0*/ 	.byte	0x04, 0x1c
        /*04a2*/ 	.short	(.L_454 - .L_453)


	//   ....[0]....
.L_453:
        /*04a4*/ 	.word	0x0000b3b0


	//----- nvinfo : EIATTR_MAX_THREADS
	.align		4
.L_454:
        /*04a8*/ 	.byte	0x04, 0x05
        /*04aa*/ 	.short	(.L_456 - .L_455)
.L_455:
        /*04ac*/ 	.word	0x00000180
        /*04b0*/ 	.word	0x00000001
        /*04b4*/ 	.word	0x00000001


	//----- nvinfo : EIATTR_CRS_STACK_SIZE
	.align		4
.L_456:
        /*04b8*/ 	.byte	0x04, 0x1e
        /*04ba*/ 	.short	(.L_458 - .L_457)
.L_457:
        /*04bc*/ 	.word	0x00000000


	//----- nvinfo : EIATTR_CBANK_PARAM_SIZE
	.align		4
.L_458:
        /*04c0*/ 	.byte	0x03, 0x19
        /*04c2*/ 	.short	0x06f0


	//----- nvinfo : EIATTR_PARAM_CBANK
	.align		4
        /*04c4*/ 	.byte	0x04, 0x0a
        /*04c6*/ 	.short	(.L_460 - .L_459)
	.align		4
.L_459:
        /*04c8*/ 	.word	index@(.nv.constant0._ZN7cutlass13device_kernelIN5flash11enable_sm90INS1_16FlashAttnBwdSm90INS1_25CollectiveMainloopBwdSm90ILi2ELi2ELi2EN4cute5tupleIJNS5_1CILi1EEES8_S8_EEENS6_IJNS7_ILi80EEENS7_ILi128EEESB_EEENS_10bfloat16_tEfNS_4arch4Sm90ELb0ELb0ELb0ELb1ELb1ELb1ELb0ELb1ELi2ELi1ELi2ELi1ELb0EEENS1_24CollectiveEpilogueBwdGQAISC_fSF_Li256ELb1ELb1EEENS1_19SingleTileSchedulerILb1ELb0ELb0ELi128EEEEEEEEEvNT_6ParamsE)
        /*04cc*/ 	.short	0x0210
        /*04ce*/ 	.short	0x06f0


	//----- nvinfo : EIATTR_SW_WAR
	.align		4
.L_460:
        /*04d0*/ 	.byte	0x04, 0x36
        /*04d2*/ 	.short	(.L_462 - .L_461)
.L_461:
        /*04d4*/ 	.word	0x00000008
.L_462:


//--------------------- .nv.info._ZN7cutlass13device_kernelIN5flash22FlashAttnBwdPreprocessIN4cute5tupleIJNS3_1CILi80EEENS5_ILi128EEEEEENS_10bfloat16_tEfNS_4arch4Sm90ELb1ELb1EEEEEvNT_6ParamsE --------------------------
	.section	.nv.info._ZN7cutlass13device_kernelIN5flash22FlashAttnBwdPreprocessIN4cute5tupleIJNS3_1CILi80EEENS5_ILi128EEEEEENS_10bfloat16_tEfNS_4arch4Sm90ELb1ELb1EEEEEvNT_6ParamsE,"",@"SHT_CUDA_INFO"
	.sectionflags	@""
	.align	4


	//----- nvinfo : EIATTR_CUDA_API_VERSION
	.align		4
        /*0000*/ 	.byte	0x04, 0x37
        /*0002*/ 	.short	(.L_464 - .L_463)
.L_463:
        /*0004*/ 	.word	0x00000082


	//----- nvinfo : EIATTR_KPARAM_INFO
	.align		4
.L_464:
        /*0008*/ 	.byte	0x04, 0x17
        /*000a*/ 	.short	(.L_466 - .L_465)
.L_465:
        /*000c*/ 	.word	0x00000000
        /*0010*/ 	.short	0x0000
        /*0012*/ 	.short	0x0000
        /*0014*/ 	.byte	0x00, 0xf0, 0xc1, 0x03


	//----- nvinfo : EIATTR_SPARSE_MMA_MASK
	.align		4
.L_466:
        /*0018*/ 	.byte	0x03, 0x50
        /*001a*/ 	.short	0x0000


	//----- nvinfo : EIATTR_MAXREG_COUNT
	.align		4
        /*001c*/ 	.byte	0x03, 0x1b
        /*001e*/ 	.short	0x0080


	//----- nvinfo : EIATTR_MERCURY_ISA_VERSION
	.align		4
        /*0020*/ 	.byte	0x03, 0x5f
        /*0022*/ 	.short	0x0101


	//----- nvinfo : EIATTR_COOP_GROUP_MASK_REGIDS
	.align		4
        /*0024*/ 	.byte	0x04, 0x29
        /*0026*/ 	.short	(.L_468 - .L_467)


	//   ....[0]....
.L_467:
        /*0028*/ 	.word	0xffffffff


	//   ....[1]....
        /*002c*/ 	.word	0xffffffff


	//   ....[2]....
        /*0030*/ 	.word	0xffffffff


	//   ....[3]....
        /*0034*/ 	.word	0xffffffff


	//   ....[4]....
        /*0038*/ 	.word	0xffffffff


	//   ....[5]....
        /*003c*/ 	.word	0xffffffff


	//   ....[6]....
        /*0040*/ 	.word	0xffffffff


	//   ....[7]....
        /*0044*/ 	.word	0xffffffff


	//   ....[8]....
        /*0048*/ 	.word	0xffffffff


	//   ....[9]....
        /*004c*/ 	.word	0xffffffff


	//   ....[10]....
        /*0050*/ 	.word	0xffffffff


	//   ....[11]....
        /*0054*/ 	.word	0xffffffff


	//   ....[12]....
        /*0058*/ 	.word	0xffffffff


	//   ....[13]....
        /*005c*/ 	.word	0xffffffff


	//   ....[14]....
        /*0060*/ 	.word	0xffffffff


	//   ....[15]....
        /*0064*/ 	.word	0xffffffff


	//   ....[16]....
        /*0068*/ 	.word	0xffffffff


	//   ....[17]....
        /*006c*/ 	.word	0xffffffff


	//   ....[18]....
        /*0070*/ 	.word	0xffffffff


	//   ....[19]....
        /*0074*/ 	.word	0xffffffff


	//----- nvinfo : EIATTR_COOP_GROUP_INSTR_OFFSETS
	.align		4
.L_468:
        /*0078*/ 	.byte	0x04, 0x28
        /*007a*/ 	.short	(.L_470 - .L_469)


	//   ....[0]....
.L_469:
        /*007c*/ 	.word	0x00001680


	//   ....[1]....
        /*0080*/ 	.word	0x00001690


	//   ....[2]....
        /*0084*/ 	.word	0x000016a0


	//   ....[3]....
        /*0088*/ 	.word	0x000016b0


	//   ....[4]....
        /*008c*/ 	.word	0x000016c0


	//   ....[5]....
        /*0090*/ 	.word	0x00001720


	//   ....[6]....
        /*0094*/ 	.word	0x00001730


	//   ....[7]....
        /*0098*/ 	.word	0x00001740


	//   ....[8]....
        /*009c*/ 	.word	0x00001750


	//   ....[9]....
        /*00a0*/ 	.word	0x00001760


	//   ....[10]....
        /*00a4*/ 	.word	0x000017c0


	//   ....[11]....
        /*00a8*/ 	.word	0x000017d0


	//   ....[12]....
        /*00ac*/ 	.word	0x000017e0


	//   ....[13]....
        /*00b0*/ 	.word	0x000017f0


	//   ....[14]....
        /*00b4*/ 	.word	0x00001800


	//   ....[15]....
        /*00b8*/ 	.word	0x00001860


	//   ....[16]....
        /*00bc*/ 	.word	0x00001890


	//   ....[17]....
        /*00c0*/ 	.word	0x000018a0


	//   ....[18]....
        /*00c4*/ 	.word	0x000018b0


	//   ....[19]....
        /*00c8*/ 	.word	0x000018c0


	//----- nvinfo : EIATTR_EXIT_INSTR_OFFSETS
	.align		4
.L_470:
        /*00cc*/ 	.byte	0x04, 0x1c
        /*00ce*/ 	.short	(.L_472 - .L_471)


	//   ....[0]....
.L_471:
        /*00d0*/ 	.word	0x000001c0


	//   ....[1]....
        /*00d4*/ 	.word	0x00001ff0


	//   ....[2]....
        /*00d8*/ 	.word	0x00002070


	//----- nvinfo : EIATTR_MAX_THREADS
	.align		4
.L_472:
        /*00dc*/ 	.byte	0x04, 0x05
        /*00de*/ 	.short	(.L_474 - .L_473)
.L_473:
        /*00e0*/ 	.word	0x00000100
        /*00e4*/ 	.word	0x00000001
        /*00e8*/ 	.word	0x00000001


	//----- nvinfo : EIATTR_CRS_STACK_SIZE
	.align		4
.L_474:
        /*00ec*/ 	.byte	0x04, 0x1e
        /*00ee*/ 	.short	(.L_476 - .L_475)
.L_475:
        /*00f0*/ 	.word	0x00000000


	//----- nvinfo : EIATTR_CBANK_PARAM_SIZE
	.align		4
.L_476:
        /*00f4*/ 	.byte	0x03, 0x19
        /*00f6*/ 	.short	0x00f0


	//----- nvinfo : EIATTR_PARAM_CBANK
	.align		4
        /*00f8*/ 	.byte	0x04, 0x0a
        /*00fa*/ 	.short	(.L_478 - .L_477)
	.align		4
.L_477:
        /*00fc*/ 	.word	index@(.nv.constant0._ZN7cutlass13device_kernelIN5flash22FlashAttnBwdPreprocessIN4cute5tupleIJNS3_1CILi80EEENS5_ILi128EEEEEENS_10bfloat16_tEfNS_4arch4Sm90ELb1ELb1EEEEEvNT_6ParamsE)
        /*0100*/ 	.short	0x0210
        /*0102*/ 	.short	0x00f0


	//----- nvinfo : EIATTR_SW_WAR
	.align		4
.L_478:
        /*0104*/ 	.byte	0x04, 0x36
        /*0106*/ 	.short	(.L_480 - .L_479)
.L_479:
        /*0108*/ 	.word	0x00000008
.L_480:


//--------------------- .nv.info._ZN7cutlass13device_kernelIN5flash11enable_sm90INS1_16FlashAttnBwdSm90INS1_25CollectiveMainloopBwdSm90ILi2ELi2ELi2EN4cute5tupleIJNS5_1CILi1EEES8_S8_EEENS6_IJNS7_ILi64EEENS7_ILi128EEESB_EEENS_10bfloat16_tEfNS_4arch4Sm90ELb0ELb1ELb0ELb0ELb0ELb1ELb0ELb0ELi2ELi1ELi2ELi1ELb0EEENS1_21CollectiveEpilogueBwdISC_SD_SF_Li256ELb0ELb0ELi1EEENS1_19SingleTileSchedulerILb0ELb0ELb0ELi128EEEEEEEEEvNT_6ParamsE --------------------------
	.section	.nv.info._ZN7cutlass13device_kernelIN5flash11enable_sm90INS1_16FlashAttnBwdSm90INS1_25CollectiveMainloopBwdSm90ILi2ELi2ELi2EN4cute5tupleIJNS5_1CILi1EEES8_S8_EEENS6_IJNS7_ILi64EEENS7_ILi128EEESB_EEENS_10bfloat16_tEfNS_4arch4Sm90ELb0ELb1ELb0ELb0ELb0ELb1ELb0ELb0ELi2ELi1ELi2ELi1ELb0EEENS1_21CollectiveEpilogueBwdISC_SD_SF_Li256ELb0ELb0ELi1EEENS1_19SingleTileSchedulerILb0ELb0ELb0ELi128EEEEEEEEEvNT_6ParamsE,"",@"SHT_CUDA_INFO"
	.sectionflags	@""
	.align	4


	//----- nvinfo : EIATTR_CUDA_API_VERSION
	.align		4
        /*0000*/ 	.byte	0x04, 0x37
        /*0002*/ 	.short	(.L_482 - .L_481)
.L_481:
        /*0004*/ 	.word	0x00000082


	//----- nvinfo : EIATTR_KPARAM_INFO
	.align		4
.L_482:
        /*0008*/ 	.byte	0x04, 0x17
        /*000a*/ 	.short	(.L_484 - .L_483)
.L_483:
        /*000c*/ 	.word	0x00000000
        /*0010*/ 	.short	0x0000
        /*0012*/ 	.short	0x0070
        /*0014*/ 	.byte	0x00, 0xf0, 0x01, 0x24


	//----- nvinfo : EIATTR_SPARSE_MMA_MASK
	.align		4
.L_484:
        /*0018*/ 	.byte	0x03, 0x50
        /*001a*/ 	.short	0x0000


	//----- nvinfo : EIATTR_MAXREG_COUNT
	.align		4
        /*001c*/ 	.byte	0x03, 0x1b
        /*001e*/ 	.short	0x00a8


	//----- nvinfo : EIATTR_NUM_BARRIERS
	.align		4
        /*0020*/ 	.byte	0x02, 0x4c
        /*0022*/ 	.byte	0x10
	.zero		1


	//----- nvinfo : EIATTR_EXTERNS
	.align		4
        /*0024*/ 	.byte	0x04, 0x0f
        /*0026*/ 	.short	(.L_486 - .L_485)


	//   ....[0]....
	.align		4
.L_485:
        /*0028*/ 	.word	index@(__assertfail)


	//----- nvinfo : EIATTR_ANNOTATIONS
	.align		4
.L_486:
        /*002c*/ 	.byte	0x04, 0x55
        /*002e*/ 	.short	(.L_488 - .L_487)


	//   ....[0]....
.L_487:
        /*0030*/ 	.word	0x00000001
        /*0034*/ 	.byte	0xf0, 0x7c, 0x00, 0x00, 0x01, 0x00, 0x00, 0x00, 0xe0, 0x7e, 0x00, 0x00, 0x01, 0x00, 0x00, 0x00
        /*0044*/ 	.byte	0xd0, 0x89, 0x00, 0x00, 0x01, 0x00, 0x00, 0x00, 0xf0, 0x89, 0x00, 0x00, 0x01, 0x00, 0x00, 0x00
        /*0054*/ 	.byte	0x90, 0x8e, 0x00, 0x00


	//----- nvinfo : EIATTR_MERCURY_ISA_VERSION
	.align		4
.L_488:
        /*0058*/ 	.byte	0x03, 0x5f
        /*005a*/ 	.short	0x0101


	//----- nvinfo : EIATTR_INT_WARP_WIDE_INSTR_OFFSETS
	.align		4
        /*005c*/ 	.byte	0x04, 0x31
        /*005e*/ 	.short	(.L_490 - .L_489)


	//   ....[0]....
.L_489:
        /*0060*/ 	.word	0x000001f0


	//   ....[1]....
        /*0064*/ 	.word	0x00000220


	//----- nvinfo : EIATTR_COOP_GROUP_MASK_REGIDS
	.align		4
.L_490:
        /*0068*/ 	.byte	0x04, 0x29
        /*006a*/ 	.short	(.L_492 - .L_491)


	//   ....[0]....
.L_491:
        /*006c*/ 	.word	0xffffffff


	//   ....[1]....
        /*0070*/ 	.word	0xffffffff


	//   ....[2]....
        /*0074*/ 	.word	0xffffffff


	//   ....[3]....
        /*0078*/ 	.word	0xffffffff


	//   ....[4]....
        /*007c*/ 	.word	0xffffffff


	//   ....[5]....
        /*0080*/ 	.word	0xffffffff


	//   ....[6]....
        /*0084*/ 	.word	0xffffffff


	//   ....[7]....
        /*0088*/ 	.word	0xffffffff


	//   ....[8]....
        /*008c*/ 	.word	0x0500000f


	//----- nvinfo : EIATTR_COOP_GROUP_INSTR_OFFSETS
	.align		4
.L_492:
        /*0090*/ 	.byte	0x04, 0x28
        /*0092*/ 	.short	(.L_494 - .L_493)


	//   ....[0]....
.L_493:
        /*0094*/ 	.word	0x00000070


	//   ....[1]....
        /*0098*/ 	.word	0x00000200


	//   ....[2]....
        /*009c*/ 	.word	0x00000250


	//   ....[3]....
        /*00a0*/ 	.word	0x00000440


	//   ....[4]....
        /*00a4*/ 	.word	0x00000660


	//   ....[5]....
        /*00a8*/ 	.word	0x000011d0


	//   ....[6]....
        /*00ac*/ 	.word	0x00004b90


	//   ....[7]....
        /*00b0*/ 	.word	0x000066e0


	//   ....[8]....
        /*00b4*/ 	.word	0x00009550


	//----- nvinfo : EIATTR_REG_RECONFIG
	.align		4
.L_494:
        /*00b8*/ 	.byte	0x01, 0x54
	.zero		2


	//----- nvinfo : EIATTR_SYSCALL_OFFSETS
	.align		4
        /*00bc*/ 	.byte	0x04, 0x46
        /*00be*/ 	.short	(.L_496 - .L_495)


	//   ....[0]....
.L_495:
        /*00c0*/ 	.word	0x00000e10


	//   ....[1]....
        /*00c4*/ 	.word	0x00000f00


	//   ....[2]....
        /*00c8*/ 	.word	0x00001060


	//   ....[3]....
        /*00cc*/ 	.word	0x00001150


	//   ....[4]....
        /*00d0*/ 	.word	0x00004500


	//   ....[5]....
        /*00d4*/ 	.word	0x00004640


	//   ....[6]....
        /*00d8*/ 	.word	0x00004760


	//   ....[7]....
        /*00dc*/ 	.word	0x00004880


	//----- nvinfo : EIATTR_MBARRIER_INSTR_OFFSETS
	.align		4
.L_496:
        /*00e0*/ 	.byte	0x04, 0x39
        /*00e2*/ 	.short	(.L_498 - .L_497)


	//   ....[0]....
.L_497:
        /*00e4*/ 	.word	0x000002f0
        /*00e8*/ 	.word	0x000000ff
        /*00ec*/ 	.word	0x00030800
        /*00f0*/ 	.short	0x0100
        /*00f2*/ 	.byte	0x06
	.zero		1


	//   ....[1]....
        /*00f4*/ 	.word	0x000003f0
        /*00f8*/ 	.word	0x000000ff
        /*00fc*/ 	.word	0x00030810
        /*0100*/ 	.short	0x0100
        /*0102*/ 	.byte	0x08
	.zero		1


	//   ....[2]....
        /*0104*/ 	.word	0x00000400
        /*0108*/ 	.word	0x000000ff
        /*010c*/ 	.word	0x00030820
        /*0110*/ 	.short	0x0100
        /*0112*/ 	.byte	0x08
	.zero		1


	//   ....[3]....
        /*0114*/ 	.word	0x00000410
        /*0118*/ 	.word	0x000000ff
        /*011c*/ 	.word	0x00030818
        /*0120*/ 	.short	0x0100
        /*0122*/ 	.byte	0x08
	.zero		1


	//   ....[4]....
        /*0124*/ 	.word	0x00000420
        /*0128*/ 	.word	0x000000ff
        /*012c*/ 	.word	0x00030828
        /*0130*/ 	.short	0x0100
        /*0132*/ 	.byte	0x08
	.zero		1


	//   ....[5]....
        /*0134*/ 	.word	0x00000550
        /*0138*/ 	.word	0x000000ff
        /*013c*/ 	.word	0x00030830
        /*0140*/ 	.short	0x0100
        /*0142*/ 	.byte	0x08
	.zero		1


	//   ....[6]....
        /*0144*/ 	.word	0x00000560
        /*0148*/ 	.word	0x000000ff
        /*014c*/ 	.word	0x00030840
        /*0150*/ 	.short	0x0100
        /*0152*/ 	.byte	0x08
	.zero		1


	//   ....[7]....
        /*0154*/ 	.word	0x00000570
        /*0158*/ 	.word	0x000000ff
        /*015c*/ 	.word	0x00030838
        /*0160*/ 	.short	0x0100
        /*0162*/ 	.byte	0x08
	.zero		1


	//   ....[8]....
        /*0164*/ 	.word	0x00000580
        /*0168*/ 	.word	0x000000ff
        /*016c*/ 	.word	0x00030848
        /*0170*/ 	.short	0x0100
        /*0172*/ 	.byte	0x08
	.zero		1


	//   ....[9]....
        /*0174*/ 	.word	0x00001200
        /*0178*/ 	.word	0x000000e5
        /*017c*/ 	.word	0x00030800
        /*0180*/ 	.short	0x010a
        /*0182*/ 	.byte	0x3f
	.zero		1


	//   ....[10]....
        /*0184*/ 	.word	0x00001330
        /*0188*/ 	.word	0x000000e5
        /*018c*/ 	.word	0x00030800
        /*0190*/ 	.short	0x010a
        /*0192*/ 	.byte	0x3f
	.zero		1


	//   ....[11]....
        /*0194*/ 	.word	0x000019c0
        /*0198*/ 	.word	0x00000000
        /*019c*/ 	.word	0x00030810
        /*01a0*/ 	.short	0x010a
        /*01a2*/ 	.byte	0x3f
	.zero		1


	//   ....[12]....
        /*01a4*/ 	.word	0x00001a00
        /*01a8*/ 	.word	0x00000000
        /*01ac*/ 	.word	0x00030810
        /*01b0*/ 	.short	0x010a
        /*01b2*/ 	.byte	0x3f
	.zero		1


	//   ....[13]....
        /*01b4*/ 	.word	0x00001f30
        /*01b8*/ 	.word	0x00000000
        /*01bc*/ 	.word	0x00030830
        /*01c0*/ 	.short	0x010a
        /*01c2*/ 	.byte	0x3f
	.zero		1


	//   ....[14]....
        /*01c4*/ 	.word	0x00001fb0
        /*01c8*/ 	.word	0x00000000
        /*01cc*/ 	.word	0x00030830
        /*01d0*/ 	.short	0x010a
        /*01d2*/ 	.byte	0x3f
	.zero		1


	//   ....[15]....
        /*01d4*/ 	.word	0x00003c10
        /*01d8*/ 	.word	0x00000005
        /*01dc*/ 	.word	0x00000000
        /*01e0*/ 	.short	0x0101
        /*01e2*/ 	.byte	0x3f
	.zero		1


	//   ....[16]....
        /*01e4*/ 	.word	0x00003f30
        /*01e8*/ 	.word	0x00000000
        /*01ec*/ 	.word	0x00000000
        /*01f0*/ 	.short	0x0101
        /*01f2*/ 	.byte	0x3f
	.zero		1


	//   ....[17]....
        /*01f4*/ 	.word	0x00007830
        /*01f8*/ 	.word	0x00000010
        /*01fc*/ 	.word	0x00030820
        /*0200*/ 	.short	0x010a
        /*0202*/ 	.byte	0x3f
	.zero		1


	//   ....[18]....
        /*0204*/ 	.word	0x00007f70
        /*0208*/ 	.word	0x00000010
        /*020c*/ 	.word	0x00030840
        /*0210*/ 	.short	0x010a
        /*0212*/ 	.byte	0x3f
	.zero		1


	//   ....[19]....
        /*0214*/ 	.word	0x00008210
        /*0218*/ 	.word	0x00000010
        /*021c*/ 	.word	0x00030828
        /*0220*/ 	.short	0x010a
        /*0222*/ 	.byte	0x3f
	.zero		1


	//   ....[20]....
        /*0224*/ 	.word	0x000084b0
        /*0228*/ 	.word	0x00000010
        /*022c*/ 	.word	0x00030848
        /*0230*/ 	.short	0x010a
        /*0232*/ 	.byte	0x3f
	.zero		1


	//   ....[21]....
        /*0234*/ 	.word	0x00008700
        /*0238*/ 	.word	0x00000010
        /*023c*/ 	.word	0x00030820
        /*0240*/ 	.short	0x010a
        /*0242*/ 	.byte	0x3f
	.zero		1


	//   ....[22]....
        /*0244*/ 	.word	0x00008a20
        /*0248*/ 	.word	0x00000010
        /*024c*/ 	.word	0x00030840
        /*0250*/ 	.short	0x010a
        /*0252*/ 	.byte	0x3f
	.zero		1


	//   ....[23]....
        /*0254*/ 	.word	0x00008c90
        /*0258*/ 	.word	0x00000010
        /*025c*/ 	.word	0x00030828
        /*0260*/ 	.short	0x010a
        /*0262*/ 	.byte	0x3f
	.zero		1


	//   ....[24]....
        /*0264*/ 	.word	0x00008f80
        /*0268*/ 	.word	0x00000003
        /*026c*/ 	.word	0x00030840
        /*0270*/ 	.short	0x010a
        /*0272*/ 	.byte	0x3f
	.zero		1


	//   ....[25]....
        /*0274*/ 	.word	0x000093c0
        /*0278*/ 	.word	0x00000006
        /*027c*/ 	.word	0x00000000
        /*0280*/ 	.short	0x010a
        /*0282*/ 	.byte	0x3f
	.zero		1


	//   ....[26]....
        /*0284*/ 	.word	0x00009420
        /*0288*/ 	.word	0x00000003
        /*028c*/ 	.word	0x00000000
        /*0290*/ 	.short	0x010a
        /*0292*/ 	.byte	0x3f
	.zero		1


	//   ....[27]....
        /*0294*/ 	.word	0x00009480
        /*0298*/ 	.word	0x00000000
        /*029c*/ 	.word	0x00000000
        /*02a0*/ 	.short	0x010a
        /*02a2*/ 	.byte	0x3f
	.zero		1


	//   ....[28]....
        /*02a4*/ 	.word	0x000094b0
        /*02a8*/ 	.word	0x00000003
        /*02ac*/ 	.word	0x00000000
        /*02b0*/ 	.short	0x010a
        /*02b2*/ 	.byte	0x3f
	.zero		1


	//   ....[29]....
        /*02b4*/ 	.word	0x00009580
        /*02b8*/ 	.word	0x000000e5
        /*02bc*/ 	.word	0x00030800
        /*02c0*/ 	.short	0x010a
        /*02c2*/ 	.byte	0x3f
	.zero		1


	//   ....[30]....
        /*02c4*/ 	.word	0x000095d0
        /*02c8*/ 	.word	0x00000000
        /*02cc*/ 	.word	0x00030810
        /*02d0*/ 	.short	0x010a
        /*02d2*/ 	.byte	0x3f
	.zero		1


	//   ....[31]....
        /*02d4*/ 	.word	0x00009620
        /*02d8*/ 	.word	0x00000000
        /*02dc*/ 	.word	0x00030830
        /*02e0*/ 	.short	0x010a
        /*02e2*/ 	.byte	0x3f
	.zero		1


	//   ....[32]....
        /*02e4*/ 	.word	0x00009670
        /*02e8*/ 	.word	0x00000010
        /*02ec*/ 	.word	0x00030820
        /*02f0*/ 	.short	0x010a
        /*02f2*/ 	.byte	0x3f
	.zero		1


	//   ....[33]....
        /*02f4*/ 	.word	0x000096c0
        /*02f8*/ 	.word	0x00000010
        /*02fc*/ 	.word	0x00030840
        /*0300*/ 	.short	0x010a
        /*0302*/ 	.byte	0x3f
	.zero		1


	//   ....[34]....
        /*0304*/ 	.word	0x00009710
        /*0308*/ 	.word	0x00000010
        /*030c*/ 	.word	0x00030828
        /*0310*/ 	.short	0x010a
        /*0312*/ 	.byte	0x3f
	.zero		1


	//   ....[35]....
        /*0314*/ 	.word	0x00009760
        /*0318*/ 	.word	0x00000010
        /*031c*/ 	.word	0x00030848
        /*0320*/ 	.short	0x010a
        /*0322*/ 	.byte	0x3f
	.zero		1


	//   ....[36]....
        /*0324*/ 	.word	0x000097c0
        /*0328*/ 	.word	0x00000010
        /*032c*/ 	.word	0x00030820
        /*0330*/ 	.short	0x010a
        /*0332*/ 	.byte	0x3f
	.zero		1


	//   ....[37]....
        /*0334*/ 	.word	0x00009810
        /*0338*/ 	.word	0x00000010
        /*033c*/ 	.word	0x00030840
        /*0340*/ 	.short	0x010a
        /*0342*/ 	.byte	0x3f
	.zero		1


	//   ....[38]....
        /*0344*/ 	.word	0x00009860
        /*0348*/ 	.word	0x00000010
        /*034c*/ 	.word	0x00030828
        /*0350*/ 	.short	0x010a
        /*0352*/ 	.byte	0x3f
	.zero		1


	//   ....[39]....
        /*0354*/ 	.word	0x000098b0
        /*0358*/ 	.word	0x00000003
        /*035c*/ 	.word	0x00030840
        /*0360*/ 	.short	0x010a
        /*0362*/ 	.byte	0x3f
	.zero		1


	//   ....[40]....
        /*0364*/ 	.word	0x00009980
        /*0368*/ 	.word	0x00000006
        /*036c*/ 	.word	0x00000000
        /*0370*/ 	.short	0x010a
        /*0372*/ 	.byte	0x3f
	.zero		1


	//   ....[41]....
        /*0374*/ 	.word	0x000099d0
        /*0378*/ 	.word	0x00000003
        /*037c*/ 	.word	0x00000000
        /*0380*/ 	.short	0x010a
        /*0382*/ 	.byte	0x3f
	.zero		1


	//   ....[42]....
        /*0384*/ 	.word	0x00009a20
        /*0388*/ 	.word	0x00000000
        /*038c*/ 	.word	0x00000000
        /*0390*/ 	.short	0x010a
        /*0392*/ 	.byte	0x3f
	.zero		1


	//----- nvinfo : EIATTR_NUM_MBARRIERS
	.align		4
.L_498:
        /*0394*/ 	.byte	0x03, 0x38
        /*0396*/ 	.short	0x0009


	//----- nvinfo : EIATTR_EXIT_INSTR_OFFSETS
	.align		4
        /*0398*/ 	.byte	0x04, 0x1c
        /*039a*/ 	.short	(.L_500 - .L_499)


	//   ....[0]....
.L_499:
        /*039c*/ 	.word	0x00009500


	//----- nvinfo : EIATTR_MAX_THREADS
	.align		4
.L_500:
        /*03a0*/ 	.byte	0x04, 0x05
        /*03a2*/ 	.short	(.L_502 - .L_501)
.L_501:
        /*03a4*/ 	.word	0x00000180
        /*03a8*/ 	.word	0x00000001
        /*03ac*/ 	.word	0x00000001


	//----- nvinfo : EIATTR_CRS_STACK_SIZE
	.align		4
.L_502:
        /*03b0*/ 	.byte	0x04, 0x1e
        /*03b2*/ 	.short	(.L_504 - .L_503)
.L_503:
        /*03b4*/ 	.word	0x00000000


	//----- nvinfo : EIATTR_CBANK_PARAM_SIZE
	.align		4
.L_504:
        /*03b8*/ 	.byte	0x03, 0x19
        /*03ba*/ 	.short	0x0970


	//----- nvinfo : EIATTR_PARAM_CBANK
	.align		4
        /*03bc*/ 	.byte	0x04, 0x0a
        /*03be*/ 	.short	(.L_506 - .L_505)
	.align		4
.L_505:
        /*03c0*/ 	.word	index@(.nv.constant0._ZN7cutlass13device_kernelIN5flash11enable_sm90INS1_16FlashAttnBwdSm90INS1_25CollectiveMainloopBwdSm90ILi2ELi2ELi2EN4cute5tupleIJNS5_1CILi1EEES8_S8_EEENS6_IJNS7_ILi64EEENS7_ILi128EEESB_EEENS_10bfloat16_tEfNS_4arch4Sm90ELb0ELb1ELb0ELb0ELb0ELb1ELb0ELb0ELi2ELi1ELi2ELi1ELb0EEENS1_21CollectiveEpilogueBwdISC_SD_SF_Li256ELb0ELb0ELi1EEENS1_19SingleTileSchedulerILb0ELb0ELb0ELi128EEEEEEEEEvNT_6ParamsE)
        /*03c4*/ 	.short	0x0210
        /*03c6*/ 	.short	0x0970


	//----- nvinfo : EIATTR_SW_WAR
	.align		4
.L_506:
        /*03c8*/ 	.byte	0x04, 0x36
        /*03ca*/ 	.short	(.L_508 - .L_507)
.L_507:
        /*03cc*/ 	.word	0x00000008
.L_508:


//--------------------- .nv.info._ZN7cutlass13device_kernelIN5flash11enable_sm90INS1_16FlashAttnBwdSm90INS1_25CollectiveMainloopBwdSm90ILi2ELi2ELi2EN4cute5tupleIJNS5_1CILi1EEES8_S8_EEENS6_IJNS7_ILi64EEENS7_ILi128EEESB_EEENS_10bfloat16_tEfNS_4arch4Sm90ELb0ELb1ELb0ELb0ELb1ELb1ELb0ELb0ELi2ELi1ELi2ELi1ELb0EEENS1_21CollectiveEpilogueBwdISC_SD_SF_Li256ELb0ELb0ELi1EEENS1_19SingleTileSchedulerILb0ELb0ELb0ELi128EEEEEEEEEvNT_6ParamsE --------------------------
	.section	.nv.info._ZN7cutlass13device_kernelIN5flash11enable_sm90INS1_16FlashAttnBwdSm90INS1_25CollectiveMainloopBwdSm90ILi2ELi2ELi2EN4cute5tupleIJNS5_1CILi1EEES8_S8_EEENS6_IJNS7_ILi64EEENS7_ILi128EEESB_EEENS_10bfloat16_tEfNS_4arch4Sm90ELb0ELb1ELb0ELb0ELb1ELb1ELb0ELb0ELi2ELi1ELi2ELi1ELb0EEENS1_21CollectiveEpilogueBwdISC_SD_SF_Li256ELb0ELb0ELi1EEENS1_19SingleTileSchedulerILb0ELb0ELb0ELi128EEEEEEEEEvNT_6ParamsE,"",@"SHT_CUDA_INFO"
	.sectionflags	@""
	.align	4


	//----- nvinfo : EIATTR_CUDA_API_VERSION
	.align		4
        /*0000*/ 	.byte	0x04, 0x37
        /*0002*/ 	.short	(.L_510 - .L_509)
.L_509:
        /*0004*/ 	.word	0x00000082


	//----- nvinfo : EIATTR_KPARAM_INFO
	.align		4
.L_510:
        /*0008*/ 	.byte	0x04, 0x17
        /*000a*/ 	.short	(.L_512 - .L_511)
.L_511:
        /*000c*/ 	.word	0x00000000
        /*0010*/ 	.short	0x0000
        /*0012*/ 	.short	0x0070
        /*0014*/ 	.byte	0x00, 0xf0, 0x01, 0x24


	//----- nvinfo : EIATTR_SPARSE_MMA_MASK
	.align		4
.L_512:
        /*0018*/ 	.byte	0x03, 0x50
        /*001a*/ 	.short	0x0000


	//----- nvinfo : EIATTR_MAXREG_COUNT
	.align		4
        /*001c*/ 	.byte	0x03, 0x1b
        /*001e*/ 	.short	0x00a8


	//----- nvinfo : EIATTR_NUM_BARRIERS
	.align		4
        /*0020*/ 	.byte	0x02, 0x4c
        /*0022*/ 	.byte	0x10
	.zero		1


	//----- nvinfo : EIATTR_EXTERNS
	.align		4
        /*0024*/ 	.byte	0x04, 0x0f
        /*0026*/ 	.short	(.L_514 - .L_513)


	//   ....[0]....
	.align		4
.L_513:
        /*0028*/ 	.word	index@(__assertfail)


	//----- nvinfo : EIATTR_ANNOTATIONS
	.align		4
.L_514:
        /*002c*/ 	.byte	0x04, 0x55
        /*002e*/ 	.short	(.L_516 - .L_515)


	//   ....[0]....
.L_515:
        /*0030*/ 	.word	0x00000001
        /*0034*/ 	.byte	0xf0, 0x8b, 0x00, 0x00, 0x01, 0x00, 0x00, 0x00, 0xe0, 0x8d, 0x00, 0x00, 0x01, 0x00, 0x00, 0x00
        /*0044*/ 	.byte	0xd0, 0x98, 0x00, 0x00, 0x01, 0x00, 0x00, 0x00, 0xf0, 0x98, 0x00, 0x00, 0x01, 0x00, 0x00, 0x00
        /*0054*/ 	.byte	0x90, 0x9d, 0x00, 0x00


	//----- nvinfo : EIATTR_MERCURY_ISA_VERSION
	.align		4
.L_516:
        /*0058*/ 	.byte	0x03, 0x5f
        /*005a*/ 	.short	0x0101


	//----- nvinfo : EIATTR_INT_WARP_WIDE_INSTR_OFFSETS
	.align		4
        /*005c*/ 	.byte	0x04, 0x31
        /*005e*/ 	.short	(.L_518 - .L_517)


	//   ....[0]....
.L_517:
        /*0060*/ 	.word	0x000001f0


	//   ....[1]....
        /*0064*/ 	.word	0x00000220


	//   ....[2]....
        /*0068*/ 	.word	0x00007040


	//   ....[3]....
        /*006c*/ 	.word	0x00007640


	//   ....[4]....
        /*0070*/ 	.word	0x00007af0


	//   ....[5]....
        /*0074*/ 	.word	0x00007dc0


	//   ....[6]....
        /*0078*/ 	.word	0x00008020


	//   ....[7]....
        /*007c*/ 	.word	0x000081b0


	//----- nvinfo : EIATTR_COOP_GROUP_MASK_REGIDS
	.align		4
.L_518:
        /*0080*/ 	.byte	0x04, 0x29
        /*0082*/ 	.short	(.L_520 - .L_519)


	//   ....[0]....
.L_519:
        /*0084*/ 	.word	0xffffffff


	//   ....[1]....
        /*0088*/ 	.word	0xffffffff


	//   ....[2]....
        /*008c*/ 	.word	0xffffffff


	//   ....[3]....
        /*0090*/ 	.word	0xffffffff


	//   ....[4]....
        /*0094*/ 	.word	0xffffffff


	//   ....[5]....
        /*0098*/ 	.word	0xffffffff


	//   ....[6]....
        /*009c*/ 	.word	0xffffffff


	//   ....[7]....
        /*00a0*/ 	.word	0xffffffff


	//   ....[8]....
        /*00a4*/ 	.word	0xffffffff


	//   ....[9]....
        /*00a8*/ 	.word	0xffffffff


	//   ....[10]....
        /*00ac*/ 	.word	0xffffffff


	//   ....[11]....
        /*00b0*/ 	.word	0xffffffff


	//   ....[12]....
        /*00b4*/ 	.word	0xffffffff


	//   ....[13]....
        /*00b8*/ 	.word	0xffffffff


	//   ....[14]....
        /*00bc*/ 	.word	0xffffffff


	//   ....[15]....
        /*00c0*/ 	.word	0xffffffff


	//   ....[16]....
        /*00c4*/ 	.word	0xffffffff


	//   ....[17]....
        /*00c8*/ 	.word	0x0500000f


	//   ....[18]....
        /*00cc*/ 	.word	0x0500000f


	//   ....[19]....
        /*00d0*/ 	.word	0x0500000f


	//   ....[20]....
        /*00d4*/ 	.word	0x0500000f


	//----- nvinfo : EIATTR_COOP_GROUP_INSTR_OFFSETS
	.align		4
.L_520:
        /*00d8*/ 	.byte	0x04, 0x28
        /*00da*/ 	.short	(.L_522 - .L_521)


	//   ....[0]....
.L_521:
        /*00dc*/ 	.word	0x00000070


	//   ....[1]....
        /*00e0*/ 	.word	0x00000200


	//   ....[2]....
        /*00e4*/ 	.word	0x00000250


	//   ....[3]....
        /*00e8*/ 	.word	0x00000440


	//   ....[4]....
        /*00ec*/ 	.word	0x00000670


	//   ....[5]....
        /*00f0*/ 	.word	0x000011e0


	//   ....[6]....
        /*00f4*/ 	.word	0x00004ba0


	//   ....[7]....
        /*00f8*/ 	.word	0x000066e0


	//   ....[8]....
        /*00fc*/ 	.word	0x00006c40


	//   ....[9]....
        /*0100*/ 	.word	0x00006f70


	//   ....[10]....
        /*0104*/ 	.word	0x000072c0


	//   ....[11]....
        /*0108*/ 	.word	0x00007570


	//   ....[12]....
        /*010c*/ 	.word	0x000077b0


	//   ....[13]....
        /*0110*/ 	.word	0x00007a20


	//   ....[14]....
        /*0114*/ 	.word	0x00007d00


	//   ....[15]....
        /*0118*/ 	.word	0x00007f20


	//   ....[16]....
        /*011c*/ 	.word	0x000080b0


	//   ....[17]....
        /*0120*/ 	.word	0x0000a450


	//   ....[18]....
        /*0124*/ 	.word	0x0000a5a0


	//   ....[19]....
        /*0128*/ 	.word	0x0000a610


	//   ....[20]....
        /*012c*/ 	.word	0x0000a680


	//----- nvinfo : EIATTR_REG_RECONFIG
	.align		4
.L_522:
        /*0130*/ 	.byte	0x01, 0x54
	.zero		2


	//----- nvinfo : EIATTR_SYSCALL_OFFSETS
	.align		4
        /*0134*/ 	.byte	0x04, 0x46
        /*0136*/ 	.short	(.L_524 - .L_523)


	//   ....[0]....
.L_523:
        /*0138*/ 	.word	0x00000e20


	//   ....[1]....
        /*013c*/ 	.word	0x00000f10


	//   ....[2]....
        /*0140*/ 	.word	0x00001070


	//   ....[3]....
        /*0144*/ 	.word	0x00001160


	//   ....[4]....
        /*0148*/ 	.word	0x00004510


	//   ....[5]....
        /*014c*/ 	.word	0x00004650


	//   ....[6]....
        /*0150*/ 	.word	0x00004770


	//   ....[7]....
        /*0154*/ 	.word	0x00004890


	//----- nvinfo : EIATTR_MBARRIER_INSTR_OFFSETS
	.align		4
.L_524:
        /*0158*/ 	.byte	0x04, 0x39
        /*015a*/ 	.short	(.L_526 - .L_525)


	//   ....[0]....
.L_525:
        /*015c*/ 	.word	0x000002f0
        /*0160*/ 	.word	0x000000ff
        /*0164*/ 	.word	0x00030800
        /*0168*/ 	.short	0x0100
        /*016a*/ 	.byte	0x06
	.zero		1


	//   ....[1]....
        /*016c*/ 	.word	0x000003f0
        /*0170*/ 	.word	0x000000ff
        /*0174*/ 	.word	0x00030810
        /*0178*/ 	.short	0x0100
        /*017a*/ 	.byte	0x08
	.zero		1


	//   ....[2]....
        /*017c*/ 	.word	0x00000400
        /*0180*/ 	.word	0x000000ff
        /*0184*/ 	.word	0x00030820
        /*0188*/ 	.short	0x0100
        /*018a*/ 	.byte	0x08
	.zero		1


	//   ....[3]....
        /*018c*/ 	.word	0x00000410
        /*0190*/ 	.word	0x000000ff
        /*0194*/ 	.word	0x00030818
        /*0198*/ 	.short	0x0100
        /*019a*/ 	.byte	0x08
	.zero		1


	//   ....[4]....
        /*019c*/ 	.word	0x00000420
        /*01a0*/ 	.word	0x000000ff
        /*01a4*/ 	.word	0x00030828
        /*01a8*/ 	.short	0x0100
        /*01aa*/ 	.byte	0x08
	.zero		1


	//   ....[5]....
        /*01ac*/ 	.word	0x00000550
        /*01b0*/ 	.word	0x000000ff
        /*01b4*/ 	.word	0x00030830
        /*01b8*/ 	.short	0x0100
        /*01ba*/ 	.byte	0x08
	.zero		1


	//   ....[6]....
        /*01bc*/ 	.word	0x00000560
        /*01c0*/ 	.word	0x000000ff
        /*01c4*/ 	.word	0x00030840
        /*01c8*/ 	.short	0x0100
        /*01ca*/ 	.byte	0x08
	.zero		1


	//   ....[7]....
        /*01cc*/ 	.word	0x00000570
        /*01d0*/ 	.word	0x000000ff
        /*01d4*/ 	.word	0x00030838
        /*01d8*/ 	.short	0x0100
        /*01da*/ 	.byte	0x08
	.zero		1


	//   ....[8]....
        /*01dc*/ 	.word	0x00000580
        /*01e0*/ 	.word	0x000000ff
        /*01e4*/ 	.word	0x00030848
        /*01e8*/ 	.short	0x0100
        /*01ea*/ 	.byte	0x08
	.zero		1


	//   ....[9]....
        /*01ec*/ 	.word	0x00001210
        /*01f0*/ 	.word	0x000000e7
        /*01f4*/ 	.word	0x00030800
        /*01f8*/ 	.short	0x010a
        /*01fa*/ 	.byte	0x3f
	.zero		1


	//   ....[10]....
        /*01fc*/ 	.word	0x00001340
        /*0200*/ 	.word	0x000000e7
        /*0204*/ 	.word	0x00030800
        /*0208*/ 	.short	0x010a
        /*020a*/ 	.byte	0x3f
	.zero		1


	//   ....[11]....
        /*020c*/ 	.word	0x000019d0
        /*0210*/ 	.word	0x00000000
        /*0214*/ 	.word	0x00030810
        /*0218*/ 	.short	0x010a
        /*021a*/ 	.byte	0x3f
	.zero		1


	//   ....[12]....
        /*021c*/ 	.word	0x00001a10
        /*0220*/ 	.word	0x00000000
        /*0224*/ 	.word	0x00030810
        /*0228*/ 	.short	0x010a
        /*022a*/ 	.byte	0x3f
	.zero		1


	//   ....[13]....
        /*022c*/ 	.word	0x00001f40
        /*0230*/ 	.word	0x00000000
        /*0234*/ 	.word	0x00030830
        /*0238*/ 	.short	0x010a
        /*023a*/ 	.byte	0x3f
	.zero		1


	//   ....[14]....
        /*023c*/ 	.word	0x00001fc0
        /*0240*/ 	.word	0x00000000
        /*0244*/ 	.word	0x00030830
        /*0248*/ 	.short	0x010a
        /*024a*/ 	.byte	0x3f
	.zero		1


	//   ....[15]....
        /*024c*/ 	.word	0x00003c20
        /*0250*/ 	.word	0x00000005
        /*0254*/ 	.word	0x00000000
        /*0258*/ 	.short	0x0101
        /*025a*/ 	.byte	0x3f
	.zero		1


	//   ....[16]....
        /*025c*/ 	.word	0x00003f50
        /*0260*/ 	.word	0x00000000
        /*0264*/ 	.word	0x00000000
        /*0268*/ 	.short	0x0101
        /*026a*/ 	.byte	0x3f
	.zero		1


	//   ....[17]....
        /*026c*/ 	.word	0x00008730
        /*0270*/ 	.word	0x00000010
        /*0274*/ 	.word	0x00030820
        /*0278*/ 	.short	0x010a
        /*027a*/ 	.byte	0x3f
	.zero		1


	//   ....[18]....
        /*027c*/ 	.word	0x00008e70
        /*0280*/ 	.word	0x00000010
        /*0284*/ 	.word	0x00030840
        /*0288*/ 	.short	0x010a
        /*028a*/ 	.byte	0x3f
	.zero		1


	//   ....[19]....
        /*028c*/ 	.word	0x00009110
        /*0290*/ 	.word	0x00000010
        /*0294*/ 	.word	0x00030828
        /*0298*/ 	.short	0x010a
        /*029a*/ 	.byte	0x3f
	.zero		1


	//   ....[20]....
        /*029c*/ 	.word	0x000093b0
        /*02a0*/ 	.word	0x00000010
        /*02a4*/ 	.word	0x00030848
        /*02a8*/ 	.short	0x010a
        /*02aa*/ 	.byte	0x3f
	.zero		1


	//   ....[21]....
        /*02ac*/ 	.word	0x00009600
        /*02b0*/ 	.word	0x00000010
        /*02b4*/ 	.word	0x00030820
        /*02b8*/ 	.short	0x010a
        /*02ba*/ 	.byte	0x3f
	.zero		1


	//   ....[22]....
        /*02bc*/ 	.word	0x00009920
        /*02c0*/ 	.word	0x00000010
        /*02c4*/ 	.word	0x00030840
        /*02c8*/ 	.short	0x010a
        /*02ca*/ 	.byte	0x3f
	.zero		1


	//   ....[23]....
        /*02cc*/ 	.word	0x00009b90
        /*02d0*/ 	.word	0x00000010
        /*02d4*/ 	.word	0x00030828
        /*02d8*/ 	.short	0x010a
        /*02da*/ 	.byte	0x3f
	.zero		1


	//   ....[24]....
        /*02dc*/ 	.word	0x00009e80
        /*02e0*/ 	.word	0x00000003
        /*02e4*/ 	.word	0x00030840
        /*02e8*/ 	.short	0x010a
        /*02ea*/ 	.byte	0x3f
	.zero		1


	//   ....[25]....
        /*02ec*/ 	.word	0x0000a2c0
        /*02f0*/ 	.word	0x00000006
        /*02f4*/ 	.word	0x00000000
        /*02f8*/ 	.short	0x010a
        /*02fa*/ 	.byte	0x3f
	.zero		1


	//   ....[26]....
        /*02fc*/ 	.word	0x0000a320
        /*0300*/ 	.word	0x00000003
        /*0304*/ 	.word	0x00000000
        /*0308*/ 	.short	0x010a
        /*030a*/ 	.byte	0x3f
	.zero		1


	//   ....[27]....
        /*030c*/ 	.word	0x0000a380
        /*0310*/ 	.word	0x00000000
        /*0314*/ 	.word	0x00000000
        /*0318*/ 	.short	0x010a
        /*031a*/ 	.byte	0x3f
	.zero		1


	//   ....[28]....
        /*031c*/ 	.word	0x0000a3b0
        /*0320*/ 	.word	0x00000003
        /*0324*/ 	.word	0x00000000
        /*0328*/ 	.short	0x010a
        /*032a*/ 	.byte	0x3f
	.zero		1


	//   ....[29]....
        /*032c*/ 	.word	0x0000a480
        /*0330*/ 	.word	0x000000e7
        /*0334*/ 	.word	0x00030800
        /*0338*/ 	.short	0x010a
        /*033a*/ 	.byte	0x3f
	.zero		1


	//   ....[30]....
        /*033c*/ 	.word	0x0000a4d0
        /*0340*/ 	.word	0x00000000
        /*0344*/ 	.word	0x00030810
        /*0348*/ 	.short	0x010a
        /*034a*/ 	.byte	0x3f
	.zero		1


	//   ....[31]....
        /*034c*/ 	.word	0x0000a520
        /*0350*/ 	.word	0x00000000
        /*0354*/ 	.word	0x00030830
        /*0358*/ 	.short	0x010a
        /*035a*/ 	.byte	0x3f
	.zero		1


	//   ....[32]....
        /*035c*/ 	.word	0x0000a6c0
        /*0360*/ 	.word	0x00000010
        /*0364*/ 	.word	0x00030820
        /*0368*/ 	.short	0x010a
        /*036a*/ 	.byte	0x3f
	.zero		1


	//   ....[33]....
        /*036c*/ 	.word	0x0000a710
        /*0370*/ 	.word	0x00000010
        /*0374*/ 	.word	0x00030840
        /*0378*/ 	.short	0x010a
        /*037a*/ 	.byte	0x3f
	.zero		1


	//   ....[34]....
        /*037c*/ 	.word	0x0000a760
        /*0380*/ 	.word	0x00000010
        /*0384*/ 	.word	0x00030828
        /*0388*/ 	.short	0x010a
        /*038a*/ 	.byte	0x3f
	.zero		1


	//   ....[35]....
        /*038c*/ 	.word	0x0000a7b0
        /*0390*/ 	.word	0x00000010
        /*0394*/ 	.word	0x00030848
        /*0398*/ 	.short	0x010a
        /*039a*/ 	.byte	0x3f
	.zero		1


	//   ....[36]....
        /*039c*/ 	.word	0x0000a810
        /*03a0*/ 	.word	0x00000010
        /*03a4*/ 	.word	0x00030820
        /*03a8*/ 	.short	0x010a
        /*03aa*/ 	.byte	0x3f
	.zero		1


	//   ....[37]....
        /*03ac*/ 	.word	0x0000a860
        /*03b0*/ 	.word	0x00000010
        /*03b4*/ 	.word	0x00030840
        /*03b8*/ 	.short	0x010a
        /*03ba*/ 	.byte	0x3f
	.zero		1


	//   ....[38]....
        /*03bc*/ 	.word	0x0000a8b0
        /*03c0*/ 	.word	0x00000010
        /*03c4*/ 	.word	0x00030828
        /*03c8*/ 	.short	0x010a
        /*03ca*/ 	.byte	0x3f
	.zero		1


	//   ....[39]....
        /*03cc*/ 	.word	0x0000a900
        /*03d0*/ 	.word	0x00000003
        /*03d4*/ 	.word	0x00030840
        /*03d8*/ 	.short	0x010a
        /*03da*/ 	.byte	0x3f
	.zero		1


	//   ....[40]....
        /*03dc*/ 	.word	0x0000a9d0
        /*03e0*/ 	.word	0x00000006
        /*03e4*/ 	.word	0x00000000
        /*03e8*/ 	.short	0x010a
        /*03ea*/ 	.byte	0x3f
	.zero		1


	//   ....[41]....
        /*03ec*/ 	.word	0x0000aa20
        /*03f0*/ 	.word	0x00000003
        /*03f4*/ 	.word	0x00000000
        /*03f8*/ 	.short	0x010a
        /*03fa*/ 	.byte	0x3f
	.zero		1


	//   ....[42]....
        /*03fc*/ 	.word	0x0000aa70
        /*0400*/ 	.word	0x00000000
        /*0404*/ 	.word	0x00000000
        /*0408*/ 	.short	0x010a
        /*040a*/ 	.byte	0x3f
	.zero		1


	//----- nvinfo : EIATTR_NUM_MBARRIERS
	.align		4
.L_526:
        /*040c*/ 	.byte	0x03, 0x38
        /*040e*/ 	.short	0x0009


	//----- nvinfo : EIATTR_EXIT_INSTR_OFFSETS
	.align		4
        /*0410*/ 	.byte	0x04, 0x1c
        /*0412*/ 	.short	(.L_528 - .L_527)


	//   ....[0]....
.L_527:
        /*0414*/ 	.word	0x0000a400


	//----- nvinfo : EIATTR_MAX_THREADS
	.align		4
.L_528:
        /*0418*/ 	.byte	0x04, 0x05
        /*041a*/ 	.short	(.L_530 - .L_529)
.L_529:
        /*041c*/ 	.word	0x00000180
        /*0420*/ 	.word	0x00000001
        /*0424*/ 	.word	0x00000001


	//----- nvinfo : EIATTR_CRS_STACK_SIZE
	.align		4
.L_530:
        /*0428*/ 	.byte	0x04, 0x1e
        /*042a*/ 	.short	(.L_532 - .L_531)
.L_531:
        /*042c*/ 	.word	0x00000000


	//----- nvinfo : EIATTR_CBANK_PARAM_SIZE
	.align		4
.L_532:
        /*0430*/ 	.byte	0x03, 0x19
        /*0432*/ 	.short	0x0970


	//----- nvinfo : EIATTR_PARAM_CBANK
	.align		4
        /*0434*/ 	.byte	0x04, 0x0a
        /*0436*/ 	.short	(.L_534 - .L_533)
	.align		4
.L_533:
        /*0438*/ 	.word	index@(.nv.constant0._ZN7cutlass13device_kernelIN5flash11enable_sm90INS1_16FlashAttnBwdSm90INS1_25CollectiveMainloopBwdSm90ILi2ELi2ELi2EN4cute5tupleIJNS5_1CILi1EEES8_S8_EEENS6_IJNS7_ILi64EEENS7_ILi128EEESB_EEENS_10bfloat16_tEfNS_4arch4Sm90ELb0ELb1ELb0ELb0ELb1ELb1ELb0ELb0ELi2ELi1ELi2ELi1ELb0EEENS1_21CollectiveEpilogueBwdISC_SD_SF_Li256ELb0ELb0ELi1EEENS1_19SingleTileSchedulerILb0ELb0ELb0ELi128EEEEEEEEEvNT_6ParamsE)
        /*043c*/ 	.short	0x0210
        /*043e*/ 	.short	0x0970


	//----- nvinfo : EIATTR_SW_WAR
	.align		4
.L_534:
        /*0440*/ 	.byte	0x04, 0x36
        /*0442*/ 	.short	(.L_536 - .L_535)
.L_535:
        /*0444*/ 	.word	0x00000008
.L_536:


//--------------------- .nv.info._ZN7cutlass13device_kernelIN5flash11enable_sm90INS1_16FlashAttnBwdSm90INS1_25CollectiveMainloopBwdSm90ILi2ELi2ELi2EN4cute5tupleIJNS5_1CILi1EEES8_S8_EEENS6_IJNS7_ILi64EEENS7_ILi128EEESB_EEENS_10bfloat16_tEfNS_4arch4Sm90ELb0ELb1ELb0ELb0ELb0ELb1ELb0ELb0ELi2ELi1ELi2ELi1ELb0EEENS1_24CollectiveEpilogueBwdGQAISC_fSF_Li256ELb0ELb0EEENS1_19SingleTileSchedulerILb0ELb0ELb0ELi128EEEEEEEEEvNT_6ParamsE --------------------------
	.section	.nv.info._ZN7cutlass13device_kernelIN5flash11enable_sm90INS1_16FlashAttnBwdSm90INS1_25CollectiveMainloopBwdSm90ILi2ELi2ELi2EN4cute5tupleIJNS5_1CILi1EEES8_S8_EEENS6_IJNS7_ILi64EEENS7_ILi128EEESB_EEENS_10bfloat16_tEfNS_4arch4Sm90ELb0ELb1ELb0ELb0ELb0ELb1ELb0ELb0ELi2ELi1ELi2ELi1ELb0EEENS1_24CollectiveEpilogueBwdGQAISC_fSF_Li256ELb0ELb0EEENS1_19SingleTileSchedulerILb0ELb0ELb0ELi128EEEEEEEEEvNT_6ParamsE,"",@"SHT_CUDA_INFO"
	.sectionflags	@""
	.align	4


	//----- nvinfo : EIATTR_CUDA_API_VERSION
	.align		4
        /*0000*/ 	.byte	0x04, 0x37
        /*0002*/ 	.short	(.L_538 - .L_537)
.L_537:
        /*0004*/ 	.word	0x00000082


	//----- nvinfo : EIATTR_KPARAM_INFO
	.align		4
.L_538:
        /*0008*/ 	.byte	0x04, 0x17
        /*000a*/ 	.short	(.L_540 - .L_539)
.L_539:
        /*000c*/ 	.word	0x00000000
        /*0010*/ 	.short	0x0000
        /*0012*/ 	.short	0x0070
        /*0014*/ 	.byte	0x00, 0xf0, 0x01, 0x1a


	//----- nvinfo : EIATTR_SPARSE_MMA_MASK
	.align		4
.L_540:
        /*0018*/ 	.byte	0x03, 0x50
        /*001a*/ 	.short	0x0000


	//----- nvinfo : EIATTR_MAXREG_COUNT
	.align		4
        /*001c*/ 	.byte	0x03, 0x1b
        /*001e*/ 	.short	0x00a8


	//----- nvinfo : EIATTR_NUM_BARRIERS
	.align		4
        /*0020*/ 	.byte	0x02, 0x4c
        /*0022*/ 	.byte	0x10
	.zero		1


	//----- nvinfo : EIATTR_EXTERNS
	.align		4
        /*0024*/ 	.byte	0x04, 0x0f
        /*0026*/ 	.short	(.L_542 - .L_541)


	//   ....[0]....
	.align		4
.L_541:
        /*0028*/ 	.word	index@(__assertfail)


	//----- nvinfo : EIATTR_ANNOTATIONS
	.align		4
.L_542:
        /*002c*/ 	.byte	0x04, 0x55
        /*002e*/ 	.short	(.L_544 - .L_543)


	//   ....[0]....
.L_543:
        /*0030*/ 	.word	0x00000001
        /*0034*/ 	.byte	0xd0, 0x61, 0x00, 0x00, 0x01, 0x00, 0x00, 0x00, 0xc0, 0x63, 0x00, 0x00, 0x01, 0x00, 0x00, 0x00
        /*0044*/ 	.byte	0xb0, 0x6e, 0x00, 0x00, 0x01, 0x00, 0x00, 0x00, 0xd0, 0x6e, 0x00, 0x00, 0x01, 0x00, 0x00, 0x00
        /*0054*/ 	.byte	0x70, 0x73, 0x00, 0x00


	//----- nvinfo : EIATTR_MERCURY_ISA_VERSION
	.align		4
.L_544:
        /*0058*/ 	.byte	0x03, 0x5f
        /*005a*/ 	.short	0x0101


	//----- nvinfo : EIATTR_INT_WARP_WIDE_INSTR_OFFSETS
	.align		4
        /*005c*/ 	.byte	0x04, 0x31
        /*005e*/ 	.short	(.L_546 - .L_545)


	//   ....[0]....
.L_545:
        /*0060*/ 	.word	0x00000190


	//   ....[1]....
        /*0064*/ 	.word	0x000001c0


	//----- nvinfo : EIATTR_COOP_GROUP_MASK_REGIDS
	.align		4
.L_546:
        /*0068*/ 	.byte	0x04, 0x29
        /*006a*/ 	.short	(.L_548 - .L_547)


	//   ....[0]....
.L_547:
        /*006c*/ 	.word	0xffffffff


	//   ....[1]....
        /*0070*/ 	.word	0xffffffff


	//   ....[2]....
        /*0074*/ 	.word	0xffffffff


	//   ....[3]....
        /*0078*/ 	.word	0xffffffff


	//   ....[4]....
        /*007c*/ 	.word	0xffffffff


	//   ....[5]....
        /*0080*/ 	.word	0xffffffff


	//   ....[6]....
        /*0084*/ 	.word	0xffffffff


	//   ....[7]....
        /*0088*/ 	.word	0x0500000f


	//----- nvinfo : EIATTR_COOP_GROUP_INSTR_OFFSETS
	.align		4
.L_548:
        /*008c*/ 	.byte	0x04, 0x28
        /*008e*/ 	.short	(.L_550 - .L_549)


	//   ....[0]....
.L_549:
        /*0090*/ 	.word	0x00000070


	//   ....[1]....
        /*0094*/ 	.word	0x000001a0


	//   ....[2]....
        /*0098*/ 	.word	0x000001f0


	//   ....[3]....
        /*009c*/ 	.word	0x000003e0


	//   ....[4]....
        /*00a0*/ 	.word	0x00000600


	//   ....[5]....
        /*00a4*/ 	.word	0x00001170


	//   ....[6]....
        /*00a8*/ 	.word	0x00004bc0


	//   ....[7]....
        /*00ac*/ 	.word	0x00007a30


	//----- nvinfo : EIATTR_REG_RECONFIG
	.align		4
.L_550:
        /*00b0*/ 	.byte	0x01, 0x54
	.zero		2


	//----- nvinfo : EIATTR_SYSCALL_OFFSETS
	.align		4
        /*00b4*/ 	.byte	0x04, 0x46
        /*00b6*/ 	.short	(.L_552 - .L_551)


	//   ....[0]....
.L_551:
        /*00b8*/ 	.word	0x00000db0


	//   ....[1]....
        /*00bc*/ 	.word	0x00000ea0


	//   ....[2]....
        /*00c0*/ 	.word	0x00001000


	//   ....[3]....
        /*00c4*/ 	.word	0x000010f0


	//----- nvinfo : EIATTR_MBARRIER_INSTR_OFFSETS
	.align		4
.L_552:
        /*00c8*/ 	.byte	0x04, 0x39
        /*00ca*/ 	.short	(.L_554 - .L_553)


	//   ....[0]....
.L_553:
        /*00cc*/ 	.word	0x00000290
        /*00d0*/ 	.word	0x000000ff
        /*00d4*/ 	.word	0x00030800
        /*00d8*/ 	.short	0x0100
        /*00da*/ 	.byte	0x06
	.zero		1


	//   ....[1]....
        /*00dc*/ 	.word	0x00000390
        /*00e0*/ 	.word	0x000000ff
        /*00e4*/ 	.word	0x00030810
        /*00e8*/ 	.short	0x0100
        /*00ea*/ 	.byte	0x08
	.zero		1


	//   ....[2]....
        /*00ec*/ 	.word	0x000003a0
        /*00f0*/ 	.word	0x000000ff
        /*00f4*/ 	.word	0x00030820
        /*00f8*/ 	.short	0x0100
        /*00fa*/ 	.byte	0x08
	.zero		1


	//   ....[3]....
        /*00fc*/ 	.word	0x000003b0
        /*0100*/ 	.word	0x000000ff
        /*0104*/ 	.word	0x00030818
        /*0108*/ 	.short	0x0100
        /*010a*/ 	.byte	0x08
	.zero		1


	//   ....[4]....
        /*010c*/ 	.word	0x000003c0
        /*0110*/ 	.word	0x000000ff
        /*0114*/ 	.word	0x00030828
        /*0118*/ 	.short	0x0100
        /*011a*/ 	.byte	0x08
	.zero		1


	//   ....[5]....
        /*011c*/ 	.word	0x000004f0
        /*0120*/ 	.word	0x000000ff
        /*0124*/ 	.word	0x00030830
        /*0128*/ 	.short	0x0100
        /*012a*/ 	.byte	0x08
	.zero		1


	//   ....[6]....
        /*012c*/ 	.word	0x00000500
        /*0130*/ 	.word	0x000000ff
        /*0134*/ 	.word	0x00030840
        /*0138*/ 	.short	0x0100
        /*013a*/ 	.byte	0x08
	.zero		1


	//   ....[7]....
        /*013c*/ 	.word	0x00000510
        /*0140*/ 	.word	0x000000ff
        /*0144*/ 	.word	0x00030838
        /*0148*/ 	.short	0x0100
        /*014a*/ 	.byte	0x08
	.zero		1


	//   ....[8]....
        /*014c*/ 	.word	0x00000520
        /*0150*/ 	.word	0x000000ff
        /*0154*/ 	.word	0x00030848
        /*0158*/ 	.short	0x0100
        /*015a*/ 	.byte	0x08
	.zero		1


	//   ....[9]....
        /*015c*/ 	.word	0x000011a0
        /*0160*/ 	.word	0x000000e5
        /*0164*/ 	.word	0x00030800
        /*0168*/ 	.short	0x010a
        /*016a*/ 	.byte	0x3f
	.zero		1


	//   ....[10]....
        /*016c*/ 	.word	0x000012d0
        /*0170*/ 	.word	0x000000e5
        /*0174*/ 	.word	0x00030800
        /*0178*/ 	.short	0x010a
        /*017a*/ 	.byte	0x3f
	.zero		1


	//   ....[11]....
        /*017c*/ 	.word	0x00001950
        /*0180*/ 	.word	0x00000000
        /*0184*/ 	.word	0x00030810
        /*0188*/ 	.short	0x010a
        /*018a*/ 	.byte	0x3f
	.zero		1


	//   ....[12]....
        /*018c*/ 	.word	0x00001990
        /*0190*/ 	.word	0x00000000
        /*0194*/ 	.word	0x00030810
        /*0198*/ 	.short	0x010a
        /*019a*/ 	.byte	0x3f
	.zero		1


	//   ....[13]....
        /*019c*/ 	.word	0x00001ec0
        /*01a0*/ 	.word	0x00000000
        /*01a4*/ 	.word	0x00030830
        /*01a8*/ 	.short	0x010a
        /*01aa*/ 	.byte	0x3f
	.zero		1


	//   ....[14]....
        /*01ac*/ 	.word	0x00001f40
        /*01b0*/ 	.word	0x00000000
        /*01b4*/ 	.word	0x00030830
        /*01b8*/ 	.short	0x010a
        /*01ba*/ 	.byte	0x3f
	.zero		1


	//   ....[15]....
        /*01bc*/ 	.word	0x00003ba0
        /*01c0*/ 	.word	0x00000005
        /*01c4*/ 	.word	0x00000000
        /*01c8*/ 	.short	0x0101
        /*01ca*/ 	.byte	0x3f
	.zero		1


	//   ....[16]....
        /*01cc*/ 	.word	0x00003ec0
        /*01d0*/ 	.word	0x00000000
        /*01d4*/ 	.word	0x00000000
        /*01d8*/ 	.short	0x0101
        /*01da*/ 	.byte	0x3f
	.zero		1


	//   ....[17]....
        /*01dc*/ 	.word	0x00005d10
        /*01e0*/ 	.word	0x00000010
        /*01e4*/ 	.word	0x00030820
        /*01e8*/ 	.short	0x010a
        /*01ea*/ 	.byte	0x3f
	.zero		1


	//   ....[18]....
        /*01ec*/ 	.word	0x00006450
        /*01f0*/ 	.word	0x00000010
        /*01f4*/ 	.word	0x00030840
        /*01f8*/ 	.short	0x010a
        /*01fa*/ 	.byte	0x3f
	.zero		1


	//   ....[19]....
        /*01fc*/ 	.word	0x000066f0
        /*0200*/ 	.word	0x00000010
        /*0204*/ 	.word	0x00030828
        /*0208*/ 	.short	0x010a
        /*020a*/ 	.byte	0x3f
	.zero		1


	//   ....[20]....
        /*020c*/ 	.word	0x00006990
        /*0210*/ 	.word	0x00000010
        /*0214*/ 	.word	0x00030848
        /*0218*/ 	.short	0x010a
        /*021a*/ 	.byte	0x3f
	.zero		1


	//   ....[21]....
        /*021c*/ 	.word	0x00006be0
        /*0220*/ 	.word	0x00000010
        /*0224*/ 	.word	0x00030820
        /*0228*/ 	.short	0x010a
        /*022a*/ 	.byte	0x3f
	.zero		1


	//   ....[22]....
        /*022c*/ 	.word	0x00006f00
        /*0230*/ 	.word	0x00000010
        /*0234*/ 	.word	0x00030840
        /*0238*/ 	.short	0x010a
        /*023a*/ 	.byte	0x3f
	.zero		1


	//   ....[23]....
        /*023c*/ 	.word	0x00007170
        /*0240*/ 	.word	0x00000010
        /*0244*/ 	.word	0x00030828
        /*0248*/ 	.short	0x010a
        /*024a*/ 	.byte	0x3f
	.zero		1


	//   ....[24]....
        /*024c*/ 	.word	0x00007460
        /*0250*/ 	.word	0x00000003
        /*0254*/ 	.word	0x00030840
        /*0258*/ 	.short	0x010a
        /*025a*/ 	.byte	0x3f
	.zero		1


	//   ....[25]....
        /*025c*/ 	.word	0x000078a0
        /*0260*/ 	.word	0x00000006
        /*0264*/ 	.word	0x00000000
        /*0268*/ 	.short	0x010a
        /*026a*/ 	.byte	0x3f
	.zero		1


	//   ....[26]....
        /*026c*/ 	.word	0x00007900
        /*0270*/ 	.word	0x00000003
        /*0274*/ 	.word	0x00000000
        /*0278*/ 	.short	0x010a
        /*027a*/ 	.byte	0x3f
	.zero		1


	//   ....[27]....
        /*027c*/ 	.word	0x00007960
        /*0280*/ 	.word	0x00000000
        /*0284*/ 	.word	0x00000000
        /*0288*/ 	.short	0x010a
        /*028a*/ 	.byte	0x3f
	.zero		1


	//   ....[28]....
        /*028c*/ 	.word	0x00007990
        /*0290*/ 	.word	0x00000003
        /*0294*/ 	.word	0x00000000
        /*0298*/ 	.short	0x010a
        /*029a*/ 	.byte	0x3f
	.zero		1


	//   ....[29]....
        /*029c*/ 	.word	0x00007a60
        /*02a0*/ 	.word	0x000000e5
        /*02a4*/ 	.word	0x00030800
        /*02a8*/ 	.short	0x010a
        /*02aa*/ 	.byte	0x3f
	.zero		1


	//   ....[30]....
        /*02ac*/ 	.word	0x00007ab0
        /*02b0*/ 	.word	0x00000000
        /*02b4*/ 	.word	0x00030810
        /*02b8*/ 	.short	0x010a
        /*02ba*/ 	.byte	0x3f
	.zero		1


	//   ....[31]....
        /*02bc*/ 	.word	0x00007b00
        /*02c0*/ 	.word	0x00000000
        /*02c4*/ 	.word	0x00030830
        /*02c8*/ 	.short	0x010a
        /*02ca*/ 	.byte	0x3f
	.zero		1


	//   ....[32]....
        /*02cc*/ 	.word	0x00007b50
        /*02d0*/ 	.word	0x00000010
        /*02d4*/ 	.word	0x00030820
        /*02d8*/ 	.short	0x010a
        /*02da*/ 	.byte	0x3f
	.zero		1


	//   ....[33]....
        /*02dc*/ 	.word	0x00007ba0
        /*02e0*/ 	.word	0x00000010
        /*02e4*/ 	.word	0x00030840
        /*02e8*/ 	.short	0x010a
        /*02ea*/ 	.byte	0x3f
	.zero		1


	//   ....[34]....
        /*02ec*/ 	.word	0x00007bf0
        /*02f0*/ 	.word	0x00000010
        /*02f4*/ 	.word	0x00030828
        /*02f8*/ 	.short	0x010a
        /*02fa*/ 	.byte	0x3f
	.zero		1


	//   ....[35]....
        /*02fc*/ 	.word	0x00007c40
        /*0300*/ 	.word	0x00000010
        /*0304*/ 	.word	0x00030848
        /*0308*/ 	.short	0x010a
        /*030a*/ 	.byte	0x3f
	.zero		1


	//   ....[36]....
        /*030c*/ 	.word	0x00007ca0
        /*0310*/ 	.word	0x00000010
        /*0314*/ 	.word	0x00030820
        /*0318*/ 	.short	0x010a
        /*031a*/ 	.byte	0x3f
	.zero		1


	//   ....[37]....
        /*031c*/ 	.word	0x00007cf0
        /*0320*/ 	.word	0x00000010
        /*0324*/ 	.word	0x00030840
        /*0328*/ 	.short	0x010a
        /*032a*/ 	.byte	0x3f
	.zero		1


	//   ....[38]....
        /*032c*/ 	.word	0x00007d40
        /*0330*/ 	.word	0x00000010
        /*0334*/ 	.word	0x00030828
        /*0338*/ 	.short	0x010a
        /*033a*/ 	.byte	0x3f
	.zero		1


	//   ....[39]....
        /*033c*/ 	.word	0x00007d90
        /*0340*/ 	.word	0x00000003
        /*0344*/ 	.word	0x00030840
        /*0348*/ 	.short	0x010a
        /*034a*/ 	.byte	0x3f
	.zero		1


	//   ....[40]....
        /*034c*/ 	.word	0x00007e60
        /*0350*/ 	.word	0x00000006
        /*0354*/ 	.word	0x00000000
        /*0358*/ 	.short	0x010a
        /*035a*/ 	.byte	0x3f
	.zero		1


	//   ....[41]....
        /*035c*/ 	.word	0x00007eb0
        /*0360*/ 	.word	0x00000003
        /*0364*/ 	.word	0x00000000
        /*0368*/ 	.short	0x010a
        /*036a*/ 	.byte	0x3f
	.zero		1


	//   ....[42]....
        /*036c*/ 	.word	0x00007f00
        /*0370*/ 	.word	0x00000000
        /*0374*/ 	.word	0x00000000
        /*0378*/ 	.short	0x010a
        /*037a*/ 	.byte	0x3f
	.zero		1


	//----- nvinfo : EIATTR_NUM_MBARRIERS
	.align		4
.L_554:
        /*037c*/ 	.byte	0x03, 0x38
        /*037e*/ 	.short	0x0009


	//----- nvinfo : EIATTR_EXIT_INSTR_OFFSETS
	.align		4
        /*0380*/ 	.byte	0x04, 0x1c
        /*0382*/ 	.short	(.L_556 - .L_555)


	//   ....[0]....
.L_555:
        /*0384*/ 	.word	0x000079e0


	//----- nvinfo : EIATTR_MAX_THREADS
	.align		4
.L_556:
        /*0388*/ 	.byte	0x04, 0x05
        /*038a*/ 	.short	(.L_558 - .L_557)
.L_557:
        /*038c*/ 	.word	0x00000180
        /*0390*/ 	.word	0x00000001
        /*0394*/ 	.word	0x00000001


	//----- nvinfo : EIATTR_CRS_STACK_SIZE
	.align		4
.L_558:
        /*0398*/ 	.byte	0x04, 0x1e
        /*039a*/ 	.short	(.L_560 - .L_559)
.L_559:
        /*039c*/ 	.word	0x00000000


	//----- nvinfo : EIATTR_CBANK_PARAM_SIZE
	.align		4
.L_560:
        /*03a0*/ 	.byte	0x03, 0x19
        /*03a2*/ 	.short	0x06f0


	//----- nvinfo : EIATTR_PARAM_CBANK
	.align		4
        /*03a4*/ 	.byte	0x04, 0x0a
        /*03a6*/ 	.short	(.L_562 - .L_561)
	.align		4
.L_561:
        /*03a8*/ 	.word	index@(.nv.constant0._ZN7cutlass13device_kernelIN5flash11enable_sm90INS1_16FlashAttnBwdSm90INS1_25CollectiveMainloopBwdSm90ILi2ELi2ELi2EN4cute5tupleIJNS5_1CILi1EEES8_S8_EEENS6_IJNS7_ILi64EEENS7_ILi128EEESB_EEENS_10bfloat16_tEfNS_4arch4Sm90ELb0ELb1ELb0ELb0ELb0ELb1ELb0ELb0ELi2ELi1ELi2ELi1ELb0EEENS1_24CollectiveEpilogueBwdGQAISC_fSF_Li256ELb0ELb0EEENS1_19SingleTileSchedulerILb0ELb0ELb0ELi128EEEEEEEEEvNT_6ParamsE)
        /*03ac*/ 	.short	0x0210
        /*03ae*/ 	.short	0x06f0


	//----- nvinfo : EIATTR_SW_WAR
	.align		4
.L_562:
        /*03b0*/ 	.byte	0x04, 0x36
        /*03b2*/ 	.short	(.L_564 - .L_563)
.L_563:
        /*03b4*/ 	.word	0x00000008
.L_564:


//--------------------- .nv.info._ZN7cutlass13device_kernelIN5flash11enable_sm90INS1_16FlashAttnBwdSm90INS1_25CollectiveMainloopBwdSm90ILi2ELi2ELi2EN4cute5tupleIJNS5_1CILi1EEES8_S8_EEENS6_IJNS7_ILi64EEENS7_ILi128EEESB_EEENS_10bfloat16_tEfNS_4arch4Sm90ELb0ELb1ELb0ELb0ELb1ELb1ELb0ELb0ELi2ELi1ELi2ELi1ELb0EEENS1_24CollectiveEpilogueBwdGQAISC_fSF_Li256ELb0ELb1EEENS1_19SingleTileSchedulerILb0ELb0ELb0ELi128EEEEEEEEEvNT_6ParamsE --------------------------
	.section	.nv.info._ZN7cutlass13device_kernelIN5flash11enable_sm90INS1_16FlashAttnBwdSm90INS1_25CollectiveMainloopBwdSm90ILi2ELi2ELi2EN4cute5tupleIJNS5_1CILi1EEES8_S8_EEENS6_IJNS7_ILi64EEENS7_ILi128EEESB_EEENS_10bfloat16_tEfNS_4arch4Sm90ELb0ELb1ELb0ELb0ELb1ELb1ELb0ELb0ELi2ELi1ELi2ELi1ELb0EEENS1_24CollectiveEpilogueBwdGQAISC_fSF_Li256ELb0ELb1EEENS1_19SingleTileSchedulerILb0ELb0ELb0ELi128EEEEEEEEEvNT_6ParamsE,"",@"SHT_CUDA_INFO"
	.sectionflags	@""
	.align	4


	//----- nvinfo : EIATTR_CUDA_API_VERSION
	.align		4
        /*0000*/ 	.byte	0x04, 0x37
        /*0002*/ 	.short	(.L_566 - .L_565)
.L_565:
        /*0004*/ 	.word	0x00000082


	//----- nvinfo : EIATTR_KPARAM_INFO
	.align		4
.L_566:
        /*0008*/ 	.byte	0x04, 0x17
        /*000a*/ 	.short	(.L_568 - .L_567)
.L_567:
        /*000c*/ 	.word	0x00000000
        /*0010*/ 	.short	0x0000
        /*0012*/ 	.short	0x0070
        /*0014*/ 	.byte	0x00, 0xf0, 0x01, 0x1a


	//----- nvinfo : EIATTR_SPARSE_MMA_MASK
	.align		4
.L_568:
        /*0018*/ 	.byte	0x03, 0x50
        /*001a*/ 	.short	0x0000


	//----- nvinfo : EIATTR_MAXREG_COUNT
	.align		4
        /*001c*/ 	.byte	0x03, 0x1b
        /*001e*/ 	.short	0x00a8


	//----- nvinfo : EIATTR_NUM_BARRIERS
	.align		4
        /*0020*/ 	.byte	0x02, 0x4c
        /*0022*/ 	.byte	0x10
	.zero		1


	//----- nvinfo : EIATTR_EXTERNS
	.align		4
        /*0024*/ 	.byte	0x04, 0x0f
        /*0026*/ 	.short	(.L_570 - .L_569)


	//   ....[0]....
	.align		4
.L_569:
        /*0028*/ 	.word	index@(__assertfail)


	//----- nvinfo : EIATTR_ANNOTATIONS
	.align		4
.L_570:
        /*002c*/ 	.byte	0x04, 0x55
        /*002e*/ 	.short	(.L_572 - .L_571)


	//   ....[0]....
.L_571:
        /*0030*/ 	.word	0x00000001
        /*0034*/ 	.byte	0xc0, 0x75, 0x00, 0x00, 0x01, 0x00, 0x00, 0x00, 0xb0, 0x77, 0x00, 0x00, 0x01, 0x00, 0x00, 0x00
        /*0044*/ 	.byte	0xa0, 0x82, 0x00, 0x00, 0x01, 0x00, 0x00, 0x00, 0xc0, 0x82, 0x00, 0x00, 0x01, 0x00, 0x00, 0x00
        /*0054*/ 	.byte	0x60, 0x87, 0x00, 0x00


	//----- nvinfo : EIATTR_MERCURY_ISA_VERSION
	.align		4
.L_572:
        /*0058*/ 	.byte	0x03, 0x5f
        /*005a*/ 	.short	0x0101


	//----- nvinfo : EIATTR_INT_WARP_WIDE_INSTR_OFFSETS
	.align		4
        /*005c*/ 	.byte	0x04, 0x31
        /*005e*/ 	.short	(.L_574 - .L_573)


	//   ....[0]....
.L_573:
        /*0060*/ 	.word	0x00000190


	//   ....[1]....
        /*0064*/ 	.word	0x000001c0


	//   ....[2]....
        /*0068*/ 	.word	0x00005a10


	//   ....[3]....
        /*006c*/ 	.word	0x00006010


	//   ....[4]....
        /*0070*/ 	.word	0x000064c0


	//   ....[5]....
        /*0074*/ 	.word	0x00006790


	//   ....[6]....
        /*0078*/ 	.word	0x000069f0


	//   ....[7]....
        /*007c*/ 	.word	0x00006b80


	//----- nvinfo : EIATTR_COOP_GROUP_MASK_REGIDS
	.align		4
.L_574:
        /*0080*/ 	.byte	0x04, 0x29
        /*0082*/ 	.short	(.L_576 - .L_575)


	//   ....[0]....
.L_575:
        /*0084*/ 	.word	0xffffffff


	//   ....[1]....
        /*0088*/ 	.word	0xffffffff


	//   ....[2]....
        /*008c*/ 	.word	0xffffffff


	//   ....[3]....
        /*0090*/ 	.word	0xffffffff


	//   ....[4]....
        /*0094*/ 	.word	0xffffffff


	//   ....[5]....
        /*0098*/ 	.word	0xffffffff


	//   ....[6]....
        /*009c*/ 	.word	0xffffffff


	//   ....[7]....
        /*00a0*/ 	.word	0xffffffff


	//   ....[8]....
        /*00a4*/ 	.word	0xffffffff


	//   ....[9]....
        /*00a8*/ 	.word	0xffffffff


	//   ....[10]....
        /*00ac*/ 	.word	0xffffffff


	//   ....[11]....
        /*00b0*/ 	.word	0xffffffff


	//   ....[12]....
        /*00b4*/ 	.word	0xffffffff


	//   ....[13]....
        /*00b8*/ 	.word	0xffffffff


	//   ....[14]....
        /*00bc*/ 	.word	0xffffffff


	//   ....[15]....
        /*00c0*/ 	.word	0xffffffff


	//   ....[16]....
        /*00c4*/ 	.word	0xffffffff


	//   ....[17]....
        /*00c8*/ 	.word	0xffffffff


	//   ....[18]....
        /*00cc*/ 	.word	0xffffffff


	//   ....[19]....
        /*00d0*/ 	.word	0xffffffff


	//   ....[20]....
        /*00d4*/ 	.word	0x0500000f


	//   ....[21]....
        /*00d8*/ 	.word	0x0500000f


	//   ....[22]....
        /*00dc*/ 	.word	0x0500000f


	//   ....[23]....
        /*00e0*/ 	.word	0x0500000f


	//   ....[24]....
        /*00e4*/ 	.word	0x0500000f


	//   ....[25]....
        /*00e8*/ 	.word	0x0500000f


	//----- nvinfo : EIATTR_COOP_GROUP_INSTR_OFFSETS
	.align		4
.L_576:
        /*00ec*/ 	.byte	0x04, 0x28
        /*00ee*/ 	.short	(.L_578 - .L_577)


	//   ....[0]....
.L_577:
        /*00f0*/ 	.word	0x00000070


	//   ....[1]....
        /*00f4*/ 	.word	0x000001a0


	//   ....[2]....
        /*00f8*/ 	.word	0x000001f0


	//   ....[3]....
        /*00fc*/ 	.word	0x000003e0


	//   ....[4]....
        /*0100*/ 	.word	0x00000610


	//   ....[5]....
        /*0104*/ 	.word	0x00001180


	//   ....[6]....
        /*0108*/ 	.word	0x00004990


	//   ....[7]....
        /*010c*/ 	.word	0x00004b10


	//   ....[8]....
        /*0110*/ 	.word	0x00004e00


	//   ....[9]....
        /*0114*/ 	.word	0x00004f90


	//   ....[10]....
        /*0118*/ 	.word	0x000050b0


	//   ....[11]....
        /*011c*/ 	.word	0x00005610


	//   ....[12]....
        /*0120*/ 	.word	0x00005940


	//   ....[13]....
        /*0124*/ 	.word	0x00005c90


	//   ....[14]....
        /*0128*/ 	.word	0x00005f40


	//   ....[15]....
        /*012c*/ 	.word	0x00006180


	//   ....[16]....
        /*0130*/ 	.word	0x000063f0


	//   ....[17]....
        /*0134*/ 	.word	0x000066d0


	//   ....[18]....
        /*0138*/ 	.word	0x000068f0


	//   ....[19]....
        /*013c*/ 	.word	0x00006a80


	//   ....[20]....
        /*0140*/ 	.word	0x00008e20


	//   ....[21]....
        /*0144*/ 	.word	0x00008f70


	//   ....[22]....
        /*0148*/ 	.word	0x00008fe0


	//   ....[23]....
        /*014c*/ 	.word	0x00009050


	//   ....[24]....
        /*0150*/ 	.word	0x000090c0


	//   ....[25]....
        /*0154*/ 	.word	0x00009130


	//----- nvinfo : EIATTR_REG_RECONFIG
	.align		4
.L_578:
        /*0158*/ 	.byte	0x01, 0x54
	.zero		2


	//----- nvinfo : EIATTR_SYSCALL_OFFSETS
	.align		4
        /*015c*/ 	.byte	0x04, 0x46
        /*015e*/ 	.short	(.L_580 - .L_579)


	//   ....[0]....
.L_579:
        /*0160*/ 	.word	0x00000dc0


	//   ....[1]....
        /*0164*/ 	.word	0x00000eb0


	//   ....[2]....
        /*0168*/ 	.word	0x00001010


	//   ....[3]....
        /*016c*/ 	.word	0x00001100


	//----- nvinfo : EIATTR_MBARRIER_INSTR_OFFSETS
	.align		4
.L_580:
        /*0170*/ 	.byte	0x04, 0x39
        /*0172*/ 	.short	(.L_582 - .L_581)


	//   ....[0]....
.L_581:
        /*0174*/ 	.word	0x00000290
        /*0178*/ 	.word	0x000000ff
        /*017c*/ 	.word	0x00030800
        /*0180*/ 	.short	0x0100
        /*0182*/ 	.byte	0x06
	.zero		1


	//   ....[1]....
        /*0184*/ 	.word	0x00000390
        /*0188*/ 	.word	0x000000ff
        /*018c*/ 	.word	0x00030810
        /*0190*/ 	.short	0x0100
        /*0192*/ 	.byte	0x08
	.zero		1


	//   ....[2]....
        /*0194*/ 	.word	0x000003a0
        /*0198*/ 	.word	0x000000ff
        /*019c*/ 	.word	0x00030820
        /*01a0*/ 	.short	0x0100
        /*01a2*/ 	.byte	0x08
	.zero		1


	//   ....[3]....
        /*01a4*/ 	.word	0x000003b0
        /*01a8*/ 	.word	0x000000ff
        /*01ac*/ 	.word	0x00030818
        /*01b0*/ 	.short	0x0100
        /*01b2*/ 	.byte	0x08
	.zero		1


	//   ....[4]....
        /*01b4*/ 	.word	0x000003c0
        /*01b8*/ 	.word	0x000000ff
        /*01bc*/ 	.word	0x00030828
        /*01c0*/ 	.short	0x0100
        /*01c2*/ 	.byte	0x08
	.zero		1


	//   ....[5]....
        /*01c4*/ 	.word	0x000004f0
        /*01c8*/ 	.word	0x000000ff
        /*01cc*/ 	.word	0x00030830
        /*01d0*/ 	.short	0x0100
        /*01d2*/ 	.byte	0x08
	.zero		1


	//   ....[6]....
        /*01d4*/ 	.word	0x00000500
        /*01d8*/ 	.word	0x000000ff
        /*01dc*/ 	.word	0x00030840
        /*01e0*/ 	.short	0x0100
        /*01e2*/ 	.byte	0x08
	.zero		1


	//   ....[7]....
        /*01e4*/ 	.word	0x00000510
        /*01e8*/ 	.word	0x000000ff
        /*01ec*/ 	.word	0x00030838
        /*01f0*/ 	.short	0x0100
        /*01f2*/ 	.byte	0x08
	.zero		1


	//   ....[8]....
        /*01f4*/ 	.word	0x00000520
        /*01f8*/ 	.word	0x000000ff
        /*01fc*/ 	.word	0x00030848
        /*0200*/ 	.short	0x0100
        /*0202*/ 	.byte	0x08
	.zero		1


	//   ....[9]....
        /*0204*/ 	.word	0x000011b0
        /*0208*/ 	.word	0x000000e7
        /*020c*/ 	.word	0x00030800
        /*0210*/ 	.short	0x010a
        /*0212*/ 	.byte	0x3f
	.zero		1


	//   ....[10]....
        /*0214*/ 	.word	0x000012e0
        /*0218*/ 	.word	0x000000e7
        /*021c*/ 	.word	0x00030800
        /*0220*/ 	.short	0x010a
        /*0222*/ 	.byte	0x3f
	.zero		1


	//   ....[11]....
        /*0224*/ 	.word	0x00001960
        /*0228*/ 	.word	0x00000000
        /*022c*/ 	.word	0x00030810
        /*0230*/ 	.short	0x010a
        /*0232*/ 	.byte	0x3f
	.zero		1


	//   ....[12]....
        /*0234*/ 	.word	0x000019a0
        /*0238*/ 	.word	0x00000000
        /*023c*/ 	.word	0x00030810
        /*0240*/ 	.short	0x010a
        /*0242*/ 	.byte	0x3f
	.zero		1


	//   ....[13]....
        /*0244*/ 	.word	0x00001ed0
        /*0248*/ 	.word	0x00000000
        /*024c*/ 	.word	0x00030830
        /*0250*/ 	.short	0x010a
        /*0252*/ 	.byte	0x3f
	.zero		1


	//   ....[14]....
        /*0254*/ 	.word	0x00001f50
        /*0258*/ 	.word	0x00000000
        /*025c*/ 	.word	0x00030830
        /*0260*/ 	.short	0x010a
        /*0262*/ 	.byte	0x3f
	.zero		1


	//   ....[15]....
        /*0264*/ 	.word	0x00003bb0
        /*0268*/ 	.word	0x00000005
        /*026c*/ 	.word	0x00000000
        /*0270*/ 	.short	0x0101
        /*0272*/ 	.byte	0x3f
	.zero		1


	//   ....[16]....
        /*0274*/ 	.word	0x00003ee0
        /*0278*/ 	.word	0x00000000
        /*027c*/ 	.word	0x00000000
        /*0280*/ 	.short	0x0101
        /*0282*/ 	.byte	0x3f
	.zero		1


	//   ....[17]....
        /*0284*/ 	.word	0x00007100
        /*0288*/ 	.word	0x00000010
        /*028c*/ 	.word	0x00030820
        /*0290*/ 	.short	0x010a
        /*0292*/ 	.byte	0x3f
	.zero		1


	//   ....[18]....
        /*0294*/ 	.word	0x00007840
        /*0298*/ 	.word	0x00000010
        /*029c*/ 	.word	0x00030840
        /*02a0*/ 	.short	0x010a
        /*02a2*/ 	.byte	0x3f
	.zero		1


	//   ....[19]....
        /*02a4*/ 	.word	0x00007ae0
        /*02a8*/ 	.word	0x00000010
        /*02ac*/ 	.word	0x00030828
        /*02b0*/ 	.short	0x010a
        /*02b2*/ 	.byte	0x3f
	.zero		1


	//   ....[20]....
        /*02b4*/ 	.word	0x00007d80
        /*02b8*/ 	.word	0x00000010
        /*02bc*/ 	.word	0x00030848
        /*02c0*/ 	.short	0x010a
        /*02c2*/ 	.byte	0x3f
	.zero		1


	//   ....[21]....
        /*02c4*/ 	.word	0x00007fd0
        /*02c8*/ 	.word	0x00000010
        /*02cc*/ 	.word	0x00030820
        /*02d0*/ 	.short	0x010a
        /*02d2*/ 	.byte	0x3f
	.zero		1


	//   ....[22]....
        /*02d4*/ 	.word	0x000082f0
        /*02d8*/ 	.word	0x00000010
        /*02dc*/ 	.word	0x00030840
        /*02e0*/ 	.short	0x010a
        /*02e2*/ 	.byte	0x3f
	.zero		1


	//   ....[23]....
        /*02e4*/ 	.word	0x00008560
        /*02e8*/ 	.word	0x00000010
        /*02ec*/ 	.word	0x00030828
        /*02f0*/ 	.short	0x010a
        /*02f2*/ 	.byte	0x3f
	.zero		1


	//   ....[24]....
        /*02f4*/ 	.word	0x00008850
        /*02f8*/ 	.word	0x00000003
        /*02fc*/ 	.word	0x00030840
        /*0300*/ 	.short	0x010a
        /*0302*/ 	.byte	0x3f
	.zero		1


	//   ....[25]....
        /*0304*/ 	.word	0x00008c90
        /*0308*/ 	.word	0x00000006
        /*030c*/ 	.word	0x00000000
        /*0310*/ 	.short	0x010a
        /*0312*/ 	.byte	0x3f
	.zero		1


	//   ....[26]....
        /*0314*/ 	.word	0x00008cf0
        /*0318*/ 	.word	0x00000003
        /*031c*/ 	.word	0x00000000
        /*0320*/ 	.short	0x010a
        /*0322*/ 	.byte	0x3f
	.zero		1


	//   ....[27]....
        /*0324*/ 	.word	0x00008d50
        /*0328*/ 	.word	0x00000000
        /*032c*/ 	.word	0x00000000
        /*0330*/ 	.short	0x010a
        /*0332*/ 	.byte	0x3f
	.zero		1


	//   ....[28]....
        /*0334*/ 	.word	0x00008d80
        /*0338*/ 	.word	0x00000003
        /*033c*/ 	.word	0x00000000
        /*0340*/ 	.short	0x010a
        /*0342*/ 	.byte	0x3f
	.zero		1


	//   ....[29]....
        /*0344*/ 	.word	0x00008e50
        /*0348*/ 	.word	0x000000e7
        /*034c*/ 	.word	0x00030800
        /*0350*/ 	.short	0x010a
        /*0352*/ 	.byte	0x3f
	.zero		1


	//   ....[30]....
        /*0354*/ 	.word	0x00008ea0
        /*0358*/ 	.word	0x00000000
        /*035c*/ 	.word	0x00030810
        /*0360*/ 	.short	0x010a
        /*0362*/ 	.byte	0x3f
	.zero		1


	//   ....[31]....
        /*0364*/ 	.word	0x00008ef0
        /*0368*/ 	.word	0x00000000
        /*036c*/ 	.word	0x00030830
        /*0370*/ 	.short	0x010a
        /*0372*/ 	.byte	0x3f
	.zero		1


	//   ....[32]....
        /*0374*/ 	.word	0x00009170
        /*0378*/ 	.word	0x00000010
        /*037c*/ 	.word	0x00030820
        /*0380*/ 	.short	0x010a
        /*0382*/ 	.byte	0x3f
	.zero		1


	//   ....[33]....
        /*0384*/ 	.word	0x000091c0
        /*0388*/ 	.word	0x00000010
        /*038c*/ 	.word	0x00030840
        /*0390*/ 	.short	0x010a
        /*0392*/ 	.byte	0x3f
	.zero		1


	//   ....[34]....
        /*0394*/ 	.word	0x00009210
        /*0398*/ 	.word	0x00000010
        /*039c*/ 	.word	0x00030828
        /*03a0*/ 	.short	0x010a
        /*03a2*/ 	.byte	0x3f
	.zero		1


	//   ....[35]....
        /*03a4*/ 	.word	0x00009260
        /*03a8*/ 	.word	0x00000010
        /*03ac*/ 	.word	0x00030848
        /*03b0*/ 	.short	0x010a
        /*03b2*/ 	.byte	0x3f
	.zero		1


	//   ....[36]....
        /*03b4*/ 	.word	0x000092c0
        /*03b8*/ 	.word	0x00000010
        /*03bc*/ 	.word	0x00030820
        /*03c0*/ 	.short	0x010a
        /*03c2*/ 	.byte	0x3f
	.zero		1


	//   ....[37]....
        /*03c4*/ 	.word	0x00009310
        /*03c8*/ 	.word	0x00000010
        /*03cc*/ 	.word	0x00030840
        /*03d0*/ 	.short	0x010a
        /*03d2*/ 	.byte	0x3f
	.zero		1


	//   ....[38]....
        /*03d4*/ 	.word	0x00009360
        /*03d8*/ 	.word	0x00000010
        /*03dc*/ 	.word	0x00030828
        /*03e0*/ 	.short	0x010a
        /*03e2*/ 	.byte	0x3f
	.zero		1


	//   ....[39]....
        /*03e4*/ 	.word	0x000093b0
        /*03e8*/ 	.word	0x00000003
        /*03ec*/ 	.word	0x00030840
        /*03f0*/ 	.short	0x010a
        /*03f2*/ 	.byte	0x3f
	.zero		1


	//   ....[40]....
        /*03f4*/ 	.word	0x00009480
        /*03f8*/ 	.word	0x00000006
        /*03fc*/ 	.word	0x00000000
        /*0400*/ 	.short	0x010a
        /*0402*/ 	.byte	0x3f
	.zero		1


	//   ....[41]....
        /*0404*/ 	.word	0x000094d0
        /*0408*/ 	.word	0x00000003
        /*040c*/ 	.word	0x00000000
        /*0410*/ 	.short	0x010a
        /*0412*/ 	.byte	0x3f
	.zero		1


	//   ....[42]....
        /*0414*/ 	.word	0x00009520
        /*0418*/ 	.word	0x00000000
        /*041c*/ 	.word	0x00000000
        /*0420*/ 	.short	0x010a
        /*0422*/ 	.byte	0x3f
	.zero		1


	//----- nvinfo : EIATTR_NUM_MBARRIERS
	.align		4
.L_582:
        /*0424*/ 	.byte	0x03, 0x38
        /*0426*/ 	.short	0x0009


	//----- nvinfo : EIATTR_EXIT_INSTR_OFFSETS
	.align		4
        /*0428*/ 	.byte	0x04, 0x1c
        /*042a*/ 	.short	(.L_584 - .L_583)


	//   ....[0]....
.L_583:
        /*042c*/ 	.word	0x00008dd0


	//----- nvinfo : EIATTR_MAX_THREADS
	.align		4
.L_584:
        /*0430*/ 	.byte	0x04, 0x05
        /*0432*/ 	.short	(.L_586 - .L_585)
.L_585:
        /*0434*/ 	.word	0x00000180
        /*0438*/ 	.word	0x00000001
        /*043c*/ 	.word	0x00000001


	//----- nvinfo : EIATTR_CRS_STACK_SIZE
	.align		4
.L_586:
        /*0440*/ 	.byte	0x04, 0x1e
        /*0442*/ 	.short	(.L_588 - .L_587)
.L_587:
        /*0444*/ 	.word	0x00000000


	//----- nvinfo : EIATTR_CBANK_PARAM_SIZE
	.align		4
.L_588:
        /*0448*/ 	.byte	0x03, 0x19
        /*044a*/ 	.short	0x06f0


	//----- nvinfo : EIATTR_PARAM_CBANK
	.align		4
        /*044c*/ 	.byte	0x04, 0x0a
        /*044e*/ 	.short	(.L_590 - .L_589)
	.align		4
.L_589:
        /*0450*/ 	.word	index@(.nv.constant0._ZN7cutlass13device_kernelIN5flash11enable_sm90INS1_16FlashAttnBwdSm90INS1_25CollectiveMainloopBwdSm90ILi2ELi2ELi2EN4cute5tupleIJNS5_1CILi1EEES8_S8_EEENS6_IJNS7_ILi64EEENS7_ILi128EEESB_EEENS_10bfloat16_tEfNS_4arch4Sm90ELb0ELb1ELb0ELb0ELb1ELb1ELb0ELb0ELi2ELi1ELi2ELi1ELb0EEENS1_24CollectiveEpilogueBwdGQAISC_fSF_Li256ELb0ELb1EEENS1_19SingleTileSchedulerILb0ELb0ELb0ELi128EEEEEEEEEvNT_6ParamsE)
        /*0454*/ 	.short	0x0210
        /*0456*/ 	.short	0x06f0


	//----- nvinfo : EIATTR_SW_WAR
	.align		4
.L_590:
        /*0458*/ 	.byte	0x04, 0x36
        /*045a*/ 	.short	(.L_592 - .L_591)
.L_591:
        /*045c*/ 	.word	0x00000008
.L_592:


//--------------------- .nv.info._ZN7cutlass13device_kernelIN5flash11enable_sm90INS1_16FlashAttnBwdSm90INS1_25CollectiveMainloopBwdSm90ILi2ELi2ELi2EN4cute5tupleIJNS5_1CILi1EEES8_S8_EEENS6_IJNS7_ILi64EEENS7_ILi128EEESB_EEENS_10bfloat16_tEfNS_4arch4Sm90ELb0ELb1ELb0ELb1ELb0ELb1ELb0ELb0ELi2ELi1ELi2ELi1ELb0EEENS1_21CollectiveEpilogueBwdISC_SD_SF_Li256ELb1ELb0ELi1EEENS1_19SingleTileSchedulerILb1ELb0ELb0ELi128EEEEEEEEEvNT_6ParamsE --------------------------
	.section	.nv.info._ZN7cutlass13device_kernelIN5flash11enable_sm90INS1_16FlashAttnBwdSm90INS1_25CollectiveMainloopBwdSm90ILi2ELi2ELi2EN4cute5tupleIJNS5_1CILi1EEES8_S8_EEENS6_IJNS7_ILi64EEENS7_ILi128EEESB_EEENS_10bfloat16_tEfNS_4arch4Sm90ELb0ELb1ELb0ELb1ELb0ELb1ELb0ELb0ELi2ELi1ELi2ELi1ELb0EEENS1_21CollectiveEpilogueBwdISC_SD_SF_Li256ELb1ELb0ELi1EEENS1_19SingleTileSchedulerILb1ELb0ELb0ELi128EEEEEEEEEvNT_6ParamsE,"",@"SHT_CUDA_INFO"
	.sectionflags	@""
	.align	4


	//----- nvinfo : EIATTR_CUDA_API_VERSION
	.align		4
        /*0000*/ 	.byte	0x04, 0x37
        /*0002*/ 	.short	(.L_594 - .L_593)
.L_593:
        /*0004*/ 	.word	0x00000082


	//----- nvinfo : EIATTR_KPARAM_INFO
	.align		4
.L_594:
        /*0008*/ 	.byte	0x04, 0x17
        /*000a*/ 	.short	(.L_596 - .L_595)
.L_595:
        /*000c*/ 	.word	0x00000000
        /*0010*/ 	.short	0x0000
        /*0012*/ 	.short	0x0070
        /*0014*/ 	.byte	0x00, 0xf0, 0x01, 0x1a


	//----- nvinfo : EIATTR_SPARSE_MMA_MASK
	.align		4
.L_596:
        /*0018*/ 	.byte	0x03, 0x50
        /*001a*/ 	.short	0x0000


	//----- nvinfo : EIATTR_MAXREG_COUNT
	.align		4
        /*001c*/ 	.byte	0x03, 0x1b
        /*001e*/ 	.short	0x00a8


	//----- nvinfo : EIATTR_NUM_BARRIERS
	.align		4
        /*0020*/ 	.byte	0x02, 0x4c
        /*0022*/ 	.byte	0x10
	.zero		1


	//----- nvinfo : EIATTR_EXTERNS
	.align		4
        /*0024*/ 	.byte	0x04, 0x0f
        /*0026*/ 	.short	(.L_598 - .L_597)


	//   ....[0]....
	.align		4
.L_597:
        /*0028*/ 	.word	index@(__assertfail)


	//----- nvinfo : EIATTR_ANNOTATIONS
	.align		4
.L_598:
        /*002c*/ 	.byte	0x04, 0x55
        /*002e*/ 	.short	(.L_600 - .L_599)


	//   ....[0]....
.L_599:
        /*0030*/ 	.word	0x00000001
        /*0034*/ 	.byte	0xc0, 0xa0, 0x00, 0x00, 0x01, 0x00, 0x00, 0x00, 0x60, 0xa2, 0x00, 0x00, 0x01, 0x00, 0x00, 0x00
        /*0044*/ 	.byte	0xe0, 0xad, 0x00, 0x00, 0x01, 0x00, 0x00, 0x00, 0x00, 0xae, 0x00, 0x00, 0x01, 0x00, 0x00, 0x00
        /*0054*/ 	.byte	0x70, 0xb1, 0x00, 0x00


	//----- nvinfo : EIATTR_MERCURY_ISA_VERSION
	.align		4
.L_600:
        /*0058*/ 	.byte	0x03, 0x5f
        /*005a*/ 	.short	0x0101


	//----- nvinfo : EIATTR_INT_WARP_WIDE_INSTR_OFFSETS
	.align		4
        /*005c*/ 	.byte	0x04, 0x31
        /*005e*/ 	.short	(.L_602 - .L_601)


	//   ....[0]....
.L_601:
        /*0060*/ 	.word	0x00000190


	//   ....[1]....
        /*0064*/ 	.word	0x000001c0


	//----- nvinfo : EIATTR_COOP_GROUP_MASK_REGIDS
	.align		4
.L_602:
        /*0068*/ 	.byte	0x04, 0x29
        /*006a*/ 	.short	(.L_604 - .L_603)


	//   ....[0]....
.L_603:
        /*006c*/ 	.word	0xffffffff


	//   ....[1]....
        /*0070*/ 	.word	0xffffffff


	//   ....[2]....
        /*0074*/ 	.word	0xffffffff


	//   ....[3]....
        /*0078*/ 	.word	0xffffffff


	//   ....[4]....
        /*007c*/ 	.word	0xffffffff


	//   ....[5]....
        /*0080*/ 	.word	0xffffffff


	//   ....[6]....
        /*0084*/ 	.word	0xffffffff


	//   ....[7]....
        /*0088*/ 	.word	0x0500000f


	//----- nvinfo : EIATTR_COOP_GROUP_INSTR_OFFSETS
	.align		4
.L_604:
        /*008c*/ 	.byte	0x04, 0x28
        /*008e*/ 	.short	(.L_606 - .L_605)


	//   ....[0]....
.L_605:
        /*0090*/ 	.word	0x00000070


	//   ....[1]....
        /*0094*/ 	.word	0x000001a0


	//   ....[2]....
        /*0098*/ 	.word	0x000001f0


	//   ....[3]....
        /*009c*/ 	.word	0x000003e0


	//   ....[4]....
        /*00a0*/ 	.word	0x00000620


	//   ....[5]....
        /*00a4*/ 	.word	0x00001640


	//   ....[6]....
        /*00a8*/ 	.word	0x00007e30


	//   ....[7]....
        /*00ac*/ 	.word	0x0000b9c0


	//----- nvinfo : EIATTR_REG_RECONFIG
	.align		4
.L_606:
        /*00b0*/ 	.byte	0x01, 0x54
	.zero		2


	//----- nvinfo : EIATTR_SYSCALL_OFFSETS
	.align		4
        /*00b4*/ 	.byte	0x04, 0x46
        /*00b6*/ 	.short	(.L_608 - .L_607)


	//   ....[0]....
.L_607:
        /*00b8*/ 	.word	0x00001280


	//   ....[1]....
        /*00bc*/ 	.word	0x00001370


	//   ....[2]....
        /*00c0*/ 	.word	0x000014d0


	//   ....[3]....
        /*00c4*/ 	.word	0x000015c0


	//----- nvinfo : EIATTR_MBARRIER_INSTR_OFFSETS
	.align		4
.L_608:
        /*00c8*/ 	.byte	0x04, 0x39
        /*00ca*/ 	.short	(.L_610 - .L_609)


	//   ....[0]....
.L_609:
        /*00cc*/ 	.word	0x00000290
        /*00d0*/ 	.word	0x000000ff
        /*00d4*/ 	.word	0x00030800
        /*00d8*/ 	.short	0x0100
        /*00da*/ 	.byte	0x06
	.zero		1


	//   ....[1]....
        /*00dc*/ 	.word	0x00000390
        /*00e0*/ 	.word	0x000000ff
        /*00e4*/ 	.word	0x00030810
        /*00e8*/ 	.short	0x0100
        /*00ea*/ 	.byte	0x08
	.zero		1


	//   ....[2]....
        /*00ec*/ 	.word	0x000003a0
        /*00f0*/ 	.word	0x000000ff
        /*00f4*/ 	.word	0x00030820
        /*00f8*/ 	.short	0x0100
        /*00fa*/ 	.byte	0x08
	.zero		1


	//   ....[3]....
        /*00fc*/ 	.word	0x000003b0
        /*0100*/ 	.word	0x000000ff
        /*0104*/ 	.word	0x00030818
        /*0108*/ 	.short	0x0100
        /*010a*/ 	.byte	0x08
	.zero		1


	//   ....[4]....
        /*010c*/ 	.word	0x000003c0
        /*0110*/ 	.word	0x000000ff
        /*0114*/ 	.word	0x00030828
        /*0118*/ 	.short	0x0100
        /*011a*/ 	.byte	0x08
	.zero		1


	//   ....[5]....
        /*011c*/ 	.word	0x000004f0
        /*0120*/ 	.word	0x000000ff
        /*0124*/ 	.word	0x00030830
        /*0128*/ 	.short	0x0100
        /*012a*/ 	.byte	0x08
	.zero		1


	//   ....[6]....
        /*012c*/ 	.word	0x00000500
        /*0130*/ 	.word	0x000000ff
        /*0134*/ 	.word	0x00030840
        /*0138*/ 	.short	0x0100
        /*013a*/ 	.byte	0x08
	.zero		1


	//   ....[7]....
        /*013c*/ 	.word	0x00000510
        /*0140*/ 	.word	0x000000ff
        /*0144*/ 	.word	0x00030838
        /*0148*/ 	.short	0x0100
        /*014a*/ 	.byte	0x08
	.zero		1


	//   ....[8]....
        /*014c*/ 	.word	0x00000520
        /*0150*/ 	.word	0x000000ff
        /*0154*/ 	.word	0x00030848
        /*0158*/ 	.short	0x0100
        /*015a*/ 	.byte	0x08
	.zero		1


	//   ....[9]....
        /*015c*/ 	.word	0x00001670
        /*0160*/ 	.word	0x000000e7
        /*0164*/ 	.word	0x00030800
        /*0168*/ 	.short	0x010a
        /*016a*/ 	.byte	0x3f
	.zero		1


	//   ....[10]....
        /*016c*/ 	.word	0x000017a0
        /*0170*/ 	.word	0x000000e7
        /*0174*/ 	.word	0x00030800
        /*0178*/ 	.short	0x010a
        /*017a*/ 	.byte	0x3f
	.zero		1


	//   ....[11]....
        /*017c*/ 	.word	0x00001e00
        /*0180*/ 	.word	0x00000000
        /*0184*/ 	.word	0x00030810
        /*0188*/ 	.short	0x010a
        /*018a*/ 	.byte	0x3f
	.zero		1


	//   ....[12]....
        /*018c*/ 	.word	0x00001e40
        /*0190*/ 	.word	0x00000000
        /*0194*/ 	.word	0x00030810
        /*0198*/ 	.short	0x010a
        /*019a*/ 	.byte	0x3f
	.zero		1


	//   ....[13]....
        /*019c*/ 	.word	0x00002370
        /*01a0*/ 	.word	0x00000000
        /*01a4*/ 	.word	0x00030830
        /*01a8*/ 	.short	0x010a
        /*01aa*/ 	.byte	0x3f
	.zero		1


	//   ....[14]....
        /*01ac*/ 	.word	0x000023f0
        /*01b0*/ 	.word	0x00000000
        /*01b4*/ 	.word	0x00030830
        /*01b8*/ 	.short	0x010a
        /*01ba*/ 	.byte	0x3f
	.zero		1


	//   ....[15]....
        /*01bc*/ 	.word	0x00004040
        /*01c0*/ 	.word	0x00000005
        /*01c4*/ 	.word	0x00000000
        /*01c8*/ 	.short	0x0101
        /*01ca*/ 	.byte	0x3f
	.zero		1


	//   ....[16]....
        /*01cc*/ 	.word	0x00004370
        /*01d0*/ 	.word	0x00000000
        /*01d4*/ 	.word	0x00000000
        /*01d8*/ 	.short	0x0101
        /*01da*/ 	.byte	0x3f
	.zero		1


	//   ....[17]....
        /*01dc*/ 	.word	0x00009bb0
        /*01e0*/ 	.word	0x0000000f
        /*01e4*/ 	.word	0x00030820
        /*01e8*/ 	.short	0x010a
        /*01ea*/ 	.byte	0x3f
	.zero		1


	//   ....[18]....
        /*01ec*/ 	.word	0x0000a2e0
        /*01f0*/ 	.word	0x0000000f
        /*01f4*/ 	.word	0x00030840
        /*01f8*/ 	.short	0x010a
        /*01fa*/ 	.byte	0x3f
	.zero		1


	//   ....[19]....
        /*01fc*/ 	.word	0x0000a5b0
        /*0200*/ 	.word	0x0000000f
        /*0204*/ 	.word	0x00030828
        /*0208*/ 	.short	0x010a
        /*020a*/ 	.byte	0x3f
	.zero		1


	//   ....[20]....
        /*020c*/ 	.word	0x0000a880
        /*0210*/ 	.word	0x0000000f
        /*0214*/ 	.word	0x00030848
        /*0218*/ 	.short	0x010a
        /*021a*/ 	.byte	0x3f
	.zero		1


	//   ....[21]....
        /*021c*/ 	.word	0x0000aaf0
        /*0220*/ 	.word	0x0000000f
        /*0224*/ 	.word	0x00030820
        /*0228*/ 	.short	0x010a
        /*022a*/ 	.byte	0x3f
	.zero		1


	//   ....[22]....
        /*022c*/ 	.word	0x0000ae30
        /*0230*/ 	.word	0x0000000f
        /*0234*/ 	.word	0x00030840
        /*0238*/ 	.short	0x010a
        /*023a*/ 	.byte	0x3f
	.zero		1


	//   ....[23]....
        /*023c*/ 	.word	0x0000b0d0
        /*0240*/ 	.word	0x0000000f
        /*0244*/ 	.word	0x00030828
        /*0248*/ 	.short	0x010a
        /*024a*/ 	.byte	0x3f
	.zero		1


	//   ....[24]....
        /*024c*/ 	.word	0x0000b3e0
        /*0250*/ 	.word	0x00000003
        /*0254*/ 	.word	0x00030840
        /*0258*/ 	.short	0x010a
        /*025a*/ 	.byte	0x3f
	.zero		1


	//   ....[25]....
        /*025c*/ 	.word	0x0000b840
        /*0260*/ 	.word	0x00000007
        /*0264*/ 	.word	0x00000000
        /*0268*/ 	.short	0x010a
        /*026a*/ 	.byte	0x3f
	.zero		1


	//   ....[26]....
        /*026c*/ 	.word	0x0000b890
        /*0270*/ 	.word	0x00000003
        /*0274*/ 	.word	0x00000000
        /*0278*/ 	.short	0x010a
        /*027a*/ 	.byte	0x3f
	.zero		1


	//   ....[27]....
        /*027c*/ 	.word	0x0000b8f0
        /*0280*/ 	.word	0x00000005
        /*0284*/ 	.word	0x00000000
        /*0288*/ 	.short	0x010a
        /*028a*/ 	.byte	0x3f
	.zero		1


	//   ....[28]....
        /*028c*/ 	.word	0x0000b920
        /*0290*/ 	.word	0x00000003
        /*0294*/ 	.word	0x00000000
        /*0298*/ 	.short	0x010a
        /*029a*/ 	.byte	0x3f
	.zero		1


	//   ....[29]....
        /*029c*/ 	.word	0x0000b9f0
        /*02a0*/ 	.word	0x000000e7
        /*02a4*/ 	.word	0x00030800
        /*02a8*/ 	.short	0x010a
        /*02aa*/ 	.byte	0x3f
	.zero		1


	//   ....[30]....
        /*02ac*/ 	.word	0x0000ba40
        /*02b0*/ 	.word	0x00000000
        /*02b4*/ 	.word	0x00030810
        /*02b8*/ 	.short	0x010a
        /*02ba*/ 	.byte	0x3f
	.zero		1


	//   ....[31]....
        /*02bc*/ 	.word	0x0000ba90
        /*02c0*/ 	.word	0x00000000
        /*02c4*/ 	.word	0x00030830
        /*02c8*/ 	.short	0x010a
        /*02ca*/ 	.byte	0x3f
	.zero		1


	//   ....[32]....
        /*02cc*/ 	.word	0x0000bae0
        /*02d0*/ 	.word	0x0000000f
        /*02d4*/ 	.word	0x00030820
        /*02d8*/ 	.short	0x010a
        /*02da*/ 	.byte	0x3f
	.zero		1


	//   ....[33]....
        /*02dc*/ 	.word	0x0000bb30
        /*02e0*/ 	.word	0x0000000f
        /*02e4*/ 	.word	0x00030840
        /*02e8*/ 	.short	0x010a
        /*02ea*/ 	.byte	0x3f
	.zero		1


	//   ....[34]....
        /*02ec*/ 	.word	0x0000bb80
        /*02f0*/ 	.word	0x0000000f
        /*02f4*/ 	.word	0x00030828
        /*02f8*/ 	.short	0x010a
        /*02fa*/ 	.byte	0x3f
	.zero		1


	//   ....[35]....
        /*02fc*/ 	.word	0x0000bbd0
        /*0300*/ 	.word	0x0000000f
        /*0304*/ 	.word	0x00030848
        /*0308*/ 	.short	0x010a
        /*030a*/ 	.byte	0x3f
	.zero		1


	//   ....[36]....
        /*030c*/ 	.word	0x0000bc30
        /*0310*/ 	.word	0x0000000f
        /*0314*/ 	.word	0x00030820
        /*0318*/ 	.short	0x010a
        /*031a*/ 	.byte	0x3f
	.zero		1


	//   ....[37]....
        /*031c*/ 	.word	0x0000bc80
        /*0320*/ 	.word	0x0000000f
        /*0324*/ 	.word	0x00030840
        /*0328*/ 	.short	0x010a
        /*032a*/ 	.byte	0x3f
	.zero		1


	//   ....[38]....
        /*032c*/ 	.word	0x0000bcd0
        /*0330*/ 	.word	0x0000000f
        /*0334*/ 	.word	0x00030828
        /*0338*/ 	.short	0x010a
        /*033a*/ 	.byte	0x3f
	.zero		1


	//   ....[39]....
        /*033c*/ 	.word	0x0000bd20
        /*0340*/ 	.word	0x00000003
        /*0344*/ 	.word	0x00030840
        /*0348*/ 	.short	0x010a
        /*034a*/ 	.byte	0x3f
	.zero		1


	//   ....[40]....
        /*034c*/ 	.word	0x0000bdf0
        /*0350*/ 	.word	0x00000007
        /*0354*/ 	.word	0x00000000
        /*0358*/ 	.short	0x010a
        /*035a*/ 	.byte	0x3f
	.zero		1


	//   ....[41]....
        /*035c*/ 	.word	0x0000be40
        /*0360*/ 	.word	0x00000003
        /*0364*/ 	.word	0x00000000
        /*0368*/ 	.short	0x010a
        /*036a*/ 	.byte	0x3f
	.zero		1


	//   ....[42]....
        /*036c*/ 	.word	0x0000be90
        /*0370*/ 	.word	0x00000005
        /*0374*/ 	.word	0x00000000
        /*0378*/ 	.short	0x010a
        /*037a*/ 	.byte	0x3f
	.zero		1


	//----- nvinfo : EIATTR_NUM_MBARRIERS
	.align		4
.L_610:
        /*037c*/ 	.byte	0x03, 0x38
        /*037e*/ 	.short	0x0009


	//----- nvinfo : EIATTR_EXIT_INSTR_OFFSETS
	.align		4
        /*0380*/ 	.byte	0x04, 0x1c
        /*0382*/ 	.short	(.L_612 - .L_611)


	//   ....[0]....
.L_611:
        /*0384*/ 	.word	0x0000b970


	//----- nvinfo : EIATTR_MAX_THREADS
	.align		4
.L_612:
        /*0388*/ 	.byte	0x04, 0x05
        /*038a*/ 	.short	(.L_614 - .L_613)
.L_613:
        /*038c*/ 	.word	0x00000180
        /*0390*/ 	.word	0x00000001
        /*0394*/ 	.word	0x00000001


	//----- nvinfo : EIATTR_CRS_STACK_SIZE
	.align		4
.L_614:
        /*0398*/ 	.byte	0x04, 0x1e
        /*039a*/ 	.short	(.L_616 - .L_615)
.L_615:
        /*039c*/ 	.word	0x00000000


	//----- nvinfo : EIATTR_CBANK_PARAM_SIZE
	.align		4
.L_616:
        /*03a0*/ 	.byte	0x03, 0x19
        /*03a2*/ 	.short	0x06f0


	//----- nvinfo : EIATTR_PARAM_CBANK
	.align		4
        /*03a4*/ 	.byte	0x04, 0x0a
        /*03a6*/ 	.short	(.L_618 - .L_617)
	.align		4
.L_617:
        /*03a8*/ 	.word	index@(.nv.constant0._ZN7cutlass13device_kernelIN5flash11enable_sm90INS1_16FlashAttnBwdSm90INS1_25CollectiveMainloopBwdSm90ILi2ELi2ELi2EN4cute5tupleIJNS5_1CILi1EEES8_S8_EEENS6_IJNS7_ILi64EEENS7_ILi128EEESB_EEENS_10bfloat16_tEfNS_4arch4Sm90ELb0ELb1ELb0ELb1ELb0ELb1ELb0ELb0ELi2ELi1ELi2ELi1ELb0EEENS1_21CollectiveEpilogueBwdISC_SD_SF_Li256ELb1ELb0ELi1EEENS1_19SingleTileSchedulerILb1ELb0ELb0ELi128EEEEEEEEEvNT_6ParamsE)
        /*03ac*/ 	.short	0x0210
        /*03ae*/ 	.short	0x06f0


	//----- nvinfo : EIATTR_SW_WAR
	.align		4
.L_618:
        /*03b0*/ 	.byte	0x04, 0x36
        /*03b2*/ 	.short	(.L_620 - .L_619)
.L_619:
        /*03b4*/ 	.word	0x00000008
.L_620:


//--------------------- .nv.info._ZN7cutlass13device_kernelIN5flash11enable_sm90INS1_16FlashAttnBwdSm90INS1_25CollectiveMainloopBwdSm90ILi2ELi2ELi2EN4cute5tupleIJNS5_1CILi1EEES8_S8_EEENS6_IJNS7_ILi64EEENS7_ILi128EEESB_EEENS_10bfloat16_tEfNS_4arch4Sm90ELb0ELb1ELb0ELb1ELb1ELb1ELb0ELb0ELi2ELi1ELi2ELi1ELb0EEENS1_21CollectiveEpilogueBwdISC_SD_SF_Li256ELb1ELb0ELi1EEENS1_19SingleTileSchedulerILb1ELb0ELb0ELi128EEEEEEEEEvNT_6ParamsE --------------------------
	.section	.nv.info._ZN7cutlass13device_kernelIN5flash11enable_sm90INS1_16FlashAttnBwdSm90INS1_25CollectiveMainloopBwdSm90ILi2ELi2ELi2EN4cute5tupleIJNS5_1CILi1EEES8_S8_EEENS6_IJNS7_ILi64EEENS7_ILi128EEESB_EEENS_10bfloat16_tEfNS_4arch4Sm90ELb0ELb1ELb0ELb1ELb1ELb1ELb0ELb0ELi2ELi1ELi2ELi1ELb0EEENS1_21CollectiveEpilogueBwdISC_SD_SF_Li256ELb1ELb0ELi1EEENS1_19SingleTileSchedulerILb1ELb0ELb0ELi128EEEEEEEEEvNT_6ParamsE,"",@"SHT_CUDA_INFO"
	.sectionflags	@""
	.align	4


	//----- nvinfo : EIATTR_CUDA_API_VERSION
	.align		4
        /*0000*/ 	.byte	0x04, 0x37
        /*0002*/ 	.short	(.L_622 - .L_621)
.L_621:
        /*0004*/ 	.word	0x00000082


	//----- nvinfo : EIATTR_KPARAM_INFO
	.align		4
.L_622:
        /*0008*/ 	.byte	0x04, 0x17
        /*000a*/ 	.short	(.L_624 - .L_623)
.L_623:
        /*000c*/ 	.word	0x00000000
        /*0010*/ 	.short	0x0000
        /*0012*/ 	.short	0x0070
        /*0014*/ 	.byte	0x00, 0xf0, 0x01, 0x1a


	//----- nvinfo : EIATTR_SPARSE_MMA_MASK
	.align		4
.L_624:
        /*0018*/ 	.byte	0x03, 0x50
        /*001a*/ 	.short	0x0000


	//----- nvinfo : EIATTR_MAXREG_COUNT
	.align		4
        /*001c*/ 	.byte	0x03, 0x1b
        /*001e*/ 	.short	0x00a8


	//----- nvinfo : EIATTR_NUM_BARRIERS
	.align		4
        /*0020*/ 	.byte	0x02, 0x4c
        /*0022*/ 	.byte	0x10
	.zero		1


	//----- nvinfo : EIATTR_EXTERNS
	.align		4
        /*0024*/ 	.byte	0x04, 0x0f
        /*0026*/ 	.short	(.L_626 - .L_625)


	//   ....[0]....
	.align		4
.L_625:
        /*0028*/ 	.word	index@(__assertfail)


	//----- nvinfo : EIATTR_ANNOTATIONS
	.align		4
.L_626:
        /*002c*/ 	.byte	0x04, 0x55
        /*002e*/ 	.short	(.L_628 - .L_627)


	//   ....[0]....
.L_627:
        /*0030*/ 	.word	0x00000001
        /*0034*/ 	.byte	0xd0, 0xaf, 0x00, 0x00, 0x01, 0x00, 0x00, 0x00, 0x70, 0xb1, 0x00, 0x00, 0x01, 0x00, 0x00, 0x00
        /*0044*/ 	.byte	0xf0, 0xbc, 0x00, 0x00, 0x01, 0x00, 0x00, 0x00, 0x10, 0xbd, 0x00, 0x00, 0x01, 0x00, 0x00, 0x00
        /*0054*/ 	.byte	0x80, 0xc0, 0x00, 0x00


	//----- nvinfo : EIATTR_MERCURY_ISA_VERSION
	.align		4
.L_628:
        /*0058*/ 	.byte	0x03, 0x5f
        /*005a*/ 	.short	0x0101


	//----- nvinfo : EIATTR_INT_WARP_WIDE_INSTR_OFFSETS
	.align		4
        /*005c*/ 	.byte	0x04, 0x31
        /*005e*/ 	.short	(.L_630 - .L_629)


	//   ....[0]....
.L_629:
        /*0060*/ 	.word	0x00000190


	//   ....[1]....
        /*0064*/ 	.word	0x000001c0


	//   ....[2]....
        /*0068*/ 	.word	0x00008d10


	//   ....[3]....
        /*006c*/ 	.word	0x00009360


	//   ....[4]....
        /*0070*/ 	.word	0x00009810


	//   ....[5]....
        /*0074*/ 	.word	0x00009ad0


	//   ....[6]....
        /*0078*/ 	.word	0x00009d30


	//   ....[7]....
        /*007c*/ 	.word	0x00009ec0


	//----- nvinfo : EIATTR_COOP_GROUP_MASK_REGIDS
	.align		4
.L_630:
        /*0080*/ 	.byte	0x04, 0x29
        /*0082*/ 	.short	(.L_632 - .L_631)


	//   ....[0]....
.L_631:
        /*0084*/ 	.word	0xffffffff


	//   ....[1]....
        /*0088*/ 	.word	0xffffffff


	//   ....[2]....
        /*008c*/ 	.word	0xffffffff


	//   ....[3]....
        /*0090*/ 	.word	0xffffffff


	//   ....[4]....
        /*0094*/ 	.word	0xffffffff


	//   ....[5]....
        /*0098*/ 	.word	0xffffffff


	//   ....[6]....
        /*009c*/ 	.word	0xffffffff


	//   ....[7]....
        /*00a0*/ 	.word	0xffffffff


	//   ....[8]....
        /*00a4*/ 	.word	0xffffffff


	//   ....[9]....
        /*00a8*/ 	.word	0xffffffff


	//   ....[10]....
        /*00ac*/ 	.word	0xffffffff


	//   ....[11]....
        /*00b0*/ 	.word	0xffffffff


	//   ....[12]....
        /*00b4*/ 	.word	0xffffffff


	//   ....[13]....
        /*00b8*/ 	.word	0xffffffff


	//   ....[14]....
        /*00bc*/ 	.word	0xffffffff


	//   ....[15]....
        /*00c0*/ 	.word	0xffffffff


	//   ....[16]....
        /*00c4*/ 	.word	0x0500000f


	//   ....[17]....
        /*00c8*/ 	.word	0x0500000f


	//   ....[18]....
        /*00cc*/ 	.word	0x0500000f


	//   ....[19]....
        /*00d0*/ 	.word	0x0500000f


	//----- nvinfo : EIATTR_COOP_GROUP_INSTR_OFFSETS
	.align		4
.L_632:
        /*00d4*/ 	.byte	0x04, 0x28
        /*00d6*/ 	.short	(.L_634 - .L_633)


	//   ....[0]....
.L_633:
        /*00d8*/ 	.word	0x00000070


	//   ....[1]....
        /*00dc*/ 	.word	0x000001a0


	//   ....[2]....
        /*00e0*/ 	.word	0x000001f0


	//   ....[3]....
        /*00e4*/ 	.word	0x000003e0


	//   ....[4]....
        /*00e8*/ 	.word	0x00000620


	//   ....[5]....
        /*00ec*/ 	.word	0x00001640


	//   ....[6]....
        /*00f0*/ 	.word	0x00007e30


	//   ....[7]....
        /*00f4*/ 	.word	0x00008910


	//   ....[8]....
        /*00f8*/ 	.word	0x00008c40


	//   ....[9]....
        /*00fc*/ 	.word	0x00008fc0


	//   ....[10]....
        /*0100*/ 	.word	0x00009290


	//   ....[11]....
        /*0104*/ 	.word	0x000094d0


	//   ....[12]....
        /*0108*/ 	.word	0x00009740


	//   ....[13]....
        /*010c*/ 	.word	0x00009a10


	//   ....[14]....
        /*0110*/ 	.word	0x00009c30


	//   ....[15]....
        /*0114*/ 	.word	0x00009dc0


	//   ....[16]....
        /*0118*/ 	.word	0x0000c8d0


	//   ....[17]....
        /*011c*/ 	.word	0x0000ca20


	//   ....[18]....
        /*0120*/ 	.word	0x0000ca90


	//   ....[19]....
        /*0124*/ 	.word	0x0000cb00


	//----- nvinfo : EIATTR_REG_RECONFIG
	.align		4
.L_634:
        /*0128*/ 	.byte	0x01, 0x54
	.zero		2


	//----- nvinfo : EIATTR_SYSCALL_OFFSETS
	.align		4
        /*012c*/ 	.byte	0x04, 0x46
        /*012e*/ 	.short	(.L_636 - .L_635)


	//   ....[0]....
.L_635:
        /*0130*/ 	.word	0x00001280


	//   ....[1]....
        /*0134*/ 	.word	0x00001370


	//   ....[2]....
        /*0138*/ 	.word	0x000014d0


	//   ....[3]....
        /*013c*/ 	.word	0x000015c0


	//----- nvinfo : EIATTR_MBARRIER_INSTR_OFFSETS
	.align		4
.L_636:
        /*0140*/ 	.byte	0x04, 0x39
        /*0142*/ 	.short	(.L_638 - .L_637)


	//   ....[0]....
.L_637:
        /*0144*/ 	.word	0x00000290
        /*0148*/ 	.word	0x000000ff
        /*014c*/ 	.word	0x00030800
        /*0150*/ 	.short	0x0100
        /*0152*/ 	.byte	0x06
	.zero		1


	//   ....[1]....
        /*0154*/ 	.word	0x00000390
        /*0158*/ 	.word	0x000000ff
        /*015c*/ 	.word	0x00030810
        /*0160*/ 	.short	0x0100
        /*0162*/ 	.byte	0x08
	.zero		1


	//   ....[2]....
        /*0164*/ 	.word	0x000003a0
        /*0168*/ 	.word	0x000000ff
        /*016c*/ 	.word	0x00030820
        /*0170*/ 	.short	0x0100
        /*0172*/ 	.byte	0x08
	.zero		1


	//   ....[3]....
        /*0174*/ 	.word	0x000003b0
        /*0178*/ 	.word	0x000000ff
        /*017c*/ 	.word	0x00030818
        /*0180*/ 	.short	0x0100
        /*0182*/ 	.byte	0x08
	.zero		1


	//   ....[4]....
        /*0184*/ 	.word	0x000003c0
        /*0188*/ 	.word	0x000000ff
        /*018c*/ 	.word	0x00030828
        /*0190*/ 	.short	0x0100
        /*0192*/ 	.byte	0x08
	.zero		1


	//   ....[5]....
        /*0194*/ 	.word	0x000004f0
        /*0198*/ 	.word	0x000000ff
        /*019c*/ 	.word	0x00030830
        /*01a0*/ 	.short	0x0100
        /*01a2*/ 	.byte	0x08
	.zero		1


	//   ....[6]....
        /*01a4*/ 	.word	0x00000500
        /*01a8*/ 	.word	0x000000ff
        /*01ac*/ 	.word	0x00030840
        /*01b0*/ 	.short	0x0100
        /*01b2*/ 	.byte	0x08
	.zero		1


	//   ....[7]....
        /*01b4*/ 	.word	0x00000510
        /*01b8*/ 	.word	0x000000ff
        /*01bc*/ 	.word	0x00030838
        /*01c0*/ 	.short	0x0100
        /*01c2*/ 	.byte	0x08
	.zero		1


	//   ....[8]....
        /*01c4*/ 	.word	0x00000520
        /*01c8*/ 	.word	0x000000ff
        /*01cc*/ 	.word	0x00030848
        /*01d0*/ 	.short	0x0100
        /*01d2*/ 	.byte	0x08
	.zero		1


	//   ....[9]....
        /*01d4*/ 	.word	0x00001670
        /*01d8*/ 	.word	0x000000e7
        /*01dc*/ 	.word	0x00030800
        /*01e0*/ 	.short	0x010a
        /*01e2*/ 	.byte	0x3f
	.zero		1


	//   ....[10]....
        /*01e4*/ 	.word	0x000017a0
        /*01e8*/ 	.word	0x000000e7
        /*01ec*/ 	.word	0x00030800
        /*01f0*/ 	.short	0x010a
        /*01f2*/ 	.byte	0x3f
	.zero		1


	//   ....[11]....
        /*01f4*/ 	.word	0x00001e00
        /*01f8*/ 	.word	0x00000000
        /*01fc*/ 	.word	0x00030810
        /*0200*/ 	.short	0x010a
        /*0202*/ 	.byte	0x3f
	.zero		1


	//   ....[12]....
        /*0204*/ 	.word	0x00001e40
        /*0208*/ 	.word	0x00000000
        /*020c*/ 	.word	0x00030810
        /*0210*/ 	.short	0x010a
        /*0212*/ 	.byte	0x3f
	.zero		1


	//   ....[13]....
        /*0214*/ 	.word	0x00002370
        /*0218*/ 	.word	0x00000000
        /*021c*/ 	.word	0x00030830
        /*0220*/ 	.short	0x010a
        /*0222*/ 	.byte	0x3f
	.zero		1


	//   ....[14]....
        /*0224*/ 	.word	0x000023f0
        /*0228*/ 	.word	0x00000000
        /*022c*/ 	.word	0x00030830
        /*0230*/ 	.short	0x010a
        /*0232*/ 	.byte	0x3f
	.zero		1


	//   ....[15]....
        /*0234*/ 	.word	0x00004040
        /*0238*/ 	.word	0x00000005
        /*023c*/ 	.word	0x00000000
        /*0240*/ 	.short	0x0101
        /*0242*/ 	.byte	0x3f
	.zero		1


	//   ....[16]....
        /*0244*/ 	.word	0x00004370
        /*0248*/ 	.word	0x00000000
        /*024c*/ 	.word	0x00000000
        /*0250*/ 	.short	0x0101
        /*0252*/ 	.byte	0x3f
	.zero		1


	//   ....[17]....
        /*0254*/ 	.word	0x0000aac0
        /*0258*/ 	.word	0x0000000f
        /*025c*/ 	.word	0x00030820
        /*0260*/ 	.short	0x010a
        /*0262*/ 	.byte	0x3f
	.zero		1


	//   ....[18]....
        /*0264*/ 	.word	0x0000b1f0
        /*0268*/ 	.word	0x0000000f
        /*026c*/ 	.word	0x00030840
        /*0270*/ 	.short	0x010a
        /*0272*/ 	.byte	0x3f
	.zero		1


	//   ....[19]....
        /*0274*/ 	.word	0x0000b4c0
        /*0278*/ 	.word	0x0000000f
        /*027c*/ 	.word	0x00030828
        /*0280*/ 	.short	0x010a
        /*0282*/ 	.byte	0x3f
	.zero		1


	//   ....[20]....
        /*0284*/ 	.word	0x0000b790
        /*0288*/ 	.word	0x0000000f
        /*028c*/ 	.word	0x00030848
        /*0290*/ 	.short	0x010a
        /*0292*/ 	.byte	0x3f
	.zero		1


	//   ....[21]....
        /*0294*/ 	.word	0x0000ba00
        /*0298*/ 	.word	0x0000000f
        /*029c*/ 	.word	0x00030820
        /*02a0*/ 	.short	0x010a
        /*02a2*/ 	.byte	0x3f
	.zero		1


	//   ....[22]....
        /*02a4*/ 	.word	0x0000bd40
        /*02a8*/ 	.word	0x0000000f
        /*02ac*/ 	.word	0x00030840
        /*02b0*/ 	.short	0x010a
        /*02b2*/ 	.byte	0x3f
	.zero		1


	//   ....[23]....
        /*02b4*/ 	.word	0x0000bfe0
        /*02b8*/ 	.word	0x0000000f
        /*02bc*/ 	.word	0x00030828
        /*02c0*/ 	.short	0x010a
        /*02c2*/ 	.byte	0x3f
	.zero		1


	//   ....[24]....
        /*02c4*/ 	.word	0x0000c2f0
        /*02c8*/ 	.word	0x00000003
        /*02cc*/ 	.word	0x00030840
        /*02d0*/ 	.short	0x010a
        /*02d2*/ 	.byte	0x3f
	.zero		1


	//   ....[25]....
        /*02d4*/ 	.word	0x0000c750
        /*02d8*/ 	.word	0x00000007
        /*02dc*/ 	.word	0x00000000
        /*02e0*/ 	.short	0x010a
        /*02e2*/ 	.byte	0x3f
	.zero		1


	//   ....[26]....
        /*02e4*/ 	.word	0x0000c7a0
        /*02e8*/ 	.word	0x00000003
        /*02ec*/ 	.word	0x00000000
        /*02f0*/ 	.short	0x010a
        /*02f2*/ 	.byte	0x3f
	.zero		1


	//   ....[27]....
        /*02f4*/ 	.word	0x0000c800
        /*02f8*/ 	.word	0x00000005
        /*02fc*/ 	.word	0x00000000
        /*0300*/ 	.short	0x010a
        /*0302*/ 	.byte	0x3f
	.zero		1


	//   ....[28]....
        /*0304*/ 	.word	0x0000c830
        /*0308*/ 	.word	0x00000003
        /*030c*/ 	.word	0x00000000
        /*0310*/ 	.short	0x010a
        /*0312*/ 	.byte	0x3f
	.zero		1


	//   ....[29]....
        /*0314*/ 	.word	0x0000c900
        /*0318*/ 	.word	0x000000e7
        /*031c*/ 	.word	0x00030800
        /*0320*/ 	.short	0x010a
        /*0322*/ 	.byte	0x3f
	.zero		1


	//   ....[30]....
        /*0324*/ 	.word	0x0000c950
        /*0328*/ 	.word	0x00000000
        /*032c*/ 	.word	0x00030810
        /*0330*/ 	.short	0x010a
        /*0332*/ 	.byte	0x3f
	.zero		1


	//   ....[31]....
        /*0334*/ 	.word	0x0000c9a0
        /*0338*/ 	.word	0x00000000
        /*033c*/ 	.word	0x00030830
        /*0340*/ 	.short	0x010a
        /*0342*/ 	.byte	0x3f
	.zero		1


	//   ....[32]....
        /*0344*/ 	.word	0x0000cb40
        /*0348*/ 	.word	0x0000000f
        /*034c*/ 	.word	0x00030820
        /*0350*/ 	.short	0x010a
        /*0352*/ 	.byte	0x3f
	.zero		1


	//   ....[33]....
        /*0354*/ 	.word	0x0000cb90
        /*0358*/ 	.word	0x0000000f
        /*035c*/ 	.word	0x00030840
        /*0360*/ 	.short	0x010a
        /*0362*/ 	.byte	0x3f
	.zero		1


	//   ....[34]....
        /*0364*/ 	.word	0x0000cbe0
        /*0368*/ 	.word	0x0000000f
        /*036c*/ 	.word	0x00030828
        /*0370*/ 	.short	0x010a
        /*0372*/ 	.byte	0x3f
	.zero		1


	//   ....[35]....
        /*0374*/ 	.word	0x0000cc30
        /*0378*/ 	.word	0x0000000f
        /*037c*/ 	.word	0x00030848
        /*0380*/ 	.short	0x010a
        /*0382*/ 	.byte	0x3f
	.zero		1


	//   ....[36]....
        /*0384*/ 	.word	0x0000cc90
        /*0388*/ 	.word	0x0000000f
        /*038c*/ 	.word	0x00030820
        /*0390*/ 	.short	0x010a
        /*0392*/ 	.byte	0x3f
	.zero		1


	//   ....[37]....
        /*0394*/ 	.word	0x0000cce0
        /*0398*/ 	.word	0x0000000f
        /*039c*/ 	.word	0x00030840
        /*03a0*/ 	.short	0x010a
        /*03a2*/ 	.byte	0x3f
	.zero		1


	//   ....[38]....
        /*03a4*/ 	.word	0x0000cd30
        /*03a8*/ 	.word	0x0000000f
        /*03ac*/ 	.word	0x00030828
        /*03b0*/ 	.short	0x010a
        /*03b2*/ 	.byte	0x3f
	.zero		1


	//   ....[39]....
        /*03b4*/ 	.word	0x0000cd80
        /*03b8*/ 	.word	0x00000003
        /*03bc*/ 	.word	0x00030840
        /*03c0*/ 	.short	0x010a
        /*03c2*/ 	.byte	0x3f
	.zero		1


	//   ....[40]....
        /*03c4*/ 	.word	0x0000ce50
        /*03c8*/ 	.word	0x00000007
        /*03cc*/ 	.word	0x00000000
        /*03d0*/ 	.short	0x010a
        /*03d2*/ 	.byte	0x3f
	.zero		1


	//   ....[41]....
        /*03d4*/ 	.word	0x0000cea0
        /*03d8*/ 	.word	0x00000003
        /*03dc*/ 	.word	0x00000000
        /*03e0*/ 	.short	0x010a
        /*03e2*/ 	.byte	0x3f
	.zero		1


	//   ....[42]....
        /*03e4*/ 	.word	0x0000cef0
        /*03e8*/ 	.word	0x00000005
        /*03ec*/ 	.word	0x00000000
        /*03f0*/ 	.short	0x010a
        /*03f2*/ 	.byte	0x3f
	.zero		1


	//----- nvinfo : EIATTR_NUM_MBARRIERS
	.align		4
.L_638:
        /*03f4*/ 	.byte	0x03, 0x38
        /*03f6*/ 	.short	0x0009


	//----- nvinfo : EIATTR_EXIT_INSTR_OFFSETS
	.align		4
        /*03f8*/ 	.byte	0x04, 0x1c
        /*03fa*/ 	.short	(.L_640 - .L_639)


	//   ....[0]....
.L_639:
        /*03fc*/ 	.word	0x0000c880


	//----- nvinfo : EIATTR_MAX_THREADS
	.align		4
.L_640:
        /*0400*/ 	.byte	0x04, 0x05
        /*0402*/ 	.short	(.L_642 - .L_641)
.L_641:
        /*0404*/ 	.word	0x00000180
        /*0408*/ 	.word	0x00000001
        /*040c*/ 	.word	0x00000001


	//----- nvinfo : EIATTR_CRS_STACK_SIZE
	.align		4
.L_642:
        /*0410*/ 	.byte	0x04, 0x1e
        /*0412*/ 	.short	(.L_644 - .L_643)
.L_643:
        /*0414*/ 	.word	0x00000000


	//----- nvinfo : EIATTR_CBANK_PARAM_SIZE
	.align		4
.L_644:
        /*0418*/ 	.byte	0x03, 0x19
        /*041a*/ 	.short	0x06f0


	//----- nvinfo : EIATTR_PARAM_CBANK
	.align		4
        /*041c*/ 	.byte	0x04, 0x0a
        /*041e*/ 	.short	(.L_646 - .L_645)
	.align		4
.L_645:
        /*0420*/ 	.word	index@(.nv.constant0._ZN7cutlass13device_kernelIN5flash11enable_sm90INS1_16FlashAttnBwdSm90INS1_25CollectiveMainloopBwdSm90ILi2ELi2ELi2EN4cute5tupleIJNS5_1CILi1EEES8_S8_EEENS6_IJNS7_ILi64EEENS7_ILi128EEESB_EEENS_10bfloat16_tEfNS_4arch4Sm90ELb0ELb1ELb0ELb1ELb1ELb1ELb0ELb0ELi2ELi1ELi2ELi1ELb0EEENS1_21CollectiveEpilogueBwdISC_SD_SF_Li256ELb1ELb0ELi1EEENS1_19SingleTileSchedulerILb1ELb0ELb0ELi128EEEEEEEEEvNT_6ParamsE)
        /*0424*/ 	.short	0x0210
        /*0426*/ 	.short	0x06f0


	//----- nvinfo : EIATTR_SW_WAR
	.align		4
.L_646:
        /*0428*/ 	.byte	0x04, 0x36
        /*042a*/ 	.short	(.L_648 - .L_647)
.L_647:
        /*042c*/ 	.word	0x00000008
.L_648:


//--------------------- .nv.info._ZN7cutlass13device_kernelIN5flash11enable_sm90INS1_16FlashAttnBwdSm90INS1_25CollectiveMainloopBwdSm90ILi2ELi2ELi2EN4cute5tupleIJNS5_1CILi1EEES8_S8_EEENS6_IJNS7_ILi64EEENS7_ILi128EEESB_EEENS_10bfloat16_tEfNS_4arch4Sm90ELb0ELb1ELb0ELb1ELb0ELb1ELb0ELb0ELi2ELi1ELi2ELi1ELb0EEENS1_24CollectiveEpilogueBwdGQAISC_fSF_Li256ELb1ELb0EEENS1_19SingleTileSchedulerILb1ELb0ELb0ELi128EEEEEEEEEvNT_6ParamsE --------------------------
	.section	.nv.info._ZN7cutlass13device_kernelIN5flash11enable_sm90INS1_16FlashAttnBwdSm90INS1_25CollectiveMainloopBwdSm90ILi2ELi2ELi2EN4cute5tupleIJNS5_1CILi1EEES8_S8_EEENS6_IJNS7_ILi64EEENS7_ILi128EEESB_EEENS_10bfloat16_tEfNS_4arch4Sm90ELb0ELb1ELb0ELb1ELb0ELb1ELb0ELb0ELi2ELi1ELi2ELi1ELb0EEENS1_24CollectiveEpilogueBwdGQAISC_fSF_Li256ELb1ELb0EEENS1_19SingleTileSchedulerILb1ELb0ELb0ELi128EEEEEEEEEvNT_6ParamsE,"",@"SHT_CUDA_INFO"
	.sectionflags	@""
	.align	4


	//----- nvinfo : EIATTR_CUDA_API_VERSION
	.align		4
        /*0000*/ 	.byte	0x04, 0x37
        /*0002*/ 	.short	(.L_650 - .L_649)
.L_649:
        /*0004*/ 	.word	0x00000082


	//----- nvinfo : EIATTR_KPARAM_INFO
	.align		4
.L_650:
        /*0008*/ 	.byte	0x04, 0x17
        /*000a*/ 	.short	(.L_652 - .L_651)
.L_651:
        /*000c*/ 	.word	0x00000000
        /*0010*/ 	.short	0x0000
        /*0012*/ 	.short	0x0070
        /*0014*/ 	.byte	0x00, 0xf0, 0x01, 0x1a


	//----- nvinfo : EIATTR_SPARSE_MMA_MASK
	.align		4
.L_652:
        /*0018*/ 	.byte	0x03, 0x50
        /*001a*/ 	.short	0x0000


	//----- nvinfo : EIATTR_MAXREG_COUNT
	.align		4
        /*001c*/ 	.byte	0x03, 0x1b
        /*001e*/ 	.short	0x00a8


	//----- nvinfo : EIATTR_NUM_BARRIERS
	.align		4
        /*0020*/ 	.byte	0x02, 0x4c
        /*0022*/ 	.byte	0x10
	.zero		1


	//----- nvinfo : EIATTR_EXTERNS
	.align		4
        /*0024*/ 	.byte	0x04, 0x0f
        /*0026*/ 	.short	(.L_654 - .L_653)


	//   ....[0]....
	.align		4
.L_653:
        /*0028*/ 	.word	index@(__assertfail)


	//----- nvinfo : EIATTR_ANNOTATIONS
	.align		4
.L_654:
        /*002c*/ 	.byte	0x04, 0x55
        /*002e*/ 	.short	(.L_656 - .L_655)


	//   ....[0]....
.L_655:
        /*0030*/ 	.word	0x00000001
        /*0034*/ 	.byte	0x00, 0x74, 0x00, 0x00, 0x01, 0x00, 0x00, 0x00, 0xa0, 0x75, 0x00, 0x00, 0x01, 0x00, 0x00, 0x00
        /*0044*/ 	.byte	0x20, 0x81, 0x00, 0x00, 0x01, 0x00, 0x00, 0x00, 0x40, 0x81, 0x00, 0x00, 0x01, 0x00, 0x00, 0x00
        /*0054*/ 	.byte	0xb0, 0x84, 0x00, 0x00


	//----- nvinfo : EIATTR_MERCURY_ISA_VERSION
	.align		4
.L_656:
        /*0058*/ 	.byte	0x03, 0x5f
        /*005a*/ 	.short	0x0101


	//----- nvinfo : EIATTR_INT_WARP_WIDE_INSTR_OFFSETS
	.align		4
        /*005c*/ 	.byte	0x04, 0x31
        /*005e*/ 	.short	(.L_658 - .L_657)


	//   ....[0]....
.L_657:
        /*0060*/ 	.word	0x00000190


	//   ....[1]....
        /*0064*/ 	.word	0x000001c0


	//----- nvinfo : EIATTR_COOP_GROUP_MASK_REGIDS
	.align		4
.L_658:
        /*0068*/ 	.byte	0x04, 0x29
        /*006a*/ 	.short	(.L_660 - .L_659)


	//   ....[0]....
.L_659:
        /*006c*/ 	.word	0xffffffff


	//   ....[1]....
        /*0070*/ 	.word	0xffffffff


	//   ....[2]....
        /*0074*/ 	.word	0xffffffff


	//   ....[3]....
        /*0078*/ 	.word	0xffffffff


	//   ....[4]....
        /*007c*/ 	.word	0xffffffff


	//   ....[5]....
        /*0080*/ 	.word	0xffffffff


	//   ....[6]....
        /*0084*/ 	.word	0xffffffff


	//   ....[7]....
        /*0088*/ 	.word	0x0500000f


	//----- nvinfo : EIATTR_COOP_GROUP_INSTR_OFFSETS
	.align		4
.L_660:
        /*008c*/ 	.byte	0x04, 0x28
        /*008e*/ 	.short	(.L_662 - .L_661)


	//   ....[0]....
.L_661:
        /*0090*/ 	.word	0x00000070


	//   ....[1]....
        /*0094*/ 	.word	0x000001a0


	//   ....[2]....
        /*0098*/ 	.word	0x000001f0


	//   ....[3]....
        /*009c*/ 	.word	0x000003e0


	//   ....[4]....
        /*00a0*/ 	.word	0x00000620


	//   ....[5]....
        /*00a4*/ 	.word	0x00001620


	//   ....[6]....
        /*00a8*/ 	.word	0x00005170


	//   ....[7]....
        /*00ac*/ 	.word	0x00008d00


	//----- nvinfo : EIATTR_REG_RECONFIG
	.align		4
.L_662:
        /*00b0*/ 	.byte	0x01, 0x54
	.zero		2


	//----- nvinfo : EIATTR_SYSCALL_OFFSETS
	.align		4
        /*00b4*/ 	.byte	0x04, 0x46
        /*00b6*/ 	.short	(.L_664 - .L_663)


	//   ....[0]....
.L_663:
        /*00b8*/ 	.word	0x00001260


	//   ....[1]....
        /*00bc*/ 	.word	0x00001350


	//   ....[2]....
        /*00c0*/ 	.word	0x000014b0


	//   ....[3]....
        /*00c4*/ 	.word	0x000015a0


	//----- nvinfo : EIATTR_MBARRIER_INSTR_OFFSETS
	.align		4
.L_664:
        /*00c8*/ 	.byte	0x04, 0x39
        /*00ca*/ 	.short	(.L_666 - .L_665)


	//   ....[0]....
.L_665:
        /*00cc*/ 	.word	0x00000290
        /*00d0*/ 	.word	0x000000ff
        /*00d4*/ 	.word	0x00030800
        /*00d8*/ 	.short	0x0100
        /*00da*/ 	.byte	0x06
	.zero		1


	//   ....[1]....
        /*00dc*/ 	.word	0x00000390
        /*00e0*/ 	.word	0x000000ff
        /*00e4*/ 	.word	0x00030810
        /*00e8*/ 	.short	0x0100
        /*00ea*/ 	.byte	0x08
	.zero		1


	//   ....[2]....
        /*00ec*/ 	.word	0x000003a0
        /*00f0*/ 	.word	0x000000ff
        /*00f4*/ 	.word	0x00030820
        /*00f8*/ 	.short	0x0100
        /*00fa*/ 	.byte	0x08
	.zero		1


	//   ....[3]....
        /*00fc*/ 	.word	0x000003b0
        /*0100*/ 	.word	0x000000ff
        /*0104*/ 	.word	0x00030818
        /*0108*/ 	.short	0x0100
        /*010a*/ 	.byte	0x08
	.zero		1


	//   ....[4]....
        /*010c*/ 	.word	0x000003c0
        /*0110*/ 	.word	0x000000ff
        /*0114*/ 	.word	0x00030828
        /*0118*/ 	.short	0x0100
        /*011a*/ 	.byte	0x08
	.zero		1


	//   ....[5]....
        /*011c*/ 	.word	0x000004f0
        /*0120*/ 	.word	0x000000ff
        /*0124*/ 	.word	0x00030830
        /*0128*/ 	.short	0x0100
        /*012a*/ 	.byte	0x08
	.zero		1


	//   ....[6]....
        /*012c*/ 	.word	0x00000500
        /*0130*/ 	.word	0x000000ff
        /*0134*/ 	.word	0x00030840
        /*0138*/ 	.short	0x0100
        /*013a*/ 	.byte	0x08
	.zero		1


	//   ....[7]....
        /*013c*/ 	.word	0x00000510
        /*0140*/ 	.word	0x000000ff
        /*0144*/ 	.word	0x00030838
        /*0148*/ 	.short	0x0100
        /*014a*/ 	.byte	0x08
	.zero		1


	//   ....[8]....
        /*014c*/ 	.word	0x00000520
        /*0150*/ 	.word	0x000000ff
        /*0154*/ 	.word	0x00030848
        /*0158*/ 	.short	0x0100
        /*015a*/ 	.byte	0x08
	.zero		1


	//   ....[9]....
        /*015c*/ 	.word	0x00001650
        /*0160*/ 	.word	0x000000e7
        /*0164*/ 	.word	0x00030800
        /*0168*/ 	.short	0x010a
        /*016a*/ 	.byte	0x3f
	.zero		1


	//   ....[10]....
        /*016c*/ 	.word	0x00001780
        /*0170*/ 	.word	0x000000e7
        /*0174*/ 	.word	0x00030800
        /*0178*/ 	.short	0x010a
        /*017a*/ 	.byte	0x3f
	.zero		1


	//   ....[11]....
        /*017c*/ 	.word	0x00001de0
        /*0180*/ 	.word	0x00000000
        /*0184*/ 	.word	0x00030810
        /*0188*/ 	.short	0x010a
        /*018a*/ 	.byte	0x3f
	.zero		1


	//   ....[12]....
        /*018c*/ 	.word	0x00001e20
        /*0190*/ 	.word	0x00000000
        /*0194*/ 	.word	0x00030810
        /*0198*/ 	.short	0x010a
        /*019a*/ 	.byte	0x3f
	.zero		1


	//   ....[13]....
        /*019c*/ 	.word	0x00002350
        /*01a0*/ 	.word	0x00000000
        /*01a4*/ 	.word	0x00030830
        /*01a8*/ 	.short	0x010a
        /*01aa*/ 	.byte	0x3f
	.zero		1


	//   ....[14]....
        /*01ac*/ 	.word	0x000023d0
        /*01b0*/ 	.word	0x00000000
        /*01b4*/ 	.word	0x00030830
        /*01b8*/ 	.short	0x010a
        /*01ba*/ 	.byte	0x3f
	.zero		1


	//   ....[15]....
        /*01bc*/ 	.word	0x00004020
        /*01c0*/ 	.word	0x00000005
        /*01c4*/ 	.word	0x00000000
        /*01c8*/ 	.short	0x0101
        /*01ca*/ 	.byte	0x3f
	.zero		1


	//   ....[16]....
        /*01cc*/ 	.word	0x00004350
        /*01d0*/ 	.word	0x00000000
        /*01d4*/ 	.word	0x00000000
        /*01d8*/ 	.short	0x0101
        /*01da*/ 	.byte	0x3f
	.zero		1


	//   ....[17]....
        /*01dc*/ 	.word	0x00006ef0
        /*01e0*/ 	.word	0x0000000f
        /*01e4*/ 	.word	0x00030820
        /*01e8*/ 	.short	0x010a
        /*01ea*/ 	.byte	0x3f
	.zero		1


	//   ....[18]....
        /*01ec*/ 	.word	0x00007620
        /*01f0*/ 	.word	0x0000000f
        /*01f4*/ 	.word	0x00030840
        /*01f8*/ 	.short	0x010a
        /*01fa*/ 	.byte	0x3f
	.zero		1


	//   ....[19]....
        /*01fc*/ 	.word	0x000078f0
        /*0200*/ 	.word	0x0000000f
        /*0204*/ 	.word	0x00030828
        /*0208*/ 	.short	0x010a
        /*020a*/ 	.byte	0x3f
	.zero		1


	//   ....[20]....
        /*020c*/ 	.word	0x00007bc0
        /*0210*/ 	.word	0x0000000f
        /*0214*/ 	.word	0x00030848
        /*0218*/ 	.short	0x010a
        /*021a*/ 	.byte	0x3f
	.zero		1


	//   ....[21]....
        /*021c*/ 	.word	0x00007e30
        /*0220*/ 	.word	0x0000000f
        /*0224*/ 	.word	0x00030820
        /*0228*/ 	.short	0x010a
        /*022a*/ 	.byte	0x3f
	.zero		1


	//   ....[22]....
        /*022c*/ 	.word	0x00008170
        /*0230*/ 	.word	0x0000000f
        /*0234*/ 	.word	0x00030840
        /*0238*/ 	.short	0x010a
        /*023a*/ 	.byte	0x3f
	.zero		1


	//   ....[23]....
        /*023c*/ 	.word	0x00008410
        /*0240*/ 	.word	0x0000000f
        /*0244*/ 	.word	0x00030828
        /*0248*/ 	.short	0x010a
        /*024a*/ 	.byte	0x3f
	.zero		1


	//   ....[24]....
        /*024c*/ 	.word	0x00008720
        /*0250*/ 	.word	0x00000003
        /*0254*/ 	.word	0x00030840
        /*0258*/ 	.short	0x010a
        /*025a*/ 	.byte	0x3f
	.zero		1


	//   ....[25]....
        /*025c*/ 	.word	0x00008b80
        /*0260*/ 	.word	0x00000007
        /*0264*/ 	.word	0x00000000
        /*0268*/ 	.short	0x010a
        /*026a*/ 	.byte	0x3f
	.zero		1


	//   ....[26]....
        /*026c*/ 	.word	0x00008bd0
        /*0270*/ 	.word	0x00000003
        /*0274*/ 	.word	0x00000000
        /*0278*/ 	.short	0x010a
        /*027a*/ 	.byte	0x3f
	.zero		1


	//   ....[27]....
        /*027c*/ 	.word	0x00008c30
        /*0280*/ 	.word	0x00000005
        /*0284*/ 	.word	0x00000000
        /*0288*/ 	.short	0x010a
        /*028a*/ 	.byte	0x3f
	.zero		1


	//   ....[28]....
        /*028c*/ 	.word	0x00008c60
        /*0290*/ 	.word	0x00000003
        /*0294*/ 	.word	0x00000000
        /*0298*/ 	.short	0x010a
        /*029a*/ 	.byte	0x3f
	.zero		1


	//   ....[29]....
        /*029c*/ 	.word	0x00008d30
        /*02a0*/ 	.word	0x000000e7
        /*02a4*/ 	.word	0x00030800
        /*02a8*/ 	.short	0x010a
        /*02aa*/ 	.byte	0x3f
	.zero		1


	//   ....[30]....
        /*02ac*/ 	.word	0x00008d80
        /*02b0*/ 	.word	0x00000000
        /*02b4*/ 	.word	0x00030810
        /*02b8*/ 	.short	0x010a
        /*02ba*/ 	.byte	0x3f
	.zero		1


	//   ....[31]....
        /*02bc*/ 	.word	0x00008dd0
        /*02c0*/ 	.word	0x00000000
        /*02c4*/ 	.word	0x00030830
        /*02c8*/ 	.short	0x010a
        /*02ca*/ 	.byte	0x3f
	.zero		1


	//   ....[32]....
        /*02cc*/ 	.word	0x00008e20
        /*02d0*/ 	.word	0x0000000f
        /*02d4*/ 	.word	0x00030820
        /*02d8*/ 	.short	0x010a
        /*02da*/ 	.byte	0x3f
	.zero		1


	//   ....[33]....
        /*02dc*/ 	.word	0x00008e70
        /*02e0*/ 	.word	0x0000000f
        /*02e4*/ 	.word	0x00030840
        /*02e8*/ 	.short	0x010a
        /*02ea*/ 	.byte	0x3f
	.zero		1


	//   ....[34]....
        /*02ec*/ 	.word	0x00008ec0
        /*02f0*/ 	.word	0x0000000f
        /*02f4*/ 	.word	0x00030828
        /*02f8*/ 	.short	0x010a
        /*02fa*/ 	.byte	0x3f
	.zero		1


	//   ....[35]....
        /*02fc*/ 	.word	0x00008f10
        /*0300*/ 	.word	0x0000000f
        /*0304*/ 	.word	0x00030848
        /*0308*/ 	.short	0x010a
        /*030a*/ 	.byte	0x3f
	.zero		1


	//   ....[36]....
        /*030c*/ 	.word	0x00008f70
        /*0310*/ 	.word	0x0000000f
        /*0314*/ 	.word	0x00030820
        /*0318*/ 	.short	0x010a
        /*031a*/ 	.byte	0x3f
	.zero		1


	//   ....[37]....
        /*031c*/ 	.word	0x00008fc0
        /*0320*/ 	.word	0x0000000f
        /*0324*/ 	.word	0x00030840
        /*0328*/ 	.short	0x010a
        /*032a*/ 	.byte	0x3f
	.zero		1


	//   ....[38]....
        /*032c*/ 	.word	0x00009010
        /*0330*/ 	.word	0x0000000f
        /*0334*/ 	.word	0x00030828
        /*0338*/ 	.short	0x010a
        /*033a*/ 	.byte	0x3f
	.zero		1


	//   ....[39]....
        /*033c*/ 	.word	0x00009060
        /*0340*/ 	.word	0x00000003
        /*0344*/ 	.word	0x00030840
        /*0348*/ 	.short	0x010a
        /*034a*/ 	.byte	0x3f
	.zero		1


	//   ....[40]....
        /*034c*/ 	.word	0x00009130
        /*0350*/ 	.word	0x00000007
        /*0354*/ 	.word	0x00000000
        /*0358*/ 	.short	0x010a
        /*035a*/ 	.byte	0x3f
	.zero		1


	//   ....[41]....
        /*035c*/ 	.word	0x00009180
        /*0360*/ 	.word	0x00000003
        /*0364*/ 	.word	0x00000000
        /*0368*/ 	.short	0x010a
        /*036a*/ 	.byte	0x3f
	.zero		1


	//   ....[42]....
        /*036c*/ 	.word	0x000091d0
        /*0370*/ 	.word	0x00000005
        /*0374*/ 	.word	0x00000000
        /*0378*/ 	.short	0x010a
        /*037a*/ 	.byte	0x3f
	.zero		1


	//----- nvinfo : EIATTR_NUM_MBARRIERS
	.align		4
.L_666:
        /*037c*/ 	.byte	0x03, 0x38
        /*037e*/ 	.short	0x0009


	//----- nvinfo : EIATTR_EXIT_INSTR_OFFSETS
	.align		4
        /*0380*/ 	.byte	0x04, 0x1c
        /*0382*/ 	.short	(.L_668 - .L_667)


	//   ....[0]....
.L_667:
        /*0384*/ 	.word	0x00008cb0


	//----- nvinfo : EIATTR_MAX_THREADS
	.align		4
.L_668:
        /*0388*/ 	.byte	0x04, 0x05
        /*038a*/ 	.short	(.L_670 - .L_669)
.L_669:
        /*038c*/ 	.word	0x00000180
        /*0390*/ 	.word	0x00000001
        /*0394*/ 	.word	0x00000001


	//----- nvinfo : EIATTR_CRS_STACK_SIZE
	.align		4
.L_670:
        /*0398*/ 	.byte	0x04, 0x1e
        /*039a*/ 	.short	(.L_672 - .L_671)
.L_671:
        /*039c*/ 	.word	0x00000000


	//----- nvinfo : EIATTR_CBANK_PARAM_SIZE
	.align		4
.L_672:
        /*03a0*/ 	.byte	0x03, 0x19
        /*03a2*/ 	.short	0x06f0


	//----- nvinfo : EIATTR_PARAM_CBANK
	.align		4
        /*03a4*/ 	.byte	0x04, 0x0a
        /*03a6*/ 	.short	(.L_674 - .L_673)
	.align		4
.L_673:
        /*03a8*/ 	.word	index@(.nv.constant0._ZN7cutlass13device_kernelIN5flash11enable_sm90INS1_16FlashAttnBwdSm90INS1_25CollectiveMainloopBwdSm90ILi2ELi2ELi2EN4cute5tupleIJNS5_1CILi1EEES8_S8_EEENS6_IJNS7_ILi64EEENS7_ILi128EEESB_EEENS_10bfloat16_tEfNS_4arch4Sm90ELb0ELb1ELb0ELb1ELb0ELb1ELb0ELb0ELi2ELi1ELi2ELi1ELb0EEENS1_24CollectiveEpilogueBwdGQAISC_fSF_Li256ELb1ELb0EEENS1_19SingleTileSchedulerILb1ELb0ELb0ELi128EEEEEEEEEvNT_6ParamsE)
        /*03ac*/ 	.short	0x0210
        /*03ae*/ 	.short	0x06f0


	//----- nvinfo : EIATTR_SW_WAR
	.align		4
.L_674:
        /*03b0*/ 	.byte	0x04, 0x36
        /*03b2*/ 	.short	(.L_676 - .L_675)
.L_675:
        /*03b4*/ 	.word	0x00000008
.L_676:


//--------------------- .nv.info._ZN7cutlass13device_kernelIN5flash11enable_sm90INS1_16FlashAttnBwdSm90INS1_25CollectiveMainloopBwdSm90ILi2ELi2ELi2EN4cute5tupleIJNS5_1CILi1EEES8_S8_EEENS6_IJNS7_ILi64EEENS7_ILi128EEESB_EEENS_10bfloat16_tEfNS_4arch4Sm90ELb0ELb1ELb0ELb1ELb1ELb1ELb0ELb0ELi2ELi1ELi2ELi1ELb0EEENS1_24CollectiveEpilogueBwdGQAISC_fSF_Li256ELb1ELb1EEENS1_19SingleTileSchedulerILb1ELb0ELb0ELi128EEEEEEEEEvNT_6ParamsE --------------------------
	.section	.nv.info._ZN7cutlass13device_kernelIN5flash11enable_sm90INS1_16FlashAttnBwdSm90INS1_25CollectiveMainloopBwdSm90ILi2ELi2ELi2EN4cute5tupleIJNS5_1CILi1EEES8_S8_EEENS6_IJNS7_ILi64EEENS7_ILi128EEESB_EEENS_10bfloat16_tEfNS_4arch4Sm90ELb0ELb1ELb0ELb1ELb1ELb1ELb0ELb0ELi2ELi1ELi2ELi1ELb0EEENS1_24CollectiveEpilogueBwdGQAISC_fSF_Li256ELb1ELb1EEENS1_19SingleTileSchedulerILb1ELb0ELb0ELi128EEEEEEEEEvNT_6ParamsE,"",@"SHT_CUDA_INFO"
	.sectionflags	@""
	.align	4


	//----- nvinfo : EIATTR_CUDA_API_VERSION
	.align		4
        /*0000*/ 	.byte	0x04, 0x37
        /*0002*/ 	.short	(.L_678 - .L_677)
.L_677:
        /*0004*/ 	.word	0x00000082


	//----- nvinfo : EIATTR_KPARAM_INFO
	.align		4
.L_678:
        /*0008*/ 	.byte	0x04, 0x17
        /*000a*/ 	.short	(.L_680 - .L_679)
.L_679:
        /*000c*/ 	.word	0x00000000
        /*0010*/ 	.short	0x0000
        /*0012*/ 	.short	0x0070
        /*0014*/ 	.byte	0x00, 0xf0, 0x01, 0x1a


	//----- nvinfo : EIATTR_SPARSE_MMA_MASK
	.align		4
.L_680:
        /*0018*/ 	.byte	0x03, 0x50
        /*001a*/ 	.short	0x0000


	//----- nvinfo : EIATTR_MAXREG_COUNT
	.align		4
        /*001c*/ 	.byte	0x03, 0x1b
        /*001e*/ 	.short	0x00a8


	//----- nvinfo : EIATTR_NUM_BARRIERS
	.align		4
        /*0020*/ 	.byte	0x02, 0x4c
        /*0022*/ 	.byte	0x10
	.zero		1


	//----- nvinfo : EIATTR_EXTERNS
	.align		4
        /*0024*/ 	.byte	0x04, 0x0f
        /*0026*/ 	.short	(.L_682 - .L_681)


	//   ....[0]....
	.align		4
.L_681:
        /*0028*/ 	.word	index@(__assertfail)


	//----- nvinfo : EIATTR_ANNOTATIONS
	.align		4
.L_682:
        /*002c*/ 	.byte	0x04, 0x55
        /*002e*/ 	.short	(.L_684 - .L_683)


	//   ....[0]....
.L_683:
        /*0030*/ 	.word	0x00000001
        /*0034*/ 	.byte	0x30, 0x88, 0x00, 0x00, 0x01, 0x00, 0x00, 0x00, 0xd0, 0x89, 0x00, 0x00, 0x01, 0x00, 0x00, 0x00
        /*0044*/ 	.byte	0x50, 0x95, 0x00, 0x00, 0x01, 0x00, 0x00, 0x00, 0x70, 0x95, 0x00, 0x00, 0x01, 0x00, 0x00, 0x00
        /*0054*/ 	.byte	0xe0, 0x98, 0x00, 0x00


	//----- nvinfo : EIATTR_MERCURY_ISA_VERSION
	.align		4
.L_684:
        /*0058*/ 	.byte	0x03, 0x5f
        /*005a*/ 	.short	0x0101


	//----- nvinfo : EIATTR_INT_WARP_WIDE_INSTR_OFFSETS
	.align		4
        /*005c*/ 	.byte	0x04, 0x31
        /*005e*/ 	.short	(.L_686 - .L_685)


	//   ....[0]....
.L_685:
        /*0060*/ 	.word	0x00000190


	//   ....[1]....
        /*0064*/ 	.word	0x000001c0


	//   ....[2]....
        /*0068*/ 	.word	0x00006550


	//   ....[3]....
        /*006c*/ 	.word	0x00006bb0


	//   ....[4]....
        /*0070*/ 	.word	0x00007060


	//   ....[5]....
        /*0074*/ 	.word	0x00007330


	//   ....[6]....
        /*0078*/ 	.word	0x00007590


	//   ....[7]....
        /*007c*/ 	.word	0x00007720


	//----- nvinfo : EIATTR_COOP_GROUP_MASK_REGIDS
	.align		4
.L_686:
        /*0080*/ 	.byte	0x04, 0x29
        /*0082*/ 	.short	(.L_688 - .L_687)


	//   ....[0]....
.L_687:
        /*0084*/ 	.word	0xffffffff


	//   ....[1]....
        /*0088*/ 	.word	0xffffffff


	//   ....[2]....
        /*008c*/ 	.word	0xffffffff


	//   ....[3]....
        /*0090*/ 	.word	0xffffffff


	//   ....[4]....
        /*0094*/ 	.word	0xffffffff


	//   ....[5]....
        /*0098*/ 	.word	0xffffffff


	//   ....[6]....
        /*009c*/ 	.word	0xffffffff


	//   ....[7]....
        /*00a0*/ 	.word	0xffffffff


	//   ....[8]....
        /*00a4*/ 	.word	0xffffffff


	//   ....[9]....
        /*00a8*/ 	.word	0xffffffff


	//   ....[10]....
        /*00ac*/ 	.word	0xffffffff


	//   ....[11]....
        /*00b0*/ 	.word	0xffffffff


	//   ....[12]....
        /*00b4*/ 	.word	0xffffffff


	//   ....[13]....
        /*00b8*/ 	.word	0xffffffff


	//   ....[14]....
        /*00bc*/ 	.word	0xffffffff


	//   ....[15]....
        /*00c0*/ 	.word	0xffffffff


	//   ....[16]....
        /*00c4*/ 	.word	0xffffffff


	//   ....[17]....
        /*00c8*/ 	.word	0xffffffff


	//   ....[18]....
        /*00cc*/ 	.word	0xffffffff


	//   ....[19]....
        /*00d0*/ 	.word	0xffffffff


	//   ....[20]....
        /*00d4*/ 	.word	0x0500000f


	//   ....[21]....
        /*00d8*/ 	.word	0x0500000f


	//   ....[22]....
        /*00dc*/ 	.word	0x0500000f


	//   ....[23]....
        /*00e0*/ 	.word	0x0500000f


	//   ....[24]....
        /*00e4*/ 	.word	0x0500000f


	//   ....[25]....
        /*00e8*/ 	.word	0x0500000f


	//----- nvinfo : EIATTR_COOP_GROUP_INSTR_OFFSETS
	.align		4
.L_688:
        /*00ec*/ 	.byte	0x04, 0x28
        /*00ee*/ 	.short	(.L_690 - .L_689)


	//   ....[0]....
.L_689:
        /*00f0*/ 	.word	0x00000070


	//   ....[1]....
        /*00f4*/ 	.word	0x000001a0


	//   ....[2]....
        /*00f8*/ 	.word	0x000001f0


	//   ....[3]....
        /*00fc*/ 	.word	0x000003e0


	//   ....[4]....
        /*0100*/ 	.word	0x00000620


	//   ....[5]....
        /*0104*/ 	.word	0x00001620


	//   ....[6]....
        /*0108*/ 	.word	0x00004f40


	//   ....[7]....
        /*010c*/ 	.word	0x000050d0


	//   ....[8]....
        /*0110*/ 	.word	0x000053c0


	//   ....[9]....
        /*0114*/ 	.word	0x00005550


	//   ....[10]....
        /*0118*/ 	.word	0x00005660


	//   ....[11]....
        /*011c*/ 	.word	0x00006150


	//   ....[12]....
        /*0120*/ 	.word	0x00006480


	//   ....[13]....
        /*0124*/ 	.word	0x00006810


	//   ....[14]....
        /*0128*/ 	.word	0x00006ae0


	//   ....[15]....
        /*012c*/ 	.word	0x00006d20


	//   ....[16]....
        /*0130*/ 	.word	0x00006f90


	//   ....[17]....
        /*0134*/ 	.word	0x00007270


	//   ....[18]....
        /*0138*/ 	.word	0x00007490


	//   ....[19]....
        /*013c*/ 	.word	0x00007620


	//   ....[20]....
        /*0140*/ 	.word	0x0000a130


	//   ....[21]....
        /*0144*/ 	.word	0x0000a280


	//   ....[22]....
        /*0148*/ 	.word	0x0000a2f0


	//   ....[23]....
        /*014c*/ 	.word	0x0000a360


	//   ....[24]....
        /*0150*/ 	.word	0x0000a3d0


	//   ....[25]....
        /*0154*/ 	.word	0x0000a440


	//----- nvinfo : EIATTR_REG_RECONFIG
	.align		4
.L_690:
        /*0158*/ 	.byte	0x01, 0x54
	.zero		2


	//----- nvinfo : EIATTR_SYSCALL_OFFSETS
	.align		4
        /*015c*/ 	.byte	0x04, 0x46
        /*015e*/ 	.short	(.L_692 - .L_691)


	//   ....[0]....
.L_691:
        /*0160*/ 	.word	0x00001260


	//   ....[1]....
        /*0164*/ 	.word	0x00001350


	//   ....[2]....
        /*0168*/ 	.word	0x000014b0


	//   ....[3]....
        /*016c*/ 	.word	0x000015a0


	//----- nvinfo : EIATTR_MBARRIER_INSTR_OFFSETS
	.align		4
.L_692:
        /*0170*/ 	.byte	0x04, 0x39
        /*0172*/ 	.short	(.L_694 - .L_693)


	//   ....[0]....
.L_693:
        /*0174*/ 	.word	0x00000290
        /*0178*/ 	.word	0x000000ff
        /*017c*/ 	.word	0x00030800
        /*0180*/ 	.short	0x0100
        /*0182*/ 	.byte	0x06
	.zero		1


	//   ....[1]....
        /*0184*/ 	.word	0x00000390
        /*0188*/ 	.word	0x000000ff
        /*018c*/ 	.word	0x00030810
        /*0190*/ 	.short	0x0100
        /*0192*/ 	.byte	0x08
	.zero		1


	//   ....[2]....
        /*0194*/ 	.word	0x000003a0
        /*0198*/ 	.word	0x000000ff
        /*019c*/ 	.word	0x00030820
        /*01a0*/ 	.short	0x0100
        /*01a2*/ 	.byte	0x08
	.zero		1


	//   ....[3]....
        /*01a4*/ 	.word	0x000003b0
        /*01a8*/ 	.word	0x000000ff
        /*01ac*/ 	.word	0x00030818
        /*01b0*/ 	.short	0x0100
        /*01b2*/ 	.byte	0x08
	.zero		1


	//   ....[4]....
        /*01b4*/ 	.word	0x000003c0
        /*01b8*/ 	.word	0x000000ff
        /*01bc*/ 	.word	0x00030828
        /*01c0*/ 	.short	0x0100
        /*01c2*/ 	.byte	0x08
	.zero		1


	//   ....[5]....
        /*01c4*/ 	.word	0x000004f0
        /*01c8*/ 	.word	0x000000ff
        /*01cc*/ 	.word	0x00030830
        /*01d0*/ 	.short	0x0100
        /*01d2*/ 	.byte	0x08
	.zero		1


	//   ....[6]....
        /*01d4*/ 	.word	0x00000500
        /*01d8*/ 	.word	0x000000ff
        /*01dc*/ 	.word	0x00030840
        /*01e0*/ 	.short	0x0100
        /*01e2*/ 	.byte	0x08
	.zero		1


	//   ....[7]....
        /*01e4*/ 	.word	0x00000510
        /*01e8*/ 	.word	0x000000ff
        /*01ec*/ 	.word	0x00030838
        /*01f0*/ 	.short	0x0100
        /*01f2*/ 	.byte	0x08
	.zero		1


	//   ....[8]....
        /*01f4*/ 	.word	0x00000520
        /*01f8*/ 	.word	0x000000ff
        /*01fc*/ 	.word	0x00030848
        /*0200*/ 	.short	0x0100
        /*0202*/ 	.byte	0x08
	.zero		1


	//   ....[9]....
        /*0204*/ 	.word	0x00001650
        /*0208*/ 	.word	0x000000e7
        /*020c*/ 	.word	0x00030800
        /*0210*/ 	.short	0x010a
        /*0212*/ 	.byte	0x3f
	.zero		1


	//   ....[10]....
        /*0214*/ 	.word	0x00001780
        /*0218*/ 	.word	0x000000e7
        /*021c*/ 	.word	0x00030800
        /*0220*/ 	.short	0x010a
        /*0222*/ 	.byte	0x3f
	.zero		1


	//   ....[11]....
        /*0224*/ 	.word	0x00001de0
        /*0228*/ 	.word	0x00000000
        /*022c*/ 	.word	0x00030810
        /*0230*/ 	.short	0x010a
        /*0232*/ 	.byte	0x3f
	.zero		1


	//   ....[12]....
        /*0234*/ 	.word	0x00001e20
        /*0238*/ 	.word	0x00000000
        /*023c*/ 	.word	0x00030810
        /*0240*/ 	.short	0x010a
        /*0242*/ 	.byte	0x3f
	.zero		1


	//   ....[13]....
        /*0244*/ 	.word	0x00002350
        /*0248*/ 	.word	0x00000000
        /*024c*/ 	.word	0x00030830
        /*0250*/ 	.short	0x010a
        /*0252*/ 	.byte	0x3f
	.zero		1


	//   ....[14]....
        /*0254*/ 	.word	0x000023d0
        /*0258*/ 	.word	0x00000000
        /*025c*/ 	.word	0x00030830
        /*0260*/ 	.short	0x010a
        /*0262*/ 	.byte	0x3f
	.zero		1


	//   ....[15]....
        /*0264*/ 	.word	0x00004020
        /*0268*/ 	.word	0x00000005
        /*026c*/ 	.word	0x00000000
        /*0270*/ 	.short	0x0101
        /*0272*/ 	.byte	0x3f
	.zero		1


	//   ....[16]....
        /*0274*/ 	.word	0x00004350
        /*0278*/ 	.word	0x00000000
        /*027c*/ 	.word	0x00000000
        /*0280*/ 	.short	0x0101
        /*0282*/ 	.byte	0x3f
	.zero		1


	//   ....[17]....
        /*0284*/ 	.word	0x00008320
        /*0288*/ 	.word	0x0000000f
        /*028c*/ 	.word	0x00030820
        /*0290*/ 	.short	0x010a
        /*0292*/ 	.byte	0x3f
	.zero		1


	//   ....[18]....
        /*0294*/ 	.word	0x00008a50
        /*0298*/ 	.word	0x0000000f
        /*029c*/ 	.word	0x00030840
        /*02a0*/ 	.short	0x010a
        /*02a2*/ 	.byte	0x3f
	.zero		1


	//   ....[19]....
        /*02a4*/ 	.word	0x00008d20
        /*02a8*/ 	.word	0x0000000f
        /*02ac*/ 	.word	0x00030828
        /*02b0*/ 	.short	0x010a
        /*02b2*/ 	.byte	0x3f
	.zero		1


	//   ....[20]....
        /*02b4*/ 	.word	0x00008ff0
        /*02b8*/ 	.word	0x0000000f
        /*02bc*/ 	.word	0x00030848
        /*02c0*/ 	.short	0x010a
        /*02c2*/ 	.byte	0x3f
	.zero		1


	//   ....[21]....
        /*02c4*/ 	.word	0x00009260
        /*02c8*/ 	.word	0x0000000f
        /*02cc*/ 	.word	0x00030820
        /*02d0*/ 	.short	0x010a
        /*02d2*/ 	.byte	0x3f
	.zero		1


	//   ....[22]....
        /*02d4*/ 	.word	0x000095a0
        /*02d8*/ 	.word	0x0000000f
        /*02dc*/ 	.word	0x00030840
        /*02e0*/ 	.short	0x010a
        /*02e2*/ 	.byte	0x3f
	.zero		1


	//   ....[23]....
        /*02e4*/ 	.word	0x00009840
        /*02e8*/ 	.word	0x0000000f
        /*02ec*/ 	.word	0x00030828
        /*02f0*/ 	.short	0x010a
        /*02f2*/ 	.byte	0x3f
	.zero		1


	//   ....[24]....
        /*02f4*/ 	.word	0x00009b50
        /*02f8*/ 	.word	0x00000003
        /*02fc*/ 	.word	0x00030840
        /*0300*/ 	.short	0x010a
        /*0302*/ 	.byte	0x3f
	.zero		1


	//   ....[25]....
        /*0304*/ 	.word	0x00009fb0
        /*0308*/ 	.word	0x00000007
        /*030c*/ 	.word	0x00000000
        /*0310*/ 	.short	0x010a
        /*0312*/ 	.byte	0x3f
	.zero		1


	//   ....[26]....
        /*0314*/ 	.word	0x0000a000
        /*0318*/ 	.word	0x00000003
        /*031c*/ 	.word	0x00000000
        /*0320*/ 	.short	0x010a
        /*0322*/ 	.byte	0x3f
	.zero		1


	//   ....[27]....
        /*0324*/ 	.word	0x0000a060
        /*0328*/ 	.word	0x00000005
        /*032c*/ 	.word	0x00000000
        /*0330*/ 	.short	0x010a
        /*0332*/ 	.byte	0x3f
	.zero		1


	//   ....[28]....
        /*0334*/ 	.word	0x0000a090
        /*0338*/ 	.word	0x00000003
        /*033c*/ 	.word	0x00000000
        /*0340*/ 	.short	0x010a
        /*0342*/ 	.byte	0x3f
	.zero		1


	//   ....[29]....
        /*0344*/ 	.word	0x0000a160
        /*0348*/ 	.word	0x000000e7
        /*034c*/ 	.word	0x00030800
        /*0350*/ 	.short	0x010a
        /*0352*/ 	.byte	0x3f
	.zero		1


	//   ....[30]....
        /*0354*/ 	.word	0x0000a1b0
        /*0358*/ 	.word	0x00000000
        /*035c*/ 	.word	0x00030810
        /*0360*/ 	.short	0x010a
        /*0362*/ 	.byte	0x3f
	.zero		1


	//   ....[31]....
        /*0364*/ 	.word	0x0000a200
        /*0368*/ 	.word	0x00000000
        /*036c*/ 	.word	0x00030830
        /*0370*/ 	.short	0x010a
        /*0372*/ 	.byte	0x3f
	.zero		1


	//   ....[32]....
        /*0374*/ 	.word	0x0000a480
        /*0378*/ 	.word	0x0000000f
        /*037c*/ 	.word	0x00030820
        /*0380*/ 	.short	0x010a
        /*0382*/ 	.byte	0x3f
	.zero		1


	//   ....[33]....
        /*0384*/ 	.word	0x0000a4d0
        /*0388*/ 	.word	0x0000000f
        /*038c*/ 	.word	0x00030840
        /*0390*/ 	.short	0x010a
        /*0392*/ 	.byte	0x3f
	.zero		1


	//   ....[34]....
        /*0394*/ 	.word	0x0000a520
        /*0398*/ 	.word	0x0000000f
        /*039c*/ 	.word	0x00030828
        /*03a0*/ 	.short	0x010a
        /*03a2*/ 	.byte	0x3f
	.zero		1


	//   ....[35]....
        /*03a4*/ 	.word	0x0000a570
        /*03a8*/ 	.word	0x0000000f
        /*03ac*/ 	.word	0x00030848
        /*03b0*/ 	.short	0x010a
        /*03b2*/ 	.byte	0x3f
	.zero		1


	//   ....[36]....
        /*03b4*/ 	.word	0x0000a5d0
        /*03b8*/ 	.word	0x0000000f
        /*03bc*/ 	.word	0x00030820
        /*03c0*/ 	.short	0x010a
        /*03c2*/ 	.byte	0x3f
	.zero		1


	//   ....[37]....
        /*03c4*/ 	.word	0x0000a620
        /*03c8*/ 	.word	0x0000000f
        /*03cc*/ 	.word	0x00030840
        /*03d0*/ 	.short	0x010a
        /*03d2*/ 	.byte	0x3f
	.zero		1


	//   ....[38]....
        /*03d4*/ 	.word	0x0000a670
        /*03d8*/ 	.word	0x0000000f
        /*03dc*/ 	.word	0x00030828
        /*03e0*/ 	.short	0x010a
        /*03e2*/ 	.byte	0x3f
	.zero		1


	//   ....[39]....
        /*03e4*/ 	.word	0x0000a6c0
        /*03e8*/ 	.word	0x00000003
        /*03ec*/ 	.word	0x00030840
        /*03f0*/ 	.short	0x010a
        /*03f2*/ 	.byte	0x3f
	.zero		1


	//   ....[40]....
        /*03f4*/ 	.word	0x0000a790
        /*03f8*/ 	.word	0x00000007
        /*03fc*/ 	.word	0x00000000
        /*0400*/ 	.short	0x010a
        /*0402*/ 	.byte	0x3f
	.zero		1


	//   ....[41]....
        /*0404*/ 	.word	0x0000a7e0
        /*0408*/ 	.word	0x00000003
        /*040c*/ 	.word	0x00000000
        /*0410*/ 	.short	0x010a
        /*0412*/ 	.byte	0x3f
	.zero		1


	//   ....[42]....
        /*0414*/ 	.word	0x0000a830
        /*0418*/ 	.word	0x00000005
        /*041c*/ 	.word	0x00000000
        /*0420*/ 	.short	0x010a
        /*0422*/ 	.byte	0x3f
	.zero		1


	//----- nvinfo : EIATTR_NUM_MBARRIERS
	.align		4
.L_694:
        /*0424*/ 	.byte	0x03, 0x38
        /*0426*/ 	.short	0x0009


	//----- nvinfo : EIATTR_EXIT_INSTR_OFFSETS
	.align		4
        /*0428*/ 	.byte	0x04, 0x1c
        /*042a*/ 	.short	(.L_696 - .L_695)


	//   ....[0]....
.L_695:
        /*042c*/ 	.word	0x0000a0e0


	//----- nvinfo : EIATTR_MAX_THREADS
	.align		4
.L_696:
        /*0430*/ 	.byte	0x04, 0x05
        /*0432*/ 	.short	(.L_698 - .L_697)
.L_697:
        /*0434*/ 	.word	0x00000180
        /*0438*/ 	.word	0x00000001
        /*043c*/ 	.word	0x00000001


	//----- nvinfo : EIATTR_CRS_STACK_SIZE
	.align		4
.L_698:
        /*0440*/ 	.byte	0x04, 0x1e
        /*0442*/ 	.short	(.L_700 - .L_699)
.L_699:
        /*0444*/ 	.word	0x00000000


	//----- nvinfo : EIATTR_CBANK_PARAM_SIZE
	.align		4
.L_700:
        /*0448*/ 	.byte	0x03, 0x19
        /*044a*/ 	.short	0x06f0


	//----- nvinfo : EIATTR_PARAM_CBANK
	.align		4
        /*044c*/ 	.byte	0x04, 0x0a
        /*044e*/ 	.short	(.L_702 - .L_701)
	.align		4
.L_701:
        /*0450*/ 	.word	index@(.nv.constant0._ZN7cutlass13device_kernelIN5flash11enable_sm90INS1_16FlashAttnBwdSm90INS1_25CollectiveMainloopBwdSm90ILi2ELi2ELi2EN4cute5tupleIJNS5_1CILi1EEES8_S8_EEENS6_IJNS7_ILi64EEENS7_ILi128EEESB_EEENS_10bfloat16_tEfNS_4arch4Sm90ELb0ELb1ELb0ELb1ELb1ELb1ELb0ELb0ELi2ELi1ELi2ELi1ELb0EEENS1_24CollectiveEpilogueBwdGQAISC_fSF_Li256ELb1ELb1EEENS1_19SingleTileSchedulerILb1ELb0ELb0ELi128EEEEEEEEEvNT_6ParamsE)
        /*0454*/ 	.short	0x0210
        /*0456*/ 	.short	0x06f0


	//----- nvinfo : EIATTR_SW_WAR
	.align		4
.L_702:
        /*0458*/ 	.byte	0x04, 0x36
        /*045a*/ 	.short	(.L_704 - .L_703)
.L_703:
        /*045c*/ 	.word	0x00000008
.L_704:


//--------------------- .nv.info._ZN7cutlass13device_kernelIN5flash11enable_sm90INS1_16FlashAttnBwdSm90INS1_25CollectiveMainloopBwdSm90ILi2ELi2ELi2EN4cute5tupleIJNS5_1CILi1EEES8_S8_EEENS6_IJNS7_ILi64EEENS7_ILi128EEESB_EEENS_10bfloat16_tEfNS_4arch4Sm90ELb1ELb0ELb0ELb0ELb0ELb1ELb0ELb0ELi2ELi1ELi2ELi1ELb0EEENS1_21CollectiveEpilogueBwdISC_SD_SF_Li256ELb0ELb0ELi1EEENS1_25SingleTileBwdLPTSchedulerILb0ELi128ELb0EEEEEEEEEvNT_6ParamsE --------------------------
	.section	.nv.info._ZN7cutlass13device_kernelIN5flash11enable_sm90INS1_16FlashAttnBwdSm90INS1_25CollectiveMainloopBwdSm90ILi2ELi2ELi2EN4cute5tupleIJNS5_1CILi1EEES8_S8_EEENS6_IJNS7_ILi64EEENS7_ILi128EEESB_EEENS_10bfloat16_tEfNS_4arch4Sm90ELb1ELb0ELb0ELb0ELb0ELb1ELb0ELb0ELi2ELi1ELi2ELi1ELb0EEENS1_21CollectiveEpilogueBwdISC_SD_SF_Li256ELb0ELb0ELi1EEENS1_25SingleTileBwdLPTSchedulerILb0ELi128ELb0EEEEEEEEEvNT_6ParamsE,"",@"SHT_CUDA_INFO"
	.sectionflags	@""
	.align	4


	//----- nvinfo : EIATTR_CUDA_API_VERSION
	.align		4
        /*0000*/ 	.byte	0x04, 0x37
        /*0002*/ 	.short	(.L_706 - .L_705)
.L_705:
        /*0004*/ 	.word	0x00000082


	//----- nvinfo : EIATTR_KPARAM_INFO
	.align		4
.L_706:
        /*0008*/ 	.byte	0x04, 0x17
        /*000a*/ 	.short	(.L_708 - .L_707)
.L_707:
        /*000c*/ 	.word	0x00000000
        /*0010*/ 	.short	0x0000
        /*0012*/ 	.short	0x0070
        /*0014*/ 	.byte	0x00, 0xf0, 0x01, 0x24


	//----- nvinfo : EIATTR_SPARSE_MMA_MASK
	.align		4
.L_708:
        /*0018*/ 	.byte	0x03, 0x50
        /*001a*/ 	.short	0x0000


	//----- nvinfo : EIATTR_MAXREG_COUNT
	.align		4
        /*001c*/ 	.byte	0x03, 0x1b
        /*001e*/ 	.short	0x00a8


	//----- nvinfo : EIATTR_NUM_BARRIERS
	.align		4
        /*0020*/ 	.byte	0x02, 0x4c
        /*0022*/ 	.byte	0x10
	.zero		1


	//----- nvinfo : EIATTR_EXTERNS
	.align		4
        /*0024*/ 	.byte	0x04, 0x0f
        /*0026*/ 	.short	(.L_710 - .L_709)


	//   ....[0]....
	.align		4
.L_709:
        /*0028*/ 	.word	index@(__assertfail)


	//----- nvinfo : EIATTR_ANNOTATIONS
	.align		4
.L_710:
        /*002c*/ 	.byte	0x04, 0x55
        /*002e*/ 	.short	(.L_712 - .L_711)


	//   ....[0]....
.L_711:
        /*0030*/ 	.word	0x00000001
        /*0034*/ 	.byte	0x60, 0x80, 0x00, 0x00, 0x01, 0x00, 0x00, 0x00, 0x50, 0x8b, 0x00, 0x00


	//----- nvinfo : EIATTR_MERCURY_ISA_VERSION
	.align		4
.L_712:
        /*0040*/ 	.byte	0x03, 0x5f
        /*0042*/ 	.short	0x0101


	//----- nvinfo : EIATTR_INT_WARP_WIDE_INSTR_OFFSETS
	.align		4
        /*0044*/ 	.byte	0x04, 0x31
        /*0046*/ 	.short	(.L_714 - .L_713)


	//   ....[0]....
.L_713:
        /*0048*/ 	.word	0x000001f0


	//   ....[1]....
        /*004c*/ 	.word	0x00000220


	//----- nvinfo : EIATTR_COOP_GROUP_MASK_REGIDS
	.align		4
.L_714:
        /*0050*/ 	.byte	0x04, 0x29
        /*0052*/ 	.short	(.L_716 - .L_715)


	//   ....[0]....
.L_715:
        /*0054*/ 	.word	0xffffffff


	//   ....[1]....
        /*0058*/ 	.word	0xffffffff


	//   ....[2]....
        /*005c*/ 	.word	0xffffffff


	//   ....[3]....
        /*0060*/ 	.word	0xffffffff


	//   ....[4]....
        /*0064*/ 	.word	0xffffffff


	//   ....[5]....
        /*0068*/ 	.word	0xffffffff


	//   ....[6]....
        /*006c*/ 	.word	0xffffffff


	//   ....[7]....
        /*0070*/ 	.word	0xffffffff


	//   ....[8]....
        /*0074*/ 	.word	0x0500000f


	//----- nvinfo : EIATTR_COOP_GROUP_INSTR_OFFSETS
	.align		4
.L_716:
        /*0078*/ 	.byte	0x04, 0x28
        /*007a*/ 	.short	(.L_718 - .L_717)


	//   ....[0]....
.L_717:
        /*007c*/ 	.word	0x00000070


	//   ....[1]....
        /*0080*/ 	.word	0x00000200


	//   ....[2]....
        /*0084*/ 	.word	0x00000250


	//   ....[3]....
        /*0088*/ 	.word	0x00000440


	//   ....[4]....
        /*008c*/ 	.word	0x00000680


	//   ....[5]....
        /*0090*/ 	.word	0x00001360


	//   ....[6]....
        /*0094*/ 	.word	0x00004a80


	//   ....[7]....
        /*0098*/ 	.word	0x00006570


	//   ....[8]....
        /*009c*/ 	.word	0x00009710


	//----- nvinfo : EIATTR_REG_RECONFIG
	.align		4
.L_718:
        /*00a0*/ 	.byte	0x01, 0x54
	.zero		2


	//----- nvinfo : EIATTR_SYSCALL_OFFSETS
	.align		4
        /*00a4*/ 	.byte	0x04, 0x46
        /*00a6*/ 	.short	(.L_720 - .L_719)


	//   ....[0]....
.L_719:
        /*00a8*/ 	.word	0x00000fa0


	//   ....[1]....
        /*00ac*/ 	.word	0x00001090


	//   ....[2]....
        /*00b0*/ 	.word	0x000011f0


	//   ....[3]....
        /*00b4*/ 	.word	0x000012e0


	//   ....[4]....
        /*00b8*/ 	.word	0x000043f0


	//   ....[5]....
        /*00bc*/ 	.word	0x00004530


	//   ....[6]....
        /*00c0*/ 	.word	0x00004650


	//   ....[7]....
        /*00c4*/ 	.word	0x00004770


	//----- nvinfo : EIATTR_MBARRIER_INSTR_OFFSETS
	.align		4
.L_720:
        /*00c8*/ 	.byte	0x04, 0x39
        /*00ca*/ 	.short	(.L_722 - .L_721)


	//   ....[0]....
.L_721:
        /*00cc*/ 	.word	0x000002f0
        /*00d0*/ 	.word	0x000000ff
        /*00d4*/ 	.word	0x00030800
        /*00d8*/ 	.short	0x0100
        /*00da*/ 	.byte	0x06
	.zero		1


	//   ....[1]....
        /*00dc*/ 	.word	0x000003f0
        /*00e0*/ 	.word	0x000000ff
        /*00e4*/ 	.word	0x00030810
        /*00e8*/ 	.short	0x0100
        /*00ea*/ 	.byte	0x08
	.zero		1


	//   ....[2]....
        /*00ec*/ 	.word	0x00000400
        /*00f0*/ 	.word	0x000000ff
        /*00f4*/ 	.word	0x00030820
        /*00f8*/ 	.short	0x0100
        /*00fa*/ 	.byte	0x08
	.zero		1


	//   ....[3]....
        /*00fc*/ 	.word	0x00000410
        /*0100*/ 	.word	0x000000ff
        /*0104*/ 	.word	0x00030818
        /*0108*/ 	.short	0x0100
        /*010a*/ 	.byte	0x08
	.zero		1


	//   ....[4]....
        /*010c*/ 	.word	0x00000420
        /*0110*/ 	.word	0x000000ff
        /*0114*/ 	.word	0x00030828
        /*0118*/ 	.short	0x0100
        /*011a*/ 	.byte	0x08
	.zero		1


	//   ....[5]....
        /*011c*/ 	.word	0x00000550
        /*0120*/ 	.word	0x000000ff
        /*0124*/ 	.word	0x00030830
        /*0128*/ 	.short	0x0100
        /*012a*/ 	.byte	0x08
	.zero		1


	//   ....[6]....
        /*012c*/ 	.word	0x00000560
        /*0130*/ 	.word	0x000000ff
        /*0134*/ 	.word	0x00030840
        /*0138*/ 	.short	0x0100
        /*013a*/ 	.byte	0x08
	.zero		1


	//   ....[7]....
        /*013c*/ 	.word	0x00000570
        /*0140*/ 	.word	0x000000ff
        /*0144*/ 	.word	0x00030838
        /*0148*/ 	.short	0x0100
        /*014a*/ 	.byte	0x08
	.zero		1


	//   ....[8]....
        /*014c*/ 	.word	0x00000580
        /*0150*/ 	.word	0x000000ff
        /*0154*/ 	.word	0x00030848
        /*0158*/ 	.short	0x0100
        /*015a*/ 	.byte	0x08
	.zero		1


	//   ....[9]....
        /*015c*/ 	.word	0x000013a0
        /*0160*/ 	.word	0x000000e4
        /*0164*/ 	.word	0x00030800
        /*0168*/ 	.short	0x010a
        /*016a*/ 	.byte	0x3f
	.zero		1


	//   ....[10]....
        /*016c*/ 	.word	0x00001440
        /*0170*/ 	.word	0x000000e4
        /*0174*/ 	.word	0x00030800
        /*0178*/ 	.short	0x010a
        /*017a*/ 	.byte	0x3f
	.zero		1


	//   ....[11]....
        /*017c*/ 	.word	0x00001b30
        /*0180*/ 	.word	0x00000000
        /*0184*/ 	.word	0x00030810
        /*0188*/ 	.short	0x010a
        /*018a*/ 	.byte	0x3f
	.zero		1


	//   ....[12]....
        /*018c*/ 	.word	0x00001b70
        /*0190*/ 	.word	0x00000000
        /*0194*/ 	.word	0x00030810
        /*0198*/ 	.short	0x010a
        /*019a*/ 	.byte	0x3f
	.zero		1


	//   ....[13]....
        /*019c*/ 	.word	0x000020a0
        /*01a0*/ 	.word	0x00000000
        /*01a4*/ 	.word	0x00030830
        /*01a8*/ 	.short	0x010a
        /*01aa*/ 	.byte	0x3f
	.zero		1


	//   ....[14]....
        /*01ac*/ 	.word	0x00002120
        /*01b0*/ 	.word	0x00000000
        /*01b4*/ 	.word	0x00030830
        /*01b8*/ 	.short	0x010a
        /*01ba*/ 	.byte	0x3f
	.zero		1


	//   ....[15]....
        /*01bc*/ 	.word	0x00003b00
        /*01c0*/ 	.word	0x00000006
        /*01c4*/ 	.word	0x00000000
        /*01c8*/ 	.short	0x0101
        /*01ca*/ 	.byte	0x3f
	.zero		1


	//   ....[16]....
        /*01cc*/ 	.word	0x00003e30
        /*01d0*/ 	.word	0x00000000
        /*01d4*/ 	.word	0x00000000
        /*01d8*/ 	.short	0x0101
        /*01da*/ 	.byte	0x3f
	.zero		1


	//   ....[17]....
        /*01dc*/ 	.word	0x000079c0
        /*01e0*/ 	.word	0x00000010
        /*01e4*/ 	.word	0x00030820
        /*01e8*/ 	.short	0x010a
        /*01ea*/ 	.byte	0x3f
	.zero		1


	//   ....[18]....
        /*01ec*/ 	.word	0x000080f0
        /*01f0*/ 	.word	0x00000010
        /*01f4*/ 	.word	0x00030840
        /*01f8*/ 	.short	0x010a
        /*01fa*/ 	.byte	0x3f
	.zero		1


	//   ....[19]....
        /*01fc*/ 	.word	0x00008390
        /*0200*/ 	.word	0x00000010
        /*0204*/ 	.word	0x00030828
        /*0208*/ 	.short	0x010a
        /*020a*/ 	.byte	0x3f
	.zero		1


	//   ....[20]....
        /*020c*/ 	.word	0x00008630
        /*0210*/ 	.word	0x00000010
        /*0214*/ 	.word	0x00030848
        /*0218*/ 	.short	0x010a
        /*021a*/ 	.byte	0x3f
	.zero		1


	//   ....[21]....
        /*021c*/ 	.word	0x00008880
        /*0220*/ 	.word	0x00000010
        /*0224*/ 	.word	0x00030820
        /*0228*/ 	.short	0x010a
        /*022a*/ 	.byte	0x3f
	.zero		1


	//   ....[22]....
        /*022c*/ 	.word	0x00008bb0
        /*0230*/ 	.word	0x00000010
        /*0234*/ 	.word	0x00030840
        /*0238*/ 	.short	0x010a
        /*023a*/ 	.byte	0x3f
	.zero		1


	//   ....[23]....
        /*023c*/ 	.word	0x00008e20
        /*0240*/ 	.word	0x00000010
        /*0244*/ 	.word	0x00030828
        /*0248*/ 	.short	0x010a
        /*024a*/ 	.byte	0x3f
	.zero		1


	//   ....[24]....
        /*024c*/ 	.word	0x00009140
        /*0250*/ 	.word	0x00000003
        /*0254*/ 	.word	0x00030840
        /*0258*/ 	.short	0x010a
        /*025a*/ 	.byte	0x3f
	.zero		1


	//   ....[25]....
        /*025c*/ 	.word	0x00009580
        /*0260*/ 	.word	0x00000006
        /*0264*/ 	.word	0x00000000
        /*0268*/ 	.short	0x010a
        /*026a*/ 	.byte	0x3f
	.zero		1


	//   ....[26]....
        /*026c*/ 	.word	0x000095e0
        /*0270*/ 	.word	0x00000003
        /*0274*/ 	.word	0x00000000
        /*0278*/ 	.short	0x010a
        /*027a*/ 	.byte	0x3f
	.zero		1


	//   ....[27]....
        /*027c*/ 	.word	0x00009640
        /*0280*/ 	.word	0x00000000
        /*0284*/ 	.word	0x00000000
        /*0288*/ 	.short	0x010a
        /*028a*/ 	.byte	0x3f
	.zero		1


	//   ....[28]....
        /*028c*/ 	.word	0x00009670
        /*0290*/ 	.word	0x00000003
        /*0294*/ 	.word	0x00000000
        /*0298*/ 	.short	0x010a
        /*029a*/ 	.byte	0x3f
	.zero		1


	//   ....[29]....
        /*029c*/ 	.word	0x00009740
        /*02a0*/ 	.word	0x000000e4
        /*02a4*/ 	.word	0x00030800
        /*02a8*/ 	.short	0x010a
        /*02aa*/ 	.byte	0x3f
	.zero		1


	//   ....[30]....
        /*02ac*/ 	.word	0x00009790
        /*02b0*/ 	.word	0x00000000
        /*02b4*/ 	.word	0x00030810
        /*02b8*/ 	.short	0x010a
        /*02ba*/ 	.byte	0x3f
	.zero		1


	//   ....[31]....
        /*02bc*/ 	.word	0x000097e0
        /*02c0*/ 	.word	0x00000000
        /*02c4*/ 	.word	0x00030830
        /*02c8*/ 	.short	0x010a
        /*02ca*/ 	.byte	0x3f
	.zero		1


	//   ....[32]....
        /*02cc*/ 	.word	0x00009830
        /*02d0*/ 	.word	0x00000010
        /*02d4*/ 	.word	0x00030820
        /*02d8*/ 	.short	0x010a
        /*02da*/ 	.byte	0x3f
	.zero		1


	//   ....[33]....
        /*02dc*/ 	.word	0x00009880
        /*02e0*/ 	.word	0x00000010
        /*02e4*/ 	.word	0x00030840
        /*02e8*/ 	.short	0x010a
        /*02ea*/ 	.byte	0x3f
	.zero		1


	//   ....[34]....
        /*02ec*/ 	.word	0x000098d0
        /*02f0*/ 	.word	0x00000010
        /*02f4*/ 	.word	0x00030828
        /*02f8*/ 	.short	0x010a
        /*02fa*/ 	.byte	0x3f
	.zero		1


	//   ....[35]....
        /*02fc*/ 	.word	0x00009920
        /*0300*/ 	.word	0x00000010
        /*0304*/ 	.word	0x00030848
        /*0308*/ 	.short	0x010a
        /*030a*/ 	.byte	0x3f
	.zero		1


	//   ....[36]....
        /*030c*/ 	.word	0x00009980
        /*0310*/ 	.word	0x00000010
        /*0314*/ 	.word	0x00030820
        /*0318*/ 	.short	0x010a
        /*031a*/ 	.byte	0x3f
	.zero		1


	//   ....[37]....
        /*031c*/ 	.word	0x000099d0
        /*0320*/ 	.word	0x00000010
        /*0324*/ 	.word	0x00030840
        /*0328*/ 	.short	0x010a
        /*032a*/ 	.byte	0x3f
	.zero		1


	//   ....[38]....
        /*032c*/ 	.word	0x00009a20
        /*0330*/ 	.word	0x00000010
        /*0334*/ 	.word	0x00030828
        /*0338*/ 	.short	0x010a
        /*033a*/ 	.byte	0x3f
	.zero		1


	//   ....[39]....
        /*033c*/ 	.word	0x00009a70
        /*0340*/ 	.word	0x00000003
        /*0344*/ 	.word	0x00030840
        /*0348*/ 	.short	0x010a
        /*034a*/ 	.byte	0x3f
	.zero		1


	//   ....[40]....
        /*034c*/ 	.word	0x00009b40
        /*0350*/ 	.word	0x00000006
        /*0354*/ 	.word	0x00000000
        /*0358*/ 	.short	0x010a
        /*035a*/ 	.byte	0x3f
	.zero		1


	//   ....[41]....
        /*035c*/ 	.word	0x00009b90
        /*0360*/ 	.word	0x00000003
        /*0364*/ 	.word	0x00000000
        /*0368*/ 	.short	0x010a
        /*036a*/ 	.byte	0x3f
	.zero		1


	//   ....[42]....
        /*036c*/ 	.word	0x00009be0
        /*0370*/ 	.word	0x00000000
        /*0374*/ 	.word	0x00000000
        /*0378*/ 	.short	0x010a
        /*037a*/ 	.byte	0x3f
	.zero		1


	//----- nvinfo : EIATTR_NUM_MBARRIERS
	.align		4
.L_722:
        /*037c*/ 	.byte	0x03, 0x38
        /*037e*/ 	.short	0x0009


	//----- nvinfo : EIATTR_EXIT_INSTR_OFFSETS
	.align		4
        /*0380*/ 	.byte	0x04, 0x1c
        /*0382*/ 	.short	(.L_724 - .L_723)


	//   ....[0]....
.L_723:
        /*0384*/ 	.word	0x000096c0


	//----- nvinfo : EIATTR_MAX_THREADS
	.align		4
.L_724:
        /*0388*/ 	.byte	0x04, 0x05
        /*038a*/ 	.short	(.L_726 - .L_725)
.L_725:
        /*038c*/ 	.word	0x00000180
        /*0390*/ 	.word	0x00000001
        /*0394*/ 	.word	0x00000001


	//----- nvinfo : EIATTR_CRS_STACK_SIZE
	.align		4
.L_726:
        /*0398*/ 	.byte	0x04, 0x1e
        /*039a*/ 	.short	(.L_728 - .L_727)
.L_727:
        /*039c*/ 	.word	0x00000000


	//----- nvinfo : EIATTR_CBANK_PARAM_SIZE
	.align		4
.L_728:
        /*03a0*/ 	.byte	0x03, 0x19
        /*03a2*/ 	.short	0x0970


	//----- nvinfo : EIATTR_PARAM_CBANK
	.align		4
        /*03a4*/ 	.byte	0x04, 0x0a
        /*03a6*/ 	.short	(.L_730 - .L_729)
	.align		4
.L_729:
        /*03a8*/ 	.word	index@(.nv.constant0._ZN7cutlass13device_kernelIN5flash11enable_sm90INS1_16FlashAttnBwdSm90INS1_25CollectiveMainloopBwdSm90ILi2ELi2ELi2EN4cute5tupleIJNS5_1CILi1EEES8_S8_EEENS6_IJNS7_ILi64EEENS7_ILi128EEESB_EEENS_10bfloat16_tEfNS_4arch4Sm90ELb1ELb0ELb0ELb0ELb0ELb1ELb0ELb0ELi2ELi1ELi2ELi1ELb0EEENS1_21CollectiveEpilogueBwdISC_SD_SF_Li256ELb0ELb0ELi1EEENS1_25SingleTileBwdLPTSchedulerILb0ELi128ELb0EEEEEEEEEvNT_6ParamsE)
        /*03ac*/ 	.short	0x0210
        /*03ae*/ 	.short	0x0970


	//----- nvinfo : EIATTR_SW_WAR
	.align		4
.L_730:
        /*03b0*/ 	.byte	0x04, 0x36
        /*03b2*/ 	.short	(.L_732 - .L_731)
.L_731:
        /*03b4*/ 	.word	0x00000008
.L_732:


//--------------------- .nv.info._ZN7cutlass13device_kernelIN5flash11enable_sm90INS1_16FlashAttnBwdSm90INS1_25CollectiveMainloopBwdSm90ILi2ELi2ELi2EN4cute5tupleIJNS5_1CILi1EEES8_S8_EEENS6_IJNS7_ILi64EEENS7_ILi128EEESB_EEENS_10bfloat16_tEfNS_4arch4Sm90ELb1ELb0ELb0ELb0ELb1ELb1ELb0ELb0ELi2ELi1ELi2ELi1ELb0EEENS1_21CollectiveEpilogueBwdISC_SD_SF_Li256ELb0ELb0ELi1EEENS1_25SingleTileBwdLPTSchedulerILb0ELi128ELb1EEEEEEEEEvNT_6ParamsE --------------------------
	.section	.nv.info._ZN7cutlass13device_kernelIN5flash11enable_sm90INS1_16FlashAttnBwdSm90INS1_25CollectiveMainloopBwdSm90ILi2ELi2ELi2EN4cute5tupleIJNS5_1CILi1EEES8_S8_EEENS6_IJNS7_ILi64EEENS7_ILi128EEESB_EEENS_10bfloat16_tEfNS_4arch4Sm90ELb1ELb0ELb0ELb0ELb1ELb1ELb0ELb0ELi2ELi1ELi2ELi1ELb0EEENS1_21CollectiveEpilogueBwdISC_SD_SF_Li256ELb0ELb0ELi1EEENS1_25SingleTileBwdLPTSchedulerILb0ELi128ELb1EEEEEEEEEvNT_6ParamsE,"",@"SHT_CUDA_INFO"
	.sectionflags	@""
	.align	4


	//----- nvinfo : EIATTR_CUDA_API_VERSION
	.align		4
        /*0000*/ 	.byte	0x04, 0x37
        /*0002*/ 	.short	(.L_734 - .L_733)
.L_733:
        /*0004*/ 	.word	0x00000082


	//----- nvinfo : EIATTR_KPARAM_INFO
	.align		4
.L_734:
        /*0008*/ 	.byte	0x04, 0x17
        /*000a*/ 	.short	(.L_736 - .L_735)
.L_735:
        /*000c*/ 	.word	0x00000000
        /*0010*/ 	.short	0x0000
        /*0012*/ 	.short	0x0070
        /*0014*/ 	.byte	0x00, 0xf0, 0x01, 0x24


	//----- nvinfo : EIATTR_SPARSE_MMA_MASK
	.align		4
.L_736:
        /*0018*/ 	.byte	0x03, 0x50
        /*001a*/ 	.short	0x0000


	//----- nvinfo : EIATTR_MAXREG_COUNT
	.align		4
        /*001c*/ 	.byte	0x03, 0x1b
        /*001e*/ 	.short	0x00a8


	//----- nvinfo : EIATTR_NUM_BARRIERS
	.align		4
        /*0020*/ 	.byte	0x02, 0x4c
        /*0022*/ 	.byte	0x10
	.zero		1


	//----- nvinfo : EIATTR_EXTERNS
	.align		4
        /*0024*/ 	.byte	0x04, 0x0f
        /*0026*/ 	.short	(.L_738 - .L_737)


	//   ....[0]....
	.align		4
.L_737:
        /*0028*/ 	.word	index@(__assertfail)


	//----- nvinfo : EIATTR_ANNOTATIONS
	.align		4
.L_738:
        /*002c*/ 	.byte	0x04, 0x55
        /*002e*/ 	.short	(.L_740 - .L_739)


	//   ....[0]....
.L_739:
        /*0030*/ 	.word	0x00000001
        /*0034*/ 	.byte	0xf0, 0x8a, 0x00, 0x00, 0x01, 0x00, 0x00, 0x00, 0xe0, 0x95, 0x00, 0x00


	//----- nvinfo : EIATTR_MERCURY_ISA_VERSION
	.align		4
.L_740:
        /*0040*/ 	.byte	0x03, 0x5f
        /*0042*/ 	.short	0x0101


	//----- nvinfo : EIATTR_INT_WARP_WIDE_INSTR_OFFSETS
	.align		4
        /*0044*/ 	.byte	0x04, 0x31
        /*0046*/ 	.short	(.L_742 - .L_741)


	//   ....[0]....
.L_741:
        /*0048*/ 	.word	0x000001f0


	//   ....[1]....
        /*004c*/ 	.word	0x00000220


	//   ....[2]....
        /*0050*/ 	.word	0x000071c0


	//   ....[3]....
        /*0054*/ 	.word	0x00007830


	//   ....[4]....
        /*0058*/ 	.word	0x00007d60


	//----- nvinfo : EIATTR_COOP_GROUP_MASK_REGIDS
	.align		4
.L_742:
        /*005c*/ 	.byte	0x04, 0x29
        /*005e*/ 	.short	(.L_744 - .L_743)


	//   ....[0]....
.L_743:
        /*0060*/ 	.word	0xffffffff


	//   ....[1]....
        /*0064*/ 	.word	0xffffffff


	//   ....[2]....
        /*0068*/ 	.word	0xffffffff


	//   ....[3]....
        /*006c*/ 	.word	0xffffffff


	//   ....[4]....
        /*0070*/ 	.word	0xffffffff


	//   ....[5]....
        /*0074*/ 	.word	0xffffffff


	//   ....[6]....
        /*0078*/ 	.word	0xffffffff


	//   ....[7]....
        /*007c*/ 	.word	0xffffffff


	//   ....[8]....
        /*0080*/ 	.word	0xffffffff


	//   ....[9]....
        /*0084*/ 	.word	0xffffffff


	//   ....[10]....
        /*0088*/ 	.word	0xffffffff


	//   ....[11]....
        /*008c*/ 	.word	0xffffffff


	//   ....[12]....
        /*0090*/ 	.word	0xffffffff


	//   ....[13]....
        /*0094*/ 	.word	0xffffffff


	//   ....[14]....
        /*0098*/ 	.word	0x0500000f


	//   ....[15]....
        /*009c*/ 	.word	0x0500000f


	//   ....[16]....
        /*00a0*/ 	.word	0x0500000f


	//   ....[17]....
        /*00a4*/ 	.word	0x0500000f


	//----- nvinfo : EIATTR_COOP_GROUP_INSTR_OFFSETS
	.align		4
.L_744:
        /*00a8*/ 	.byte	0x04, 0x28
        /*00aa*/ 	.short	(.L_746 - .L_745)


	//   ....[0]....
.L_745:
        /*00ac*/ 	.word	0x00000070


	//   ....[1]....
        /*00b0*/ 	.word	0x00000200


	//   ....[2]....
        /*00b4*/ 	.word	0x00000250


	//   ....[3]....
        /*00b8*/ 	.word	0x00000440


	//   ....[4]....
        /*00bc*/ 	.word	0x00000690


	//   ....[5]....
        /*00c0*/ 	.word	0x000013a0


	//   ....[6]....
        /*00c4*/ 	.word	0x00004ac0


	//   ....[7]....
        /*00c8*/ 	.word	0x000065f0


	//   ....[8]....
        /*00cc*/ 	.word	0x00006dc0


	//   ....[9]....
        /*00d0*/ 	.word	0x000070f0


	//   ....[10]....
        /*00d4*/ 	.word	0x000074b0


	//   ....[11]....
        /*00d8*/ 	.word	0x00007760


	//   ....[12]....
        /*00dc*/ 	.word	0x00007a20


	//   ....[13]....
        /*00e0*/ 	.word	0x00007c90


	//   ....[14]....
        /*00e4*/ 	.word	0x0000a1a0


	//   ....[15]....
        /*00e8*/ 	.word	0x0000a2f0


	//   ....[16]....
        /*00ec*/ 	.word	0x0000a360


	//   ....[17]....
        /*00f0*/ 	.word	0x0000a3d0


	//----- nvinfo : EIATTR_REG_RECONFIG
	.align		4
.L_746:
        /*00f4*/ 	.byte	0x01, 0x54
	.zero		2


	//----- nvinfo : EIATTR_SYSCALL_OFFSETS
	.align		4
        /*00f8*/ 	.byte	0x04, 0x46
        /*00fa*/ 	.short	(.L_748 - .L_747)


	//   ....[0]....
.L_747:
        /*00fc*/ 	.word	0x00000fe0


	//   ....[1]....
        /*0100*/ 	.word	0x000010d0


	//   ....[2]....
        /*0104*/ 	.word	0x00001230


	//   ....[3]....
        /*0108*/ 	.word	0x00001320


	//   ....[4]....
        /*010c*/ 	.word	0x00004430


	//   ....[5]....
        /*0110*/ 	.word	0x00004570


	//   ....[6]....
        /*0114*/ 	.word	0x00004690


	//   ....[7]....
        /*0118*/ 	.word	0x000047b0


	//----- nvinfo : EIATTR_MBARRIER_INSTR_OFFSETS
	.align		4
.L_748:
        /*011c*/ 	.byte	0x04, 0x39
        /*011e*/ 	.short	(.L_750 - .L_749)


	//   ....[0]....
.L_749:
        /*0120*/ 	.word	0x000002f0
        /*0124*/ 	.word	0x000000ff
        /*0128*/ 	.word	0x00030800
        /*012c*/ 	.short	0x0100
        /*012e*/ 	.byte	0x06
	.zero		1


	//   ....[1]....
        /*0130*/ 	.word	0x000003f0
        /*0134*/ 	.word	0x000000ff
        /*0138*/ 	.word	0x00030810
        /*013c*/ 	.short	0x0100
        /*013e*/ 	.byte	0x08
	.zero		1


	//   ....[2]....
        /*0140*/ 	.word	0x00000400
        /*0144*/ 	.word	0x000000ff
        /*0148*/ 	.word	0x00030820
        /*014c*/ 	.short	0x0100
        /*014e*/ 	.byte	0x08
	.zero		1


	//   ....[3]....
        /*0150*/ 	.word	0x00000410
        /*0154*/ 	.word	0x000000ff
        /*0158*/ 	.word	0x00030818
        /*015c*/ 	.short	0x0100
        /*015e*/ 	.byte	0x08
	.zero		1


	//   ....[4]....
        /*0160*/ 	.word	0x00000420
        /*0164*/ 	.word	0x000000ff
        /*0168*/ 	.word	0x00030828
        /*016c*/ 	.short	0x0100
        /*016e*/ 	.byte	0x08
	.zero		1


	//   ....[5]....
        /*0170*/ 	.word	0x00000550
        /*0174*/ 	.word	0x000000ff
        /*0178*/ 	.word	0x00030830
        /*017c*/ 	.short	0x0100
        /*017e*/ 	.byte	0x08
	.zero		1


	//   ....[6]....
        /*0180*/ 	.word	0x00000560
        /*0184*/ 	.word	0x000000ff
        /*0188*/ 	.word	0x00030840
        /*018c*/ 	.short	0x0100
        /*018e*/ 	.byte	0x08
	.zero		1


	//   ....[7]....
        /*0190*/ 	.word	0x00000570
        /*0194*/ 	.word	0x000000ff
        /*0198*/ 	.word	0x00030838
        /*019c*/ 	.short	0x0100
        /*019e*/ 	.byte	0x08
	.zero		1


	//   ....[8]....
        /*01a0*/ 	.word	0x00000580
        /*01a4*/ 	.word	0x000000ff
        /*01a8*/ 	.word	0x00030848
        /*01ac*/ 	.short	0x0100
        /*01ae*/ 	.byte	0x08
	.zero		1


	//   ....[9]....
        /*01b0*/ 	.word	0x000013e0
        /*01b4*/ 	.word	0x000000e4
        /*01b8*/ 	.word	0x00030800
        /*01bc*/ 	.short	0x010a
        /*01be*/ 	.byte	0x3f
	.zero		1


	//   ....[10]....
        /*01c0*/ 	.word	0x00001480
        /*01c4*/ 	.word	0x000000e4
        /*01c8*/ 	.word	0x00030800
        /*01cc*/ 	.short	0x010a
        /*01ce*/ 	.byte	0x3f
	.zero		1


	//   ....[11]....
        /*01d0*/ 	.word	0x00001b70
        /*01d4*/ 	.word	0x00000000
        /*01d8*/ 	.word	0x00030810
        /*01dc*/ 	.short	0x010a
        /*01de*/ 	.byte	0x3f
	.zero		1


	//   ....[12]....
        /*01e0*/ 	.word	0x00001bb0
        /*01e4*/ 	.word	0x00000000
        /*01e8*/ 	.word	0x00030810
        /*01ec*/ 	.short	0x010a
        /*01ee*/ 	.byte	0x3f
	.zero		1


	//   ....[13]....
        /*01f0*/ 	.word	0x000020e0
        /*01f4*/ 	.word	0x00000000
        /*01f8*/ 	.word	0x00030830
        /*01fc*/ 	.short	0x010a
        /*01fe*/ 	.byte	0x3f
	.zero		1


	//   ....[14]....
        /*0200*/ 	.word	0x00002160
        /*0204*/ 	.word	0x00000000
        /*0208*/ 	.word	0x00030830
        /*020c*/ 	.short	0x010a
        /*020e*/ 	.byte	0x3f
	.zero		1


	//   ....[15]....
        /*0210*/ 	.word	0x00003b40
        /*0214*/ 	.word	0x00000006
        /*0218*/ 	.word	0x00000000
        /*021c*/ 	.short	0x0101
        /*021e*/ 	.byte	0x3f
	.zero		1


	//   ....[16]....
        /*0220*/ 	.word	0x00003e70
        /*0224*/ 	.word	0x00000000
        /*0228*/ 	.word	0x00000000
        /*022c*/ 	.short	0x0101
        /*022e*/ 	.byte	0x3f
	.zero		1


	//   ....[17]....
        /*0230*/ 	.word	0x00008450
        /*0234*/ 	.word	0x00000010
        /*0238*/ 	.word	0x00030820
        /*023c*/ 	.short	0x010a
        /*023e*/ 	.byte	0x3f
	.zero		1


	//   ....[18]....
        /*0240*/ 	.word	0x00008b80
        /*0244*/ 	.word	0x00000010
        /*0248*/ 	.word	0x00030840
        /*024c*/ 	.short	0x010a
        /*024e*/ 	.byte	0x3f
	.zero		1


	//   ....[19]....
        /*0250*/ 	.word	0x00008e20
        /*0254*/ 	.word	0x00000010
        /*0258*/ 	.word	0x00030828
        /*025c*/ 	.short	0x010a
        /*025e*/ 	.byte	0x3f
	.zero		1


	//   ....[20]....
        /*0260*/ 	.word	0x000090c0
        /*0264*/ 	.word	0x00000010
        /*0268*/ 	.word	0x00030848
        /*026c*/ 	.short	0x010a
        /*026e*/ 	.byte	0x3f
	.zero		1


	//   ....[21]....
        /*0270*/ 	.word	0x00009310
        /*0274*/ 	.word	0x00000010
        /*0278*/ 	.word	0x00030820
        /*027c*/ 	.short	0x010a
        /*027e*/ 	.byte	0x3f
	.zero		1


	//   ....[22]....
        /*0280*/ 	.word	0x00009640
        /*0284*/ 	.word	0x00000010
        /*0288*/ 	.word	0x00030840
        /*028c*/ 	.short	0x010a
        /*028e*/ 	.byte	0x3f
	.zero		1


	//   ....[23]....
        /*0290*/ 	.word	0x000098b0
        /*0294*/ 	.word	0x00000010
        /*0298*/ 	.word	0x00030828
        /*029c*/ 	.short	0x010a
        /*029e*/ 	.byte	0x3f
	.zero		1


	//   ....[24]....
        /*02a0*/ 	.word	0x00009bd0
        /*02a4*/ 	.word	0x00000003
        /*02a8*/ 	.word	0x00030840
        /*02ac*/ 	.short	0x010a
        /*02ae*/ 	.byte	0x3f
	.zero		1


	//   ....[25]....
        /*02b0*/ 	.word	0x0000a010
        /*02b4*/ 	.word	0x00000006
        /*02b8*/ 	.word	0x00000000
        /*02bc*/ 	.short	0x010a
        /*02be*/ 	.byte	0x3f
	.zero		1


	//   ....[26]....
        /*02c0*/ 	.word	0x0000a070
        /*02c4*/ 	.word	0x00000003
        /*02c8*/ 	.word	0x00000000
        /*02cc*/ 	.short	0x010a
        /*02ce*/ 	.byte	0x3f
	.zero		1


	//   ....[27]....
        /*02d0*/ 	.word	0x0000a0d0
        /*02d4*/ 	.word	0x00000000
        /*02d8*/ 	.word	0x00000000
        /*02dc*/ 	.short	0x010a
        /*02de*/ 	.byte	0x3f
	.zero		1


	//   ....[28]....
        /*02e0*/ 	.word	0x0000a100
        /*02e4*/ 	.word	0x00000003
        /*02e8*/ 	.word	0x00000000
        /*02ec*/ 	.short	0x010a
        /*02ee*/ 	.byte	0x3f
	.zero		1


	//   ....[29]....
        /*02f0*/ 	.word	0x0000a1d0
        /*02f4*/ 	.word	0x000000e4
        /*02f8*/ 	.word	0x00030800
        /*02fc*/ 	.short	0x010a
        /*02fe*/ 	.byte	0x3f
	.zero		1


	//   ....[30]....
        /*0300*/ 	.word	0x0000a220
        /*0304*/ 	.word	0x00000000
        /*0308*/ 	.word	0x00030810
        /*030c*/ 	.short	0x010a
        /*030e*/ 	.byte	0x3f
	.zero		1


	//   ....[31]....
        /*0310*/ 	.word	0x0000a270
        /*0314*/ 	.word	0x00000000
        /*0318*/ 	.word	0x00030830
        /*031c*/ 	.short	0x010a
        /*031e*/ 	.byte	0x3f
	.zero		1


	//   ....[32]....
        /*0320*/ 	.word	0x0000a410
        /*0324*/ 	.word	0x00000010
        /*0328*/ 	.word	0x00030820
        /*032c*/ 	.short	0x010a
        /*032e*/ 	.byte	0x3f
	.zero		1


	//   ....[33]....
        /*0330*/ 	.word	0x0000a460
        /*0334*/ 	.word	0x00000010
        /*0338*/ 	.word	0x00030840
        /*033c*/ 	.short	0x010a
        /*033e*/ 	.byte	0x3f
	.zero		1


	//   ....[34]....
        /*0340*/ 	.word	0x0000a4b0
        /*0344*/ 	.word	0x00000010
        /*0348*/ 	.word	0x00030828
        /*034c*/ 	.short	0x010a
        /*034e*/ 	.byte	0x3f
	.zero		1


	//   ....[35]....
        /*0350*/ 	.word	0x0000a500
        /*0354*/ 	.word	0x00000010
        /*0358*/ 	.word	0x00030848
        /*035c*/ 	.short	0x010a
        /*035e*/ 	.byte	0x3f
	.zero		1


	//   ....[36]....
        /*0360*/ 	.word	0x0000a560
        /*0364*/ 	.word	0x00000010
        /*0368*/ 	.word	0x00030820
        /*036c*/ 	.short	0x010a
        /*036e*/ 	.byte	0x3f
	.zero		1


	//   ....[37]....
        /*0370*/ 	.word	0x0000a5b0
        /*0374*/ 	.word	0x00000010
        /*0378*/ 	.word	0x00030840
        /*037c*/ 	.short	0x010a
        /*037e*/ 	.byte	0x3f
	.zero		1


	//   ....[38]....
        /*0380*/ 	.word	0x0000a600
        /*0384*/ 	.word	0x00000010
        /*0388*/ 	.word	0x00030828
        /*038c*/ 	.short	0x010a
        /*038e*/ 	.byte	0x3f
	.zero		1


	//   ....[39]....
        /*0390*/ 	.word	0x0000a650
        /*0394*/ 	.word	0x00000003
        /*0398*/ 	.word	0x00030840
        /*039c*/ 	.short	0x010a
        /*039e*/ 	.byte	0x3f
	.zero		1


	//   ....[40]....
        /*03a0*/ 	.word	0x0000a720
        /*03a4*/ 	.word	0x00000006
        /*03a8*/ 	.word	0x00000000
        /*03ac*/ 	.short	0x010a
        /*03ae*/ 	.byte	0x3f
	.zero		1


	//   ....[41]....
        /*03b0*/ 	.word	0x0000a770
        /*03b4*/ 	.word	0x00000003
        /*03b8*/ 	.word	0x00000000
        /*03bc*/ 	.short	0x010a
        /*03be*/ 	.byte	0x3f
	.zero		1


	//   ....[42]....
        /*03c0*/ 	.word	0x0000a7c0
        /*03c4*/ 	.word	0x00000000
        /*03c8*/ 	.word	0x00000000
        /*03cc*/ 	.short	0x010a
        /*03ce*/ 	.byte	0x3f
	.zero		1


	//----- nvinfo : EIATTR_NUM_MBARRIERS
	.align		4
.L_750:
        /*03d0*/ 	.byte	0x03, 0x38
        /*03d2*/ 	.short	0x0009


	//----- nvinfo : EIATTR_EXIT_INSTR_OFFSETS
	.align		4
        /*03d4*/ 	.byte	0x04, 0x1c
        /*03d6*/ 	.short	(.L_752 - .L_751)


	//   ....[0]....
.L_751:
        /*03d8*/ 	.word	0x0000a150


	//----- nvinfo : EIATTR_MAX_THREADS
	.align		4
.L_752:
        /*03dc*/ 	.byte	0x04, 0x05
        /*03de*/ 	.short	(.L_754 - .L_753)
.L_753:
        /*03e0*/ 	.word	0x00000180
        /*03e4*/ 	.word	0x00000001
        /*03e8*/ 	.word	0x00000001


	//----- nvinfo : EIATTR_CRS_STACK_SIZE
	.align		4
.L_754:
        /*03ec*/ 	.byte	0x04, 0x1e
        /*03ee*/ 	.short	(.L_756 - .L_755)
.L_755:
        /*03f0*/ 	.word	0x00000000


	//----- nvinfo : EIATTR_CBANK_PARAM_SIZE
	.align		4
.L_756:
        /*03f4*/ 	.byte	0x03, 0x19
        /*03f6*/ 	.short	0x0970


	//----- nvinfo : EIATTR_PARAM_CBANK
	.align		4
        /*03f8*/ 	.byte	0x04, 0x0a
        /*03fa*/ 	.short	(.L_758 - .L_757)
	.align		4
.L_757:
        /*03fc*/ 	.word	index@(.nv.constant0._ZN7cutlass13device_kernelIN5flash11enable_sm90INS1_16FlashAttnBwdSm90INS1_25CollectiveMainloopBwdSm90ILi2ELi2ELi2EN4cute5tupleIJNS5_1CILi1EEES8_S8_EEENS6_IJNS7_ILi64EEENS7_ILi128EEESB_EEENS_10bfloat16_tEfNS_4arch4Sm90ELb1ELb0ELb0ELb0ELb1ELb1ELb0ELb0ELi2ELi1ELi2ELi1ELb0EEENS1_21CollectiveEpilogueBwdISC_SD_SF_Li256ELb0ELb0ELi1EEENS1_25SingleTileBwdLPTSchedulerILb0ELi128ELb1EEEEEEEEEvNT_6ParamsE)
        /*0400*/ 	.short	0x0210
        /*0402*/ 	.short	0x0970


	//----- nvinfo : EIATTR_SW_WAR
	.align		4
.L_758:
        /*0404*/ 	.byte	0x04, 0x36
        /*0406*/ 	.short	(.L_760 - .L_759)
.L_759:
        /*0408*/ 	.word	0x00000008
.L_760:


//--------------------- .nv.info._ZN7cutlass13device_kernelIN5flash11enable_sm90INS1_16FlashAttnBwdSm90INS1_25CollectiveMainloopBwdSm90ILi2ELi2ELi2EN4cute5tupleIJNS5_1CILi1EEES8_S8_EEENS6_IJNS7_ILi64EEENS7_ILi128EEESB_EEENS_10bfloat16_tEfNS_4arch4Sm90ELb1ELb0ELb0ELb0ELb0ELb1ELb0ELb0ELi2ELi1ELi2ELi1ELb0EEENS1_24CollectiveEpilogueBwdGQAISC_fSF_Li256ELb0ELb0EEENS1_25SingleTileBwdLPTSchedulerILb0ELi128ELb0EEEEEEEEEvNT_6ParamsE --------------------------
	.section	.nv.info._ZN7cutlass13device_kernelIN5flash11enable_sm90INS1_16FlashAttnBwdSm90INS1_25CollectiveMainloopBwdSm90ILi2ELi2ELi2EN4cute5tupleIJNS5_1CILi1EEES8_S8_EEENS6_IJNS7_ILi64EEENS7_ILi128EEESB_EEENS_10bfloat16_tEfNS_4arch4Sm90ELb1ELb0ELb0ELb0ELb0ELb1ELb0ELb0ELi2ELi1ELi2ELi1ELb0EEENS1_24CollectiveEpilogueBwdGQAISC_fSF_Li256ELb0ELb0EEENS1_25SingleTileBwdLPTSchedulerILb0ELi128ELb0EEEEEEEEEvNT_6ParamsE,"",@"SHT_CUDA_INFO"
	.sectionflags	@""
	.align	4


	//----- nvinfo : EIATTR_CUDA_API_VERSION
	.align		4
        /*0000*/ 	.byte	0x04, 0x37
        /*0002*/ 	.short	(.L_762 - .L_761)
.L_761:
        /*0004*/ 	.word	0x00000082


	//----- nvinfo : EIATTR_KPARAM_INFO
	.align		4
.L_762:
        /*0008*/ 	.byte	0x04, 0x17
        /*000a*/ 	.short	(.L_764 - .L_763)
.L_763:
        /*000c*/ 	.word	0x00000000
        /*0010*/ 	.short	0x0000
        /*0012*/ 	.short	0x0070
        /*0014*/ 	.byte	0x00, 0xf0, 0x01, 0x1c


	//----- nvinfo : EIATTR_SPARSE_MMA_MASK
	.align		4
.L_764:
        /*0018*/ 	.byte	0x03, 0x50
        /*001a*/ 	.short	0x0000


	//----- nvinfo : EIATTR_MAXREG_COUNT
	.align		4
        /*001c*/ 	.byte	0x03, 0x1b
        /*001e*/ 	.short	0x00a8


	//----- nvinfo : EIATTR_NUM_BARRIERS
	.align		4
        /*0020*/ 	.byte	0x02, 0x4c
        /*0022*/ 	.byte	0x10
	.zero		1


	//----- nvinfo : EIATTR_EXTERNS
	.align		4
        /*0024*/ 	.byte	0x04, 0x0f
        /*0026*/ 	.short	(.L_766 - .L_765)


	//   ....[0]....
	.align		4
.L_765:
        /*0028*/ 	.word	index@(__assertfail)


	//----- nvinfo : EIATTR_ANNOTATIONS
	.align		4
.L_766:
        /*002c*/ 	.byte	0x04, 0x55
        /*002e*/ 	.short	(.L_768 - .L_767)


	//   ....[0]....
.L_767:
        /*0030*/ 	.word	0x00000001
        /*0034*/ 	.byte	0x60, 0x65, 0x00, 0x00, 0x01, 0x00, 0x00, 0x00, 0x50, 0x70, 0x00, 0x00


	//----- nvinfo : EIATTR_MERCURY_ISA_VERSION
	.align		4
.L_768:
        /*0040*/ 	.byte	0x03, 0x5f
        /*0042*/ 	.short	0x0101


	//----- nvinfo : EIATTR_INT_WARP_WIDE_INSTR_OFFSETS
	.align		4
        /*0044*/ 	.byte	0x04, 0x31
        /*0046*/ 	.short	(.L_770 - .L_769)


	//   ....[0]....
.L_769:
        /*0048*/ 	.word	0x00000190


	//   ....[1]....
        /*004c*/ 	.word	0x000001c0


	//----- nvinfo : EIATTR_COOP_GROUP_MASK_REGIDS
	.align		4
.L_770:
        /*0050*/ 	.byte	0x04, 0x29
        /*0052*/ 	.short	(.L_772 - .L_771)


	//   ....[0]....
.L_771:
        /*0054*/ 	.word	0xffffffff


	//   ....[1]....
        /*0058*/ 	.word	0xffffffff


	//   ....[2]....
        /*005c*/ 	.word	0xffffffff


	//   ....[3]....
        /*0060*/ 	.word	0xffffffff


	//   ....[4]....
        /*0064*/ 	.word	0xffffffff


	//   ....[5]....
        /*0068*/ 	.word	0xffffffff


	//   ....[6]....
        /*006c*/ 	.word	0xffffffff


	//   ....[7]....
        /*0070*/ 	.word	0x0500000f


	//----- nvinfo : EIATTR_COOP_GROUP_INSTR_OFFSETS
	.align		4
.L_772:
        /*0074*/ 	.byte	0x04, 0x28
        /*0076*/ 	.short	(.L_774 - .L_773)


	//   ....[0]....
.L_773:
        /*0078*/ 	.word	0x00000070


	//   ....[1]....
        /*007c*/ 	.word	0x000001a0


	//   ....[2]....
        /*0080*/ 	.word	0x000001f0


	//   ....[3]....
        /*0084*/ 	.word	0x000003e0


	//   ....[4]....
        /*0088*/ 	.word	0x00000620


	//   ....[5]....
        /*008c*/ 	.word	0x00001300


	//   ....[6]....
        /*0090*/ 	.word	0x00004a70


	//   ....[7]....
        /*0094*/ 	.word	0x00007c10


	//----- nvinfo : EIATTR_REG_RECONFIG
	.align		4
.L_774:
        /*0098*/ 	.byte	0x01, 0x54
	.zero		2


	//----- nvinfo : EIATTR_SYSCALL_OFFSETS
	.align		4
        /*009c*/ 	.byte	0x04, 0x46
        /*009e*/ 	.short	(.L_776 - .L_775)


	//   ....[0]....
.L_775:
        /*00a0*/ 	.word	0x00000f40


	//   ....[1]....
        /*00a4*/ 	.word	0x00001030


	//   ....[2]....
        /*00a8*/ 	.word	0x00001190


	//   ....[3]....
        /*00ac*/ 	.word	0x00001280


	//----- nvinfo : EIATTR_MBARRIER_INSTR_OFFSETS
	.align		4
.L_776:
        /*00b0*/ 	.byte	0x04, 0x39
        /*00b2*/ 	.short	(.L_778 - .L_777)


	//   ....[0]....
.L_777:
        /*00b4*/ 	.word	0x00000290
        /*00b8*/ 	.word	0x000000ff
        /*00bc*/ 	.word	0x00030800
        /*00c0*/ 	.short	0x0100
        /*00c2*/ 	.byte	0x06
	.zero		1


	//   ....[1]....
        /*00c4*/ 	.word	0x00000390
        /*00c8*/ 	.word	0x000000ff
        /*00cc*/ 	.word	0x00030810
        /*00d0*/ 	.short	0x0100
        /*00d2*/ 	.byte	0x08
	.zero		1


	//   ....[2]....
        /*00d4*/ 	.word	0x000003a0
        /*00d8*/ 	.word	0x000000ff
        /*00dc*/ 	.word	0x00030820
        /*00e0*/ 	.short	0x0100
        /*00e2*/ 	.byte	0x08
	.zero		1


	//   ....[3]....
        /*00e4*/ 	.word	0x000003b0
        /*00e8*/ 	.word	0x000000ff
        /*00ec*/ 	.word	0x00030818
        /*00f0*/ 	.short	0x0100
        /*00f2*/ 	.byte	0x08
	.zero		1


	//   ....[4]....
        /*00f4*/ 	.word	0x000003c0
        /*00f8*/ 	.word	0x000000ff
        /*00fc*/ 	.word	0x00030828
        /*0100*/ 	.short	0x0100
        /*0102*/ 	.byte	0x08
	.zero		1


	//   ....[5]....
        /*0104*/ 	.word	0x000004f0
        /*0108*/ 	.word	0x000000ff
        /*010c*/ 	.word	0x00030830
        /*0110*/ 	.short	0x0100
        /*0112*/ 	.byte	0x08
	.zero		1


	//   ....[6]....
        /*0114*/ 	.word	0x00000500
        /*0118*/ 	.word	0x000000ff
        /*011c*/ 	.word	0x00030840
        /*0120*/ 	.short	0x0100
        /*0122*/ 	.byte	0x08
	.zero		1


	//   ....[7]....
        /*0124*/ 	.word	0x00000510
        /*0128*/ 	.word	0x000000ff
        /*012c*/ 	.word	0x00030838
        /*0130*/ 	.short	0x0100
        /*0132*/ 	.byte	0x08
	.zero		1


	//   ....[8]....
        /*0134*/ 	.word	0x00000520
        /*0138*/ 	.word	0x000000ff
        /*013c*/ 	.word	0x00030848
        /*0140*/ 	.short	0x0100
        /*0142*/ 	.byte	0x08
	.zero		1


	//   ....[9]....
        /*0144*/ 	.word	0x00001340
        /*0148*/ 	.word	0x000000e4
        /*014c*/ 	.word	0x00030800
        /*0150*/ 	.short	0x010a
        /*0152*/ 	.byte	0x3f
	.zero		1


	//   ....[10]....
        /*0154*/ 	.word	0x000013e0
        /*0158*/ 	.word	0x000000e4
        /*015c*/ 	.word	0x00030800
        /*0160*/ 	.short	0x010a
        /*0162*/ 	.byte	0x3f
	.zero		1


	//   ....[11]....
        /*0164*/ 	.word	0x00001ac0
        /*0168*/ 	.word	0x00000000
        /*016c*/ 	.word	0x00030810
        /*0170*/ 	.short	0x010a
        /*0172*/ 	.byte	0x3f
	.zero		1


	//   ....[12]....
        /*0174*/ 	.word	0x00001b00
        /*0178*/ 	.word	0x00000000
        /*017c*/ 	.word	0x00030810
        /*0180*/ 	.short	0x010a
        /*0182*/ 	.byte	0x3f
	.zero		1


	//   ....[13]....
        /*0184*/ 	.word	0x00002030
        /*0188*/ 	.word	0x00000000
        /*018c*/ 	.word	0x00030830
        /*0190*/ 	.short	0x010a
        /*0192*/ 	.byte	0x3f
	.zero		1


	//   ....[14]....
        /*0194*/ 	.word	0x000020b0
        /*0198*/ 	.word	0x00000000
        /*019c*/ 	.word	0x00030830
        /*01a0*/ 	.short	0x010a
        /*01a2*/ 	.byte	0x3f
	.zero		1


	//   ....[15]....
        /*01a4*/ 	.word	0x00003a90
        /*01a8*/ 	.word	0x00000006
        /*01ac*/ 	.word	0x00000000
        /*01b0*/ 	.short	0x0101
        /*01b2*/ 	.byte	0x3f
	.zero		1


	//   ....[16]....
        /*01b4*/ 	.word	0x00003dc0
        /*01b8*/ 	.word	0x00000000
        /*01bc*/ 	.word	0x00000000
        /*01c0*/ 	.short	0x0101
        /*01c2*/ 	.byte	0x3f
	.zero		1


	//   ....[17]....
        /*01c4*/ 	.word	0x00005ec0
        /*01c8*/ 	.word	0x00000010
        /*01cc*/ 	.word	0x00030820
        /*01d0*/ 	.short	0x010a
        /*01d2*/ 	.byte	0x3f
	.zero		1


	//   ....[18]....
        /*01d4*/ 	.word	0x000065f0
        /*01d8*/ 	.word	0x00000010
        /*01dc*/ 	.word	0x00030840
        /*01e0*/ 	.short	0x010a
        /*01e2*/ 	.byte	0x3f
	.zero		1


	//   ....[19]....
        /*01e4*/ 	.word	0x00006890
        /*01e8*/ 	.word	0x00000010
        /*01ec*/ 	.word	0x00030828
        /*01f0*/ 	.short	0x010a
        /*01f2*/ 	.byte	0x3f
	.zero		1


	//   ....[20]....
        /*01f4*/ 	.word	0x00006b30
        /*01f8*/ 	.word	0x00000010
        /*01fc*/ 	.word	0x00030848
        /*0200*/ 	.short	0x010a
        /*0202*/ 	.byte	0x3f
	.zero		1


	//   ....[21]....
        /*0204*/ 	.word	0x00006d80
        /*0208*/ 	.word	0x00000010
        /*020c*/ 	.word	0x00030820
        /*0210*/ 	.short	0x010a
        /*0212*/ 	.byte	0x3f
	.zero		1


	//   ....[22]....
        /*0214*/ 	.word	0x000070b0
        /*0218*/ 	.word	0x00000010
        /*021c*/ 	.word	0x00030840
        /*0220*/ 	.short	0x010a
        /*0222*/ 	.byte	0x3f
	.zero		1


	//   ....[23]....
        /*0224*/ 	.word	0x00007320
        /*0228*/ 	.word	0x00000010
        /*022c*/ 	.word	0x00030828
        /*0230*/ 	.short	0x010a
        /*0232*/ 	.byte	0x3f
	.zero		1


	//   ....[24]....
        /*0234*/ 	.word	0x00007640
        /*0238*/ 	.word	0x00000003
        /*023c*/ 	.word	0x00030840
        /*0240*/ 	.short	0x010a
        /*0242*/ 	.byte	0x3f
	.zero		1


	//   ....[25]....
        /*0244*/ 	.word	0x00007a80
        /*0248*/ 	.word	0x00000006
        /*024c*/ 	.word	0x00000000
        /*0250*/ 	.short	0x010a
        /*0252*/ 	.byte	0x3f
	.zero		1


	//   ....[26]....
        /*0254*/ 	.word	0x00007ae0
        /*0258*/ 	.word	0x00000003
        /*025c*/ 	.word	0x00000000
        /*0260*/ 	.short	0x010a
        /*0262*/ 	.byte	0x3f
	.zero		1


	//   ....[27]....
        /*0264*/ 	.word	0x00007b40
        /*0268*/ 	.word	0x00000000
        /*026c*/ 	.word	0x00000000
        /*0270*/ 	.short	0x010a
        /*0272*/ 	.byte	0x3f
	.zero		1


	//   ....[28]....
        /*0274*/ 	.word	0x00007b70
        /*0278*/ 	.word	0x00000003
        /*027c*/ 	.word	0x00000000
        /*0280*/ 	.short	0x010a
        /*0282*/ 	.byte	0x3f
	.zero		1


	//   ....[29]....
        /*0284*/ 	.word	0x00007c40
        /*0288*/ 	.word	0x000000e4
        /*028c*/ 	.word	0x00030800
        /*0290*/ 	.short	0x010a
        /*0292*/ 	.byte	0x3f
	.zero		1


	//   ....[30]....
        /*0294*/ 	.word	0x00007c90
        /*0298*/ 	.word	0x00000000
        /*029c*/ 	.word	0x00030810
        /*02a0*/ 	.short	0x010a
        /*02a2*/ 	.byte	0x3f
	.zero		1


	//   ....[31]....
        /*02a4*/ 	.word	0x00007ce0
        /*02a8*/ 	.word	0x00000000
        /*02ac*/ 	.word	0x00030830
        /*02b0*/ 	.short	0x010a
        /*02b2*/ 	.byte	0x3f
	.zero		1


	//   ....[32]....
        /*02b4*/ 	.word	0x00007d30
        /*02b8*/ 	.word	0x00000010
        /*02bc*/ 	.word	0x00030820
        /*02c0*/ 	.short	0x010a
        /*02c2*/ 	.byte	0x3f
	.zero		1


	//   ....[33]....
        /*02c4*/ 	.word	0x00007d80
        /*02c8*/ 	.word	0x00000010
        /*02cc*/ 	.word	0x00030840
        /*02d0*/ 	.short	0x010a
        /*02d2*/ 	.byte	0x3f
	.zero		1


	//   ....[34]....
        /*02d4*/ 	.word	0x00007dd0
        /*02d8*/ 	.word	0x00000010
        /*02dc*/ 	.word	0x00030828
        /*02e0*/ 	.short	0x010a
        /*02e2*/ 	.byte	0x3f
	.zero		1


	//   ....[35]....
        /*02e4*/ 	.word	0x00007e20
        /*02e8*/ 	.word	0x00000010
        /*02ec*/ 	.word	0x00030848
        /*02f0*/ 	.short	0x010a
        /*02f2*/ 	.byte	0x3f
	.zero		1


	//   ....[36]....
        /*02f4*/ 	.word	0x00007e80
        /*02f8*/ 	.word	0x00000010
        /*02fc*/ 	.word	0x00030820
        /*0300*/ 	.short	0x010a
        /*0302*/ 	.byte	0x3f
	.zero		1


	//   ....[37]....
        /*0304*/ 	.word	0x00007ed0
        /*0308*/ 	.word	0x00000010
        /*030c*/ 	.word	0x00030840
        /*0310*/ 	.short	0x010a
        /*0312*/ 	.byte	0x3f
	.zero		1


	//   ....[38]....
        /*0314*/ 	.word	0x00007f20
        /*0318*/ 	.word	0x00000010
        /*031c*/ 	.word	0x00030828
        /*0320*/ 	.short	0x010a
        /*0322*/ 	.byte	0x3f
	.zero		1


	//   ....[39]....
        /*0324*/ 	.word	0x00007f70
        /*0328*/ 	.word	0x00000003
        /*032c*/ 	.word	0x00030840
        /*0330*/ 	.short	0x010a
        /*0332*/ 	.byte	0x3f
	.zero		1


	//   ....[40]....
        /*0334*/ 	.word	0x00008040
        /*0338*/ 	.word	0x00000006
        /*033c*/ 	.word	0x00000000
        /*0340*/ 	.short	0x010a
        /*0342*/ 	.byte	0x3f
	.zero		1


	//   ....[41]....
        /*0344*/ 	.word	0x00008090
        /*0348*/ 	.word	0x00000003
        /*034c*/ 	.word	0x00000000
        /*0350*/ 	.short	0x010a
        /*0352*/ 	.byte	0x3f
	.zero		1


	//   ....[42]....
        /*0354*/ 	.word	0x000080e0
        /*0358*/ 	.word	0x00000000
        /*035c*/ 	.word	0x00000000
        /*0360*/ 	.short	0x010a
        /*0362*/ 	.byte	0x3f
	.zero		1


	//----- nvinfo : EIATTR_NUM_MBARRIERS
	.align		4
.L_778:
        /*0364*/ 	.byte	0x03, 0x38
        /*0366*/ 	.short	0x0009


	//----- nvinfo : EIATTR_EXIT_INSTR_OFFSETS
	.align		4
        /*0368*/ 	.byte	0x04, 0x1c
        /*036a*/ 	.short	(.L_780 - .L_779)


	//   ....[0]....
.L_779:
        /*036c*/ 	.word	0x00007bc0


	//----- nvinfo : EIATTR_MAX_THREADS
	.align		4
.L_780:
        /*0370*/ 	.byte	0x04, 0x05
        /*0372*/ 	.short	(.L_782 - .L_781)
.L_781:
        /*0374*/ 	.word	0x00000180
        /*0378*/ 	.word	0x00000001
        /*037c*/ 	.word	0x00000001


	//----- nvinfo : EIATTR_CRS_STACK_SIZE
	.align		4
.L_782:
        /*0380*/ 	.byte	0x04, 0x1e
        /*0382*/ 	.short	(.L_784 - .L_783)
.L_783:
        /*0384*/ 	.word	0x00000000


	//----- nvinfo : EIATTR_CBANK_PARAM_SIZE
	.align		4
.L_784:
        /*0388*/ 	.byte	0x03, 0x19
        /*038a*/ 	.short	0x0770


	//----- nvinfo : EIATTR_PARAM_CBANK
	.align		4
        /*038c*/ 	.byte	0x04, 0x0a
        /*038e*/ 	.short	(.L_786 - .L_785)
	.align		4
.L_785:
        /*0390*/ 	.word	index@(.nv.constant0._ZN7cutlass13device_kernelIN5flash11enable_sm90INS1_16FlashAttnBwdSm90INS1_25CollectiveMainloopBwdSm90ILi2ELi2ELi2EN4cute5tupleIJNS5_1CILi1EEES8_S8_EEENS6_IJNS7_ILi64EEENS7_ILi128EEESB_EEENS_10bfloat16_tEfNS_4arch4Sm90ELb1ELb0ELb0ELb0ELb0ELb1ELb0ELb0ELi2ELi1ELi2ELi1ELb0EEENS1_24CollectiveEpilogueBwdGQAISC_fSF_Li256ELb0ELb0EEENS1_25SingleTileBwdLPTSchedulerILb0ELi128ELb0EEEEEEEEEvNT_6ParamsE)
        /*0394*/ 	.short	0x0210
        /*0396*/ 	.short	0x0770


	//----- nvinfo : EIATTR_SW_WAR
	.align		4
.L_786:
        /*0398*/ 	.byte	0x04, 0x36
        /*039a*/ 	.short	(.L_788 - .L_787)
.L_787:
        /*039c*/ 	.word	0x00000008
.L_788:


//--------------------- .nv.info._ZN7cutlass13device_kernelIN5flash11enable_sm90INS1_16FlashAttnBwdSm90INS1_25CollectiveMainloopBwdSm90ILi2ELi2ELi2EN4cute5tupleIJNS5_1CILi1EEES8_S8_EEENS6_IJNS7_ILi64EEENS7_ILi128EEESB_EEENS_10bfloat16_tEfNS_4arch4Sm90ELb1ELb0ELb0ELb0ELb1ELb1ELb0ELb0ELi2ELi1ELi2ELi1ELb0EEENS1_24CollectiveEpilogueBwdGQAISC_fSF_Li256ELb0ELb1EEENS1_25SingleTileBwdLPTSchedulerILb0ELi128ELb1EEEEEEEEEvNT_6ParamsE --------------------------
	.section	.nv.info._ZN7cutlass13device_kernelIN5flash11enable_sm90INS1_16FlashAttnBwdSm90INS1_25CollectiveMainloopBwdSm90ILi2ELi2ELi2EN4cute5tupleIJNS5_1CILi1EEES8_S8_EEENS6_IJNS7_ILi64EEENS7_ILi128EEESB_EEENS_10bfloat16_tEfNS_4arch4Sm90ELb1ELb0ELb0ELb0ELb1ELb1ELb0ELb0ELi2ELi1ELi2ELi1ELb0EEENS1_24CollectiveEpilogueBwdGQAISC_fSF_Li256ELb0ELb1EEENS1_25SingleTileBwdLPTSchedulerILb0ELi128ELb1EEEEEEEEEvNT_6ParamsE,"",@"SHT_CUDA_INFO"
	.sectionflags	@""
	.align	4


	//----- nvinfo : EIATTR_CUDA_API_VERSION
	.align		4
        /*0000*/ 	.byte	0x04, 0x37
        /*0002*/ 	.short	(.L_790 - .L_789)
.L_789:
        /*0004*/ 	.word	0x00000082


	//----- nvinfo : EIATTR_KPARAM_INFO
	.align		4
.L_790:
        /*0008*/ 	.byte	0x04, 0x17
        /*000a*/ 	.short	(.L_792 - .L_791)
.L_791:
        /*000c*/ 	.word	0x00000000
        /*0010*/ 	.short	0x0000
        /*0012*/ 	.short	0x0070
        /*0014*/ 	.byte	0x00, 0xf0, 0x01, 0x1c


	//----- nvinfo : EIATTR_SPARSE_MMA_MASK
	.align		4
.L_792:
        /*0018*/ 	.byte	0x03, 0x50
        /*001a*/ 	.short	0x0000


	//----- nvinfo : EIATTR_MAXREG_COUNT
	.align		4
        /*001c*/ 	.byte	0x03, 0x1b
        /*001e*/ 	.short	0x00a8


	//----- nvinfo : EIATTR_NUM_BARRIERS
	.align		4
        /*0020*/ 	.byte	0x02, 0x4c
        /*0022*/ 	.byte	0x10
	.zero		1


	//----- nvinfo : EIATTR_EXTERNS
	.align		4
        /*0024*/ 	.byte	0x04, 0x0f
        /*0026*/ 	.short	(.L_794 - .L_793)


	//   ....[0]....
	.align		4
.L_793:
        /*0028*/ 	.word	index@(__assertfail)


	//----- nvinfo : EIATTR_ANNOTATIONS
	.align		4
.L_794:
        /*002c*/ 	.byte	0x04, 0x55
        /*002e*/ 	.short	(.L_796 - .L_795)


	//   ....[0]....
.L_795:
        /*0030*/ 	.word	0x00000001
        /*0034*/ 	.byte	0xc0, 0x74, 0x00, 0x00, 0x01, 0x00, 0x00, 0x00, 0xb0, 0x7f, 0x00, 0x00


	//----- nvinfo : EIATTR_MERCURY_ISA_VERSION
	.align		4
.L_796:
        /*0040*/ 	.byte	0x03, 0x5f
        /*0042*/ 	.short	0x0101


	//----- nvinfo : EIATTR_INT_WARP_WIDE_INSTR_OFFSETS
	.align		4
        /*0044*/ 	.byte	0x04, 0x31
        /*0046*/ 	.short	(.L_798 - .L_797)


	//   ....[0]....
.L_797:
        /*0048*/ 	.word	0x00000190


	//   ....[1]....
        /*004c*/ 	.word	0x000001c0


	//   ....[2]....
        /*0050*/ 	.word	0x00005b90


	//   ....[3]....
        /*0054*/ 	.word	0x00006200


	//   ....[4]....
        /*0058*/ 	.word	0x00006730


	//----- nvinfo : EIATTR_COOP_GROUP_MASK_REGIDS
	.align		4
.L_798:
        /*005c*/ 	.byte	0x04, 0x29
        /*005e*/ 	.short	(.L_800 - .L_799)


	//   ....[0]....
.L_799:
        /*0060*/ 	.word	0xffffffff


	//   ....[1]....
        /*0064*/ 	.word	0xffffffff


	//   ....[2]....
        /*0068*/ 	.word	0xffffffff


	//   ....[3]....
        /*006c*/ 	.word	0xffffffff


	//   ....[4]....
        /*0070*/ 	.word	0xffffffff


	//   ....[5]....
        /*0074*/ 	.word	0xffffffff


	//   ....[6]....
        /*0078*/ 	.word	0xffffffff


	//   ....[7]....
        /*007c*/ 	.word	0xffffffff


	//   ....[8]....
        /*0080*/ 	.word	0xffffffff


	//   ....[9]....
        /*0084*/ 	.word	0xffffffff


	//   ....[10]....
        /*0088*/ 	.word	0xffffffff


	//   ....[11]....
        /*008c*/ 	.word	0xffffffff


	//   ....[12]....
        /*0090*/ 	.word	0xffffffff


	//   ....[13]....
        /*0094*/ 	.word	0xffffffff


	//   ....[14]....
        /*0098*/ 	.word	0xffffffff


	//   ....[15]....
        /*009c*/ 	.word	0xffffffff


	//   ....[16]....
        /*00a0*/ 	.word	0xffffffff


	//   ....[17]....
        /*00a4*/ 	.word	0x0500000f


	//   ....[18]....
        /*00a8*/ 	.word	0x0500000f


	//   ....[19]....
        /*00ac*/ 	.word	0x0500000f


	//   ....[20]....
        /*00b0*/ 	.word	0x0500000f


	//   ....[21]....
        /*00b4*/ 	.word	0x0500000f


	//   ....[22]....
        /*00b8*/ 	.word	0x0500000f


	//----- nvinfo : EIATTR_COOP_GROUP_INSTR_OFFSETS
	.align		4
.L_800:
        /*00bc*/ 	.byte	0x04, 0x28
        /*00be*/ 	.short	(.L_802 - .L_801)


	//   ....[0]....
.L_801:
        /*00c0*/ 	.word	0x00000070


	//   ....[1]....
        /*00c4*/ 	.word	0x000001a0


	//   ....[2]....
        /*00c8*/ 	.word	0x000001f0


	//   ....[3]....
        /*00cc*/ 	.word	0x000003e0


	//   ....[4]....
        /*00d0*/ 	.word	0x00000630


	//   ....[5]....
        /*00d4*/ 	.word	0x00001340


	//   ....[6]....
        /*00d8*/ 	.word	0x000048b0


	//   ....[7]....
        /*00dc*/ 	.word	0x00004a30


	//   ....[8]....
        /*00e0*/ 	.word	0x00004d20


	//   ....[9]....
        /*00e4*/ 	.word	0x00004eb0


	//   ....[10]....
        /*00e8*/ 	.word	0x00004fc0


	//   ....[11]....
        /*00ec*/ 	.word	0x00005790


	//   ....[12]....
        /*00f0*/ 	.word	0x00005ac0


	//   ....[13]....
        /*00f4*/ 	.word	0x00005e80


	//   ....[14]....
        /*00f8*/ 	.word	0x00006130


	//   ....[15]....
        /*00fc*/ 	.word	0x000063f0


	//   ....[16]....
        /*0100*/ 	.word	0x00006660


	//   ....[17]....
        /*0104*/ 	.word	0x00008b70


	//   ....[18]....
        /*0108*/ 	.word	0x00008cc0


	//   ....[19]....
        /*010c*/ 	.word	0x00008d30


	//   ....[20]....
        /*0110*/ 	.word	0x00008da0


	//   ....[21]....
        /*0114*/ 	.word	0x00008e10


	//   ....[22]....
        /*0118*/ 	.word	0x00008e80


	//----- nvinfo : EIATTR_REG_RECONFIG
	.align		4
.L_802:
        /*011c*/ 	.byte	0x01, 0x54
	.zero		2


	//----- nvinfo : EIATTR_SYSCALL_OFFSETS
	.align		4
        /*0120*/ 	.byte	0x04, 0x46
        /*0122*/ 	.short	(.L_804 - .L_803)


	//   ....[0]....
.L_803:
        /*0124*/ 	.word	0x00000f80


	//   ....[1]....
        /*0128*/ 	.word	0x00001070


	//   ....[2]....
        /*012c*/ 	.word	0x000011d0


	//   ....[3]....
        /*0130*/ 	.word	0x000012c0


	//----- nvinfo : EIATTR_MBARRIER_INSTR_OFFSETS
	.align		4
.L_804:
        /*0134*/ 	.byte	0x04, 0x39
        /*0136*/ 	.short	(.L_806 - .L_805)


	//   ....[0]....
.L_805:
        /*0138*/ 	.word	0x00000290
        /*013c*/ 	.word	0x000000ff
        /*0140*/ 	.word	0x00030800
        /*0144*/ 	.short	0x0100
        /*0146*/ 	.byte	0x06
	.zero		1


	//   ....[1]....
        /*0148*/ 	.word	0x00000390
        /*014c*/ 	.word	0x000000ff
        /*0150*/ 	.word	0x00030810
        /*0154*/ 	.short	0x0100
        /*0156*/ 	.byte	0x08
	.zero		1


	//   ....[2]....
        /*0158*/ 	.word	0x000003a0
        /*015c*/ 	.word	0x000000ff
        /*0160*/ 	.word	0x00030820
        /*0164*/ 	.short	0x0100
        /*0166*/ 	.byte	0x08
	.zero		1


	//   ....[3]....
        /*0168*/ 	.word	0x000003b0
        /*016c*/ 	.word	0x000000ff
        /*0170*/ 	.word	0x00030818
        /*0174*/ 	.short	0x0100
        /*0176*/ 	.byte	0x08
	.zero		1


	//   ....[4]....
        /*0178*/ 	.word	0x000003c0
        /*017c*/ 	.word	0x000000ff
        /*0180*/ 	.word	0x00030828
        /*0184*/ 	.short	0x0100
        /*0186*/ 	.byte	0x08
	.zero		1


	//   ....[5]....
        /*0188*/ 	.word	0x000004f0
        /*018c*/ 	.word	0x000000ff
        /*0190*/ 	.word	0x00030830
        /*0194*/ 	.short	0x0100
        /*0196*/ 	.byte	0x08
	.zero		1


	//   ....[6]....
        /*0198*/ 	.word	0x00000500
        /*019c*/ 	.word	0x000000ff
        /*01a0*/ 	.word	0x00030840
        /*01a4*/ 	.short	0x0100
        /*01a6*/ 	.byte	0x08
	.zero		1


	//   ....[7]....
        /*01a8*/ 	.word	0x00000510
        /*01ac*/ 	.word	0x000000ff
        /*01b0*/ 	.word	0x00030838
        /*01b4*/ 	.short	0x0100
        /*01b6*/ 	.byte	0x08
	.zero		1


	//   ....[8]....
        /*01b8*/ 	.word	0x00000520
        /*01bc*/ 	.word	0x000000ff
        /*01c0*/ 	.word	0x00030848
        /*01c4*/ 	.short	0x0100
        /*01c6*/ 	.byte	0x08
	.zero		1


	//   ....[9]....
        /*01c8*/ 	.word	0x00001380
        /*01cc*/ 	.word	0x000000e4
        /*01d0*/ 	.word	0x00030800
        /*01d4*/ 	.short	0x010a
        /*01d6*/ 	.byte	0x3f
	.zero		1


	//   ....[10]....
        /*01d8*/ 	.word	0x00001420
        /*01dc*/ 	.word	0x000000e4
        /*01e0*/ 	.word	0x00030800
        /*01e4*/ 	.short	0x010a
        /*01e6*/ 	.byte	0x3f
	.zero		1


	//   ....[11]....
        /*01e8*/ 	.word	0x00001b00
        /*01ec*/ 	.word	0x00000000
        /*01f0*/ 	.word	0x00030810
        /*01f4*/ 	.short	0x010a
        /*01f6*/ 	.byte	0x3f
	.zero		1


	//   ....[12]....
        /*01f8*/ 	.word	0x00001b40
        /*01fc*/ 	.word	0x00000000
        /*0200*/ 	.word	0x00030810
        /*0204*/ 	.short	0x010a
        /*0206*/ 	.byte	0x3f
	.zero		1


	//   ....[13]....
        /*0208*/ 	.word	0x00002070
        /*020c*/ 	.word	0x00000000
        /*0210*/ 	.word	0x00030830
        /*0214*/ 	.short	0x010a
        /*0216*/ 	.byte	0x3f
	.zero		1


	//   ....[14]....
        /*0218*/ 	.word	0x000020f0
        /*021c*/ 	.word	0x00000000
        /*0220*/ 	.word	0x00030830
        /*0224*/ 	.short	0x010a
        /*0226*/ 	.byte	0x3f
	.zero		1


	//   ....[15]....
        /*0228*/ 	.word	0x00003ad0
        /*022c*/ 	.word	0x00000006
        /*0230*/ 	.word	0x00000000
        /*0234*/ 	.short	0x0101
        /*0236*/ 	.byte	0x3f
	.zero		1


	//   ....[16]....
        /*0238*/ 	.word	0x00003e00
        /*023c*/ 	.word	0x00000000
        /*0240*/ 	.word	0x00000000
        /*0244*/ 	.short	0x0101
        /*0246*/ 	.byte	0x3f
	.zero		1


	//   ....[17]....
        /*0248*/ 	.word	0x00006e20
        /*024c*/ 	.word	0x00000010
        /*0250*/ 	.word	0x00030820
        /*0254*/ 	.short	0x010a
        /*0256*/ 	.byte	0x3f
	.zero		1


	//   ....[18]....
        /*0258*/ 	.word	0x00007550
        /*025c*/ 	.word	0x00000010
        /*0260*/ 	.word	0x00030840
        /*0264*/ 	.short	0x010a
        /*0266*/ 	.byte	0x3f
	.zero		1


	//   ....[19]....
        /*0268*/ 	.word	0x000077f0
        /*026c*/ 	.word	0x00000010
        /*0270*/ 	.word	0x00030828
        /*0274*/ 	.short	0x010a
        /*0276*/ 	.byte	0x3f
	.zero		1


	//   ....[20]....
        /*0278*/ 	.word	0x00007a90
        /*027c*/ 	.word	0x00000010
        /*0280*/ 	.word	0x00030848
        /*0284*/ 	.short	0x010a
        /*0286*/ 	.byte	0x3f
	.zero		1


	//   ....[21]....
        /*0288*/ 	.word	0x00007ce0
        /*028c*/ 	.word	0x00000010
        /*0290*/ 	.word	0x00030820
        /*0294*/ 	.short	0x010a
        /*0296*/ 	.byte	0x3f
	.zero		1


	//   ....[22]....
        /*0298*/ 	.word	0x00008010
        /*029c*/ 	.word	0x00000010
        /*02a0*/ 	.word	0x00030840
        /*02a4*/ 	.short	0x010a
        /*02a6*/ 	.byte	0x3f
	.zero		1


	//   ....[23]....
        /*02a8*/ 	.word	0x00008280
        /*02ac*/ 	.word	0x00000010
        /*02b0*/ 	.word	0x00030828
        /*02b4*/ 	.short	0x010a
        /*02b6*/ 	.byte	0x3f
	.zero		1


	//   ....[24]....
        /*02b8*/ 	.word	0x000085a0
        /*02bc*/ 	.word	0x00000003
        /*02c0*/ 	.word	0x00030840
        /*02c4*/ 	.short	0x010a
        /*02c6*/ 	.byte	0x3f
	.zero		1


	//   ....[25]....
        /*02c8*/ 	.word	0x000089e0
        /*02cc*/ 	.word	0x00000006
        /*02d0*/ 	.word	0x00000000
        /*02d4*/ 	.short	0x010a
        /*02d6*/ 	.byte	0x3f
	.zero		1


	//   ....[26]....
        /*02d8*/ 	.word	0x00008a40
        /*02dc*/ 	.word	0x00000003
        /*02e0*/ 	.word	0x00000000
        /*02e4*/ 	.short	0x010a
        /*02e6*/ 	.byte	0x3f
	.zero		1


	//   ....[27]....
        /*02e8*/ 	.word	0x00008aa0
        /*02ec*/ 	.word	0x00000000
        /*02f0*/ 	.word	0x00000000
        /*02f4*/ 	.short	0x010a
        /*02f6*/ 	.byte	0x3f
	.zero		1


	//   ....[28]....
        /*02f8*/ 	.word	0x00008ad0
        /*02fc*/ 	.word	0x00000003
        /*0300*/ 	.word	0x00000000
        /*0304*/ 	.short	0x010a
        /*0306*/ 	.byte	0x3f
	.zero		1


	//   ....[29]....
        /*0308*/ 	.word	0x00008ba0
        /*030c*/ 	.word	0x000000e4
        /*0310*/ 	.word	0x00030800
        /*0314*/ 	.short	0x010a
        /*0316*/ 	.byte	0x3f
	.zero		1


	//   ....[30]....
        /*0318*/ 	.word	0x00008bf0
        /*031c*/ 	.word	0x00000000
        /*0320*/ 	.word	0x00030810
        /*0324*/ 	.short	0x010a
        /*0326*/ 	.byte	0x3f
	.zero		1


	//   ....[31]....
        /*0328*/ 	.word	0x00008c40
        /*032c*/ 	.word	0x00000000
        /*0330*/ 	.word	0x00030830
        /*0334*/ 	.short	0x010a
        /*0336*/ 	.byte	0x3f
	.zero		1


	//   ....[32]....
        /*0338*/ 	.word	0x00008ec0
        /*033c*/ 	.word	0x00000010
        /*0340*/ 	.word	0x00030820
        /*0344*/ 	.short	0x010a
        /*0346*/ 	.byte	0x3f
	.zero		1


	//   ....[33]....
        /*0348*/ 	.word	0x00008f10
        /*034c*/ 	.word	0x00000010
        /*0350*/ 	.word	0x00030840
        /*0354*/ 	.short	0x010a
        /*0356*/ 	.byte	0x3f
	.zero		1


	//   ....[34]....
        /*0358*/ 	.word	0x00008f60
        /*035c*/ 	.word	0x00000010
        /*0360*/ 	.word	0x00030828
        /*0364*/ 	.short	0x010a
        /*0366*/ 	.byte	0x3f
	.zero		1


	//   ....[35]....
        /*0368*/ 	.word	0x00008fb0
        /*036c*/ 	.word	0x00000010
        /*0370*/ 	.word	0x00030848
        /*0374*/ 	.short	0x010a
        /*0376*/ 	.byte	0x3f
	.zero		1


	//   ....[36]....
        /*0378*/ 	.word	0x00009010
        /*037c*/ 	.word	0x00000010
        /*0380*/ 	.word	0x00030820
        /*0384*/ 	.short	0x010a
        /*0386*/ 	.byte	0x3f
	.zero		1


	//   ....[37]....
        /*0388*/ 	.word	0x00009060
        /*038c*/ 	.word	0x00000010
        /*0390*/ 	.word	0x00030840
        /*0394*/ 	.short	0x010a
        /*0396*/ 	.byte	0x3f
	.zero		1


	//   ....[38]....
        /*0398*/ 	.word	0x000090b0
        /*039c*/ 	.word	0x00000010
        /*03a0*/ 	.word	0x00030828
        /*03a4*/ 	.short	0x010a
        /*03a6*/ 	.byte	0x3f
	.zero		1


	//   ....[39]....
        /*03a8*/ 	.word	0x00009100
        /*03ac*/ 	.word	0x00000003
        /*03b0*/ 	.word	0x00030840
        /*03b4*/ 	.short	0x010a
        /*03b6*/ 	.byte	0x3f
	.zero		1


	//   ....[40]....
        /*03b8*/ 	.word	0x000091d0
        /*03bc*/ 	.word	0x00000006
        /*03c0*/ 	.word	0x00000000
        /*03c4*/ 	.short	0x010a
        /*03c6*/ 	.byte	0x3f
	.zero		1


	//   ....[41]....
        /*03c8*/ 	.word	0x00009220
        /*03cc*/ 	.word	0x00000003
        /*03d0*/ 	.word	0x00000000
        /*03d4*/ 	.short	0x010a
        /*03d6*/ 	.byte	0x3f
	.zero		1


	//   ....[42]....
        /*03d8*/ 	.word	0x00009270
        /*03dc*/ 	.word	0x00000000
        /*03e0*/ 	.word	0x00000000
        /*03e4*/ 	.short	0x010a
        /*03e6*/ 	.byte	0x3f
	.zero		1


	//----- nvinfo : EIATTR_NUM_MBARRIERS
	.align		4
.L_806:
        /*03e8*/ 	.byte	0x03, 0x38
        /*03ea*/ 	.short	0x0009


	//----- nvinfo : EIATTR_EXIT_INSTR_OFFSETS
	.align		4
        /*03ec*/ 	.byte	0x04, 0x1c
        /*03ee*/ 	.short	(.L_808 - .L_807)


	//   ....[0]....
.L_807:
        /*03f0*/ 	.word	0x00008b20


	//----- nvinfo : EIATTR_MAX_THREADS
	.align		4
.L_808:
        /*03f4*/ 	.byte	0x04, 0x05
        /*03f6*/ 	.short	(.L_810 - .L_809)
.L_809:
        /*03f8*/ 	.word	0x00000180
        /*03fc*/ 	.word	0x00000001
        /*0400*/ 	.word	0x00000001


	//----- nvinfo : EIATTR_CRS_STACK_SIZE
	.align		4
.L_810:
        /*0404*/ 	.byte	0x04, 0x1e
        /*0406*/ 	.short	(.L_812 - .L_811)
.L_811:
        /*0408*/ 	.word	0x00000000


	//----- nvinfo : EIATTR_CBANK_PARAM_SIZE
	.align		4
.L_812:
        /*040c*/ 	.byte	0x03, 0x19
        /*040e*/ 	.short	0x0770


	//----- nvinfo : EIATTR_PARAM_CBANK
	.align		4
        /*0410*/ 	.byte	0x04, 0x0a
        /*0412*/ 	.short	(.L_814 - .L_813)
	.align		4
.L_813:
        /*0414*/ 	.word	index@(.nv.constant0._ZN7cutlass13device_kernelIN5flash11enable_sm90INS1_16FlashAttnBwdSm90INS1_25CollectiveMainloopBwdSm90ILi2ELi2ELi2EN4cute5tupleIJNS5_1CILi1EEES8_S8_EEENS6_IJNS7_ILi64EEENS7_ILi128EEESB_EEENS_10bfloat16_tEfNS_4arch4Sm90ELb1ELb0ELb0ELb0ELb1ELb1ELb0ELb0ELi2ELi1ELi2ELi1ELb0EEENS1_24CollectiveEpilogueBwdGQAISC_fSF_Li256ELb0ELb1EEENS1_25SingleTileBwdLPTSchedulerILb0ELi128ELb1EEEEEEEEEvNT_6ParamsE)
        /*0418*/ 	.short	0x0210
        /*041a*/ 	.short	0x0770


	//----- nvinfo : EIATTR_SW_WAR
	.align		4
.L_814:
        /*041c*/ 	.byte	0x04, 0x36
        /*041e*/ 	.short	(.L_816 - .L_815)
.L_815:
        /*0420*/ 	.word	0x00000008
.L_816:


//--------------------- .nv.info._ZN7cutlass13device_kernelIN5flash22FlashAttnBwdPreprocessIN4cute5tupleIJNS3_1CILi64EEENS5_ILi128EEEEEENS_10bfloat16_tEfNS_4arch4Sm90ELb1ELb0EEEEEvNT_6ParamsE --------------------------
	.section	.nv.info._ZN7cutlass13device_kernelIN5flash22FlashAttnBwdPreprocessIN4cute5tupleIJNS3_1CILi64EEENS5_ILi128EEEEEENS_10bfloat16_tEfNS_4arch4Sm90ELb1ELb0EEEEEvNT_6ParamsE,"",@"SHT_CUDA_INFO"
	.sectionflags	@""
	.align	4


	//----- nvinfo : EIATTR_CUDA_API_VERSION
	.align		4
        /*0000*/ 	.byte	0x04, 0x37
        /*0002*/ 	.short	(.L_818 - .L_817)
.L_817:
        /*0004*/ 	.word	0x00000082


	//----- nvinfo : EIATTR_KPARAM_INFO
	.align		4
.L_818:
        /*0008*/ 	.byte	0x04, 0x17
        /*000a*/ 	.short	(.L_820 - .L_819)
.L_819:
        /*000c*/ 	.word	0x00000000
        /*0010*/ 	.short	0x0000
        /*0012*/ 	.short	0x0000
        /*0014*/ 	.byte	0x00, 0xf0, 0xc1, 0x03


	//----- nvinfo : EIATTR_SPARSE_MMA_MASK
	.align		4
.L_820:
        /*0018*/ 	.byte	0x03, 0x50
        /*001a*/ 	.short	0x0000


	//----- nvinfo : EIATTR_MAXREG_COUNT
	.align		4
        /*001c*/ 	.byte	0x03, 0x1b
        /*001e*/ 	.short	0x0080


	//----- nvinfo : EIATTR_MERCURY_ISA_VERSION
	.align		4
        /*0020*/ 	.byte	0x03, 0x5f
        /*0022*/ 	.short	0x0101


	//----- nvinfo : EIATTR_COOP_GROUP_MASK_REGIDS
	.align		4
        /*0024*/ 	.byte	0x04, 0x29
        /*0026*/ 	.short	(.L_822 - .L_821)


	//   ....[0]....
.L_821:
        /*0028*/ 	.word	0xffffffff


	//   ....[1]....
        /*002c*/ 	.word	0xffffffff


	//   ....[2]....
        /*0030*/ 	.word	0xffffffff


	//   ....[3]....
        /*0034*/ 	.word	0xffffffff


	//   ....[4]....
        /*0038*/ 	.word	0xffffffff


	//   ....[5]....
        /*003c*/ 	.word	0xffffffff


	//   ....[6]....
        /*0040*/ 	.word	0xffffffff


	//   ....[7]....
        /*0044*/ 	.word	0xffffffff


	//   ....[8]....
        /*0048*/ 	.word	0xffffffff


	//   ....[9]....
        /*004c*/ 	.word	0xffffffff


	//   ....[10]....
        /*0050*/ 	.word	0xffffffff


	//   ....[11]....
        /*0054*/ 	.word	0xffffffff


	//   ....[12]....
        /*0058*/ 	.word	0xffffffff


	//   ....[13]....
        /*005c*/ 	.word	0xffffffff


	//   ....[14]....
        /*0060*/ 	.word	0xffffffff


	//   ....[15]....
        /*0064*/ 	.word	0xffffffff


	//----- nvinfo : EIATTR_COOP_GROUP_INSTR_OFFSETS
	.align		4
.L_822:
        /*0068*/ 	.byte	0x04, 0x28
        /*006a*/ 	.short	(.L_824 - .L_823)


	//   ....[0]....
.L_823:
        /*006c*/ 	.word	0x00001120


	//   ....[1]....
        /*0070*/ 	.word	0x00001130


	//   ....[2]....
        /*0074*/ 	.word	0x00001140


	//   ....[3]....
        /*0078*/ 	.word	0x00001150


	//   ....[4]....
        /*007c*/ 	.word	0x000011a0


	//   ....[5]....
        /*0080*/ 	.word	0x000011b0


	//   ....[6]....
        /*0084*/ 	.word	0x000011c0


	//   ....[7]....
        /*0088*/ 	.word	0x000011d0


	//   ....[8]....
        /*008c*/ 	.word	0x00001220


	//   ....[9]....
        /*0090*/ 	.word	0x00001230


	//   ....[10]....
        /*0094*/ 	.word	0x00001240


	//   ....[11]....
        /*0098*/ 	.word	0x00001250


	//   ....[12]....
        /*009c*/ 	.word	0x000012a0


	//   ....[13]....
        /*00a0*/ 	.word	0x000012c0


	//   ....[14]....
        /*00a4*/ 	.word	0x000012d0


	//   ....[15]....
        /*00a8*/ 	.word	0x000012f0


	//----- nvinfo : EIATTR_EXIT_INSTR_OFFSETS
	.align		4
.L_824:
        /*00ac*/ 	.byte	0x04, 0x1c
        /*00ae*/ 	.short	(.L_826 - .L_825)


	//   ....[0]....
.L_825:
        /*00b0*/ 	.word	0x000018b0


	//   ....[1]....
        /*00b4*/ 	.word	0x00001930


	//----- nvinfo : EIATTR_MAX_THREADS
	.align		4
.L_826:
        /*00b8*/ 	.byte	0x04, 0x05
        /*00ba*/ 	.short	(.L_828 - .L_827)
.L_827:
        /*00bc*/ 	.word	0x00000100
        /*00c0*/ 	.word	0x00000001
        /*00c4*/ 	.word	0x00000001


	//----- nvinfo : EIATTR_CRS_STACK_SIZE
	.align		4
.L_828:
        /*00c8*/ 	.byte	0x04, 0x1e
        /*00ca*/ 	.short	(.L_830 - .L_829)
.L_829:
        /*00cc*/ 	.word	0x00000000


	//----- nvinfo : EIATTR_CBANK_PARAM_SIZE
	.align		4
.L_830:
        /*00d0*/ 	.byte	0x03, 0x19
        /*00d2*/ 	.short	0x00f0


	//----- nvinfo : EIATTR_PARAM_CBANK
	.align		4
        /*00d4*/ 	.byte	0x04, 0x0a
        /*00d6*/ 	.short	(.L_832 - .L_831)
	.align		4
.L_831:
        /*00d8*/ 	.word	index@(.nv.constant0._ZN7cutlass13device_kernelIN5flash22FlashAttnBwdPreprocessIN4cute5tupleIJNS3_1CILi64EEENS5_ILi128EEEEEENS_10bfloat16_tEfNS_4arch4Sm90ELb1ELb0EEEEEvNT_6ParamsE)
        /*00dc*/ 	.short	0x0210
        /*00de*/ 	.short	0x00f0


	//----- nvinfo : EIATTR_SW_WAR
	.align		4
.L_832:
        /*00e0*/ 	.byte	0x04, 0x36
        /*00e2*/ 	.short	(.L_834 - .L_833)
.L_833:
        /*00e4*/ 	.word	0x00000008
.L_834:


//--------------------- .nv.info._ZN7cutlass13device_kernelIN5flash11enable_sm90INS1_16FlashAttnBwdSm90INS1_25CollectiveMainloopBwdSm90ILi2ELi2ELi2EN4cute5tupleIJNS5_1CILi1EEES8_S8_EEENS6_IJNS7_ILi64EEENS7_ILi128EEESB_EEENS_10bfloat16_tEfNS_4arch4Sm90ELb1ELb0ELb0ELb1ELb0ELb1ELb0ELb0ELi2ELi1ELi2ELi1ELb0EEENS1_21CollectiveEpilogueBwdISC_SD_SF_Li256ELb1ELb0ELi1EEENS1_25SingleTileBwdLPTSchedulerILb1ELi128ELb0EEEEEEEEEvNT_6ParamsE --------------------------
	.section	.nv.info._ZN7cutlass13device_kernelIN5flash11enable_sm90INS1_16FlashAttnBwdSm90INS1_25CollectiveMainloopBwdSm90ILi2ELi2ELi2EN4cute5tupleIJNS5_1CILi1EEES8_S8_EEENS6_IJNS7_ILi64EEENS7_ILi128EEESB_EEENS_10bfloat16_tEfNS_4arch4Sm90ELb1ELb0ELb0ELb1ELb0ELb1ELb0ELb0ELi2ELi1ELi2ELi1ELb0EEENS1_21CollectiveEpilogueBwdISC_SD_SF_Li256ELb1ELb0ELi1EEENS1_25SingleTileBwdLPTSchedulerILb1ELi128ELb0EEEEEEEEEvNT_6ParamsE,"",@"SHT_CUDA_INFO"
	.sectionflags	@""
	.align	4


	//----- nvinfo : EIATTR_CUDA_API_VERSION
	.align		4
        /*0000*/ 	.byte	0x04, 0x37
        /*0002*/ 	.short	(.L_836 - .L_835)
.L_835:
        /*0004*/ 	.word	0x00000082


	//----- nvinfo : EIATTR_KPARAM_INFO
	.align		4
.L_836:
        /*0008*/ 	.byte	0x04, 0x17
        /*000a*/ 	.short	(.L_838 - .L_837)
.L_837:
        /*000c*/ 	.word	0x00000000
        /*0010*/ 	.short	0x0000
        /*0012*/ 	.short	0x0070
        /*0014*/ 	.byte	0x00, 0xf0, 0x01, 0x1a


	//----- nvinfo : EIATTR_SPARSE_MMA_MASK
	.align		4
.L_838:
        /*0018*/ 	.byte	0x03, 0x50
        /*001a*/ 	.short	0x0000


	//----- nvinfo : EIATTR_MAXREG_COUNT
	.align		4
        /*001c*/ 	.byte	0x03, 0x1b
        /*001e*/ 	.short	0x00a8


	//----- nvinfo : EIATTR_NUM_BARRIERS
	.align		4
        /*0020*/ 	.byte	0x02, 0x4c
        /*0022*/ 	.byte	0x10
	.zero		1


	//----- nvinfo : EIATTR_EXTERNS
	.align		4
        /*0024*/ 	.byte	0x04, 0x0f
        /*0026*/ 	.short	(.L_840 - .L_839)


	//   ....[0]....
	.align		4
.L_839:
        /*0028*/ 	.word	index@(__assertfail)


	//----- nvinfo : EIATTR_ANNOTATIONS
	.align		4
.L_840:
        /*002c*/ 	.byte	0x04, 0x55
        /*002e*/ 	.short	(.L_842 - .L_841)


	//   ....[0]....
.L_841:
        /*0030*/ 	.word	0x00000001
        /*0034*/ 	.byte	0xb0, 0xa2, 0x00, 0x00, 0x01, 0x00, 0x00, 0x00, 0xb0, 0xa5, 0x00, 0x00, 0x01, 0x00, 0x00, 0x00
        /*0044*/ 	.byte	0x10, 0xb1, 0x00, 0x00, 0x01, 0x00, 0x00, 0x00, 0x30, 0xb1, 0x00, 0x00, 0x01, 0x00, 0x00, 0x00
        /*0054*/ 	.byte	0xa0, 0xb4, 0x00, 0x00


	//----- nvinfo : EIATTR_MERCURY_ISA_VERSION
	.align		4
.L_842:
        /*0058*/ 	.byte	0x03, 0x5f
        /*005a*/ 	.short	0x0101


	//----- nvinfo : EIATTR_INT_WARP_WIDE_INSTR_OFFSETS
	.align		4
        /*005c*/ 	.byte	0x04, 0x31
        /*005e*/ 	.short	(.L_844 - .L_843)


	//   ....[0]....
.L_843:
        /*0060*/ 	.word	0x00000190


	//   ....[1]....
        /*0064*/ 	.word	0x000001c0


	//----- nvinfo : EIATTR_COOP_GROUP_MASK_REGIDS
	.align		4
.L_844:
        /*0068*/ 	.byte	0x04, 0x29
        /*006a*/ 	.short	(.L_846 - .L_845)


	//   ....[0]....
.L_845:
        /*006c*/ 	.word	0xffffffff


	//   ....[1]....
        /*0070*/ 	.word	0xffffffff


	//   ....[2]....
        /*0074*/ 	.word	0xffffffff


	//   ....[3]....
        /*0078*/ 	.word	0xffffffff


	//   ....[4]....
        /*007c*/ 	.word	0xffffffff


	//   ....[5]....
        /*0080*/ 	.word	0xffffffff


	//   ....[6]....
        /*0084*/ 	.word	0xffffffff


	//   ....[7]....
        /*0088*/ 	.word	0x0500000f


	//----- nvinfo : EIATTR_COOP_GROUP_INSTR_OFFSETS
	.align		4
.L_846:
        /*008c*/ 	.byte	0x04, 0x28
        /*008e*/ 	.short	(.L_848 - .L_847)


	//   ....[0]....
.L_847:
        /*0090*/ 	.word	0x00000070


	//   ....[1]....
        /*0094*/ 	.word	0x000001a0


	//   ....[2]....
        /*0098*/ 	.word	0x000001f0


	//   ....[3]....
        /*009c*/ 	.word	0x000003e0


	//   ....[4]....
        /*00a0*/ 	.word	0x00000630


	//   ....[5]....
        /*00a4*/ 	.word	0x00001840


	//   ....[6]....
        /*00a8*/ 	.word	0x00007de0


	//   ....[7]....
        /*00ac*/ 	.word	0x0000bcf0


	//----- nvinfo : EIATTR_REG_RECONFIG
	.align		4
.L_848:
        /*00b0*/ 	.byte	0x01, 0x54
	.zero		2


	//----- nvinfo : EIATTR_SYSCALL_OFFSETS
	.align		4
        /*00b4*/ 	.byte	0x04, 0x46
        /*00b6*/ 	.short	(.L_850 - .L_849)


	//   ....[0]....
.L_849:
        /*00b8*/ 	.word	0x00001480


	//   ....[1]....
        /*00bc*/ 	.word	0x00001570


	//   ....[2]....
        /*00c0*/ 	.word	0x000016d0


	//   ....[3]....
        /*00c4*/ 	.word	0x000017c0


	//----- nvinfo : EIATTR_MBARRIER_INSTR_OFFSETS
	.align		4
.L_850:
        /*00c8*/ 	.byte	0x04, 0x39
        /*00ca*/ 	.short	(.L_852 - .L_851)


	//   ....[0]....
.L_851:
        /*00cc*/ 	.word	0x00000290
        /*00d0*/ 	.word	0x000000ff
        /*00d4*/ 	.word	0x00030800
        /*00d8*/ 	.short	0x0100
        /*00da*/ 	.byte	0x06
	.zero		1


	//   ....[1]....
        /*00dc*/ 	.word	0x00000390
        /*00e0*/ 	.word	0x000000ff
        /*00e4*/ 	.word	0x00030810
        /*00e8*/ 	.short	0x0100
        /*00ea*/ 	.byte	0x08
	.zero		1


	//   ....[2]....
        /*00ec*/ 	.word	0x000003a0
        /*00f0*/ 	.word	0x000000ff
        /*00f4*/ 	.word	0x00030820
        /*00f8*/ 	.short	0x0100
        /*00fa*/ 	.byte	0x08
	.zero		1


	//   ....[3]....
        /*00fc*/ 	.word	0x000003b0
        /*0100*/ 	.word	0x000000ff
        /*0104*/ 	.word	0x00030818
        /*0108*/ 	.short	0x0100
        /*010a*/ 	.byte	0x08
	.zero		1


	//   ....[4]....
        /*010c*/ 	.word	0x000003c0
        /*0110*/ 	.word	0x000000ff
        /*0114*/ 	.word	0x00030828
        /*0118*/ 	.short	0x0100
        /*011a*/ 	.byte	0x08
	.zero		1


	//   ....[5]....
        /*011c*/ 	.word	0x000004f0
        /*0120*/ 	.word	0x000000ff
        /*0124*/ 	.word	0x00030830
        /*0128*/ 	.short	0x0100
        /*012a*/ 	.byte	0x08
	.zero		1


	//   ....[6]....
        /*012c*/ 	.word	0x00000500
        /*0130*/ 	.word	0x000000ff
        /*0134*/ 	.word	0x00030840
        /*0138*/ 	.short	0x0100
        /*013a*/ 	.byte	0x08
	.zero		1


	//   ....[7]....
        /*013c*/ 	.word	0x00000510
        /*0140*/ 	.word	0x000000ff
        /*0144*/ 	.word	0x00030838
        /*0148*/ 	.short	0x0100
        /*014a*/ 	.byte	0x08
	.zero		1


	//   ....[8]....
        /*014c*/ 	.word	0x00000520
        /*0150*/ 	.word	0x000000ff
        /*0154*/ 	.word	0x00030848
        /*0158*/ 	.short	0x0100
        /*015a*/ 	.byte	0x08
	.zero		1


	//   ....[9]....
        /*015c*/ 	.word	0x00001880
        /*0160*/ 	.word	0x000000e4
        /*0164*/ 	.word	0x00030800
        /*0168*/ 	.short	0x010a
        /*016a*/ 	.byte	0x3f
	.zero		1


	//   ....[10]....
        /*016c*/ 	.word	0x00001920
        /*0170*/ 	.word	0x000000e4
        /*0174*/ 	.word	0x00030800
        /*0178*/ 	.short	0x010a
        /*017a*/ 	.byte	0x3f
	.zero		1


	//   ....[11]....
        /*017c*/ 	.word	0x00001ff0
        /*0180*/ 	.word	0x00000000
        /*0184*/ 	.word	0x00030810
        /*0188*/ 	.short	0x010a
        /*018a*/ 	.byte	0x3f
	.zero		1


	//   ....[12]....
        /*018c*/ 	.word	0x00002030
        /*0190*/ 	.word	0x00000000
        /*0194*/ 	.word	0x00030810
        /*0198*/ 	.short	0x010a
        /*019a*/ 	.byte	0x3f
	.zero		1


	//   ....[13]....
        /*019c*/ 	.word	0x00002560
        /*01a0*/ 	.word	0x00000000
        /*01a4*/ 	.word	0x00030830
        /*01a8*/ 	.short	0x010a
        /*01aa*/ 	.byte	0x3f
	.zero		1


	//   ....[14]....
        /*01ac*/ 	.word	0x000025e0
        /*01b0*/ 	.word	0x00000000
        /*01b4*/ 	.word	0x00030830
        /*01b8*/ 	.short	0x010a
        /*01ba*/ 	.byte	0x3f
	.zero		1


	//   ....[15]....
        /*01bc*/ 	.word	0x00003fb0
        /*01c0*/ 	.word	0x00000006
        /*01c4*/ 	.word	0x00000000
        /*01c8*/ 	.short	0x0101
        /*01ca*/ 	.byte	0x3f
	.zero		1


	//   ....[16]....
        /*01cc*/ 	.word	0x000042e0
        /*01d0*/ 	.word	0x00000000
        /*01d4*/ 	.word	0x00000000
        /*01d8*/ 	.short	0x0101
        /*01da*/ 	.byte	0x3f
	.zero		1


	//   ....[17]....
        /*01dc*/ 	.word	0x00009f30
        /*01e0*/ 	.word	0x0000000f
        /*01e4*/ 	.word	0x00030820
        /*01e8*/ 	.short	0x010a
        /*01ea*/ 	.byte	0x3f
	.zero		1


	//   ....[18]....
        /*01ec*/ 	.word	0x0000a610
        /*01f0*/ 	.word	0x0000000f
        /*01f4*/ 	.word	0x00030840
        /*01f8*/ 	.short	0x010a
        /*01fa*/ 	.byte	0x3f
	.zero		1


	//   ....[19]....
        /*01fc*/ 	.word	0x0000a8e0
        /*0200*/ 	.word	0x0000000f
        /*0204*/ 	.word	0x00030828
        /*0208*/ 	.short	0x010a
        /*020a*/ 	.byte	0x3f
	.zero		1


	//   ....[20]....
        /*020c*/ 	.word	0x0000abb0
        /*0210*/ 	.word	0x0000000f
        /*0214*/ 	.word	0x00030848
        /*0218*/ 	.short	0x010a
        /*021a*/ 	.byte	0x3f
	.zero		1


	//   ....[21]....
        /*021c*/ 	.word	0x0000ae20
        /*0220*/ 	.word	0x0000000f
        /*0224*/ 	.word	0x00030820
        /*0228*/ 	.short	0x010a
        /*022a*/ 	.byte	0x3f
	.zero		1


	//   ....[22]....
        /*022c*/ 	.word	0x0000b160
        /*0230*/ 	.word	0x0000000f
        /*0234*/ 	.word	0x00030840
        /*0238*/ 	.short	0x010a
        /*023a*/ 	.byte	0x3f
	.zero		1


	//   ....[23]....
        /*023c*/ 	.word	0x0000b400
        /*0240*/ 	.word	0x0000000f
        /*0244*/ 	.word	0x00030828
        /*0248*/ 	.short	0x010a
        /*024a*/ 	.byte	0x3f
	.zero		1


	//   ....[24]....
        /*024c*/ 	.word	0x0000b710
        /*0250*/ 	.word	0x00000003
        /*0254*/ 	.word	0x00030840
        /*0258*/ 	.short	0x010a
        /*025a*/ 	.byte	0x3f
	.zero		1


	//   ....[25]....
        /*025c*/ 	.word	0x0000bb70
        /*0260*/ 	.word	0x00000007
        /*0264*/ 	.word	0x00000000
        /*0268*/ 	.short	0x010a
        /*026a*/ 	.byte	0x3f
	.zero		1


	//   ....[26]....
        /*026c*/ 	.word	0x0000bbc0
        /*0270*/ 	.word	0x00000003
        /*0274*/ 	.word	0x00000000
        /*0278*/ 	.short	0x010a
        /*027a*/ 	.byte	0x3f
	.zero		1


	//   ....[27]....
        /*027c*/ 	.word	0x0000bc20
        /*0280*/ 	.word	0x00000005
        /*0284*/ 	.word	0x00000000
        /*0288*/ 	.short	0x010a
        /*028a*/ 	.byte	0x3f
	.zero		1


	//   ....[28]....
        /*028c*/ 	.word	0x0000bc50
        /*0290*/ 	.word	0x00000003
        /*0294*/ 	.word	0x00000000
        /*0298*/ 	.short	0x010a
        /*029a*/ 	.byte	0x3f
	.zero		1


	//   ....[29]....
        /*029c*/ 	.word	0x0000bd20
        /*02a0*/ 	.word	0x000000e4
        /*02a4*/ 	.word	0x00030800
        /*02a8*/ 	.short	0x010a
        /*02aa*/ 	.byte	0x3f
	.zero		1


	//   ....[30]....
        /*02ac*/ 	.word	0x0000bd70
        /*02b0*/ 	.word	0x00000000
        /*02b4*/ 	.word	0x00030810
        /*02b8*/ 	.short	0x010a
        /*02ba*/ 	.byte	0x3f
	.zero		1


	//   ....[31]....
        /*02bc*/ 	.word	0x0000bdc0
        /*02c0*/ 	.word	0x00000000
        /*02c4*/ 	.word	0x00030830
        /*02c8*/ 	.short	0x010a
        /*02ca*/ 	.byte	0x3f
	.zero		1


	//   ....[32]....
        /*02cc*/ 	.word	0x0000be10
        /*02d0*/ 	.word	0x0000000f
        /*02d4*/ 	.word	0x00030820
        /*02d8*/ 	.short	0x010a
        /*02da*/ 	.byte	0x3f
	.zero		1


	//   ....[33]....
        /*02dc*/ 	.word	0x0000be60
        /*02e0*/ 	.word	0x0000000f
        /*02e4*/ 	.word	0x00030840
        /*02e8*/ 	.short	0x010a
        /*02ea*/ 	.byte	0x3f
	.zero		1


	//   ....[34]....
        /*02ec*/ 	.word	0x0000beb0
        /*02f0*/ 	.word	0x0000000f
        /*02f4*/ 	.word	0x00030828
        /*02f8*/ 	.short	0x010a
        /*02fa*/ 	.byte	0x3f
	.zero		1


	//   ....[35]....
        /*02fc*/ 	.word	0x0000bf00
        /*0300*/ 	.word	0x0000000f
        /*0304*/ 	.word	0x00030848
        /*0308*/ 	.short	0x010a
        /*030a*/ 	.byte	0x3f
	.zero		1


	//   ....[36]....
        /*030c*/ 	.word	0x0000bf60
        /*0310*/ 	.word	0x0000000f
        /*0314*/ 	.word	0x00030820
        /*0318*/ 	.short	0x010a
        /*031a*/ 	.byte	0x3f
	.zero		1


	//   ....[37]....
        /*031c*/ 	.word	0x0000bfb0
        /*0320*/ 	.word	0x0000000f
        /*0324*/ 	.word	0x00030840
        /*0328*/ 	.short	0x010a
        /*032a*/ 	.byte	0x3f
	.zero		1


	//   ....[38]....
        /*032c*/ 	.word	0x0000c000
        /*0330*/ 	.word	0x0000000f
        /*0334*/ 	.word	0x00030828
        /*0338*/ 	.short	0x010a
        /*033a*/ 	.byte	0x3f
	.zero		1


	//   ....[39]....
        /*033c*/ 	.word	0x0000c050
        /*0340*/ 	.word	0x00000003
        /*0344*/ 	.word	0x00030840
        /*0348*/ 	.short	0x010a
        /*034a*/ 	.byte	0x3f
	.zero		1


	//   ....[40]....
        /*034c*/ 	.word	0x0000c120
        /*0350*/ 	.word	0x00000007
        /*0354*/ 	.word	0x00000000
        /*0358*/ 	.short	0x010a
        /*035a*/ 	.byte	0x3f
	.zero		1


	//   ....[41]....
        /*035c*/ 	.word	0x0000c170
        /*0360*/ 	.word	0x00000003
        /*0364*/ 	.word	0x00000000
        /*0368*/ 	.short	0x010a
        /*036a*/ 	.byte	0x3f
	.zero		1


	//   ....[42]....
        /*036c*/ 	.word	0x0000c1c0
        /*0370*/ 	.word	0x00000005
        /*0374*/ 	.word	0x00000000
        /*0378*/ 	.short	0x010a
        /*037a*/ 	.byte	0x3f
	.zero		1


	//----- nvinfo : EIATTR_NUM_MBARRIERS
	.align		4
.L_852:
        /*037c*/ 	.byte	0x03, 0x38
        /*037e*/ 	.short	0x0009


	//----- nvinfo : EIATTR_EXIT_INSTR_OFFSETS
	.align		4
        /*0380*/ 	.byte	0x04, 0x1c
        /*0382*/ 	.short	(.L_854 - .L_853)


	//   ....[0]....
.L_853:
        /*0384*/ 	.word	0x0000bca0


	//----- nvinfo : EIATTR_MAX_THREADS
	.align		4
.L_854:
        /*0388*/ 	.byte	0x04, 0x05
        /*038a*/ 	.short	(.L_856 - .L_855)
.L_855:
        /*038c*/ 	.word	0x00000180
        /*0390*/ 	.word	0x00000001
        /*0394*/ 	.word	0x00000001


	//----- nvinfo : EIATTR_CRS_STACK_SIZE
	.align		4
.L_856:
        /*0398*/ 	.byte	0x04, 0x1e
        /*039a*/ 	.short	(.L_858 - .L_857)
.L_857:
        /*039c*/ 	.word	0x00000000


	//----- nvinfo : EIATTR_CBANK_PARAM_SIZE
	.align		4
.L_858:
        /*03a0*/ 	.byte	0x03, 0x19
        /*03a2*/ 	.short	0x06f0


	//----- nvinfo : EIATTR_PARAM_CBANK
	.align		4
        /*03a4*/ 	.byte	0x04, 0x0a
        /*03a6*/ 	.short	(.L_860 - .L_859)
	.align		4
.L_859:
        /*03a8*/ 	.word	index@(.nv.constant0._ZN7cutlass13device_kernelIN5flash11enable_sm90INS1_16FlashAttnBwdSm90INS1_25CollectiveMainloopBwdSm90ILi2ELi2ELi2EN4cute5tupleIJNS5_1CILi1EEES8_S8_EEENS6_IJNS7_ILi64EEENS7_ILi128EEESB_EEENS_10bfloat16_tEfNS_4arch4Sm90ELb1ELb0ELb0ELb1ELb0ELb1ELb0ELb0ELi2ELi1ELi2ELi1ELb0EEENS1_21CollectiveEpilogueBwdISC_SD_SF_Li256ELb1ELb0ELi1EEENS1_25SingleTileBwdLPTSchedulerILb1ELi128ELb0EEEEEEEEEvNT_6ParamsE)
        /*03ac*/ 	.short	0x0210
        /*03ae*/ 	.short	0x06f0


	//----- nvinfo : EIATTR_SW_WAR
	.align		4
.L_860:
        /*03b0*/ 	.byte	0x04, 0x36
        /*03b2*/ 	.short	(.L_862 - .L_861)
.L_861:
        /*03b4*/ 	.word	0x00000008
.L_862:


//--------------------- .nv.info._ZN7cutlass13device_kernelIN5flash11enable_sm90INS1_16FlashAttnBwdSm90INS1_25CollectiveMainloopBwdSm90ILi2ELi2ELi2EN4cute5tupleIJNS5_1CILi1EEES8_S8_EEENS6_IJNS7_ILi64EEENS7_ILi128EEESB_EEENS_10bfloat16_tEfNS_4arch4Sm90ELb1ELb0ELb0ELb1ELb1ELb1ELb0ELb0ELi2ELi1ELi2ELi1ELb0EEENS1_21CollectiveEpilogueBwdISC_SD_SF_Li256ELb1ELb0ELi1EEENS1_25SingleTileBwdLPTSchedulerILb1ELi128ELb1EEEEEEEEEvNT_6ParamsE --------------------------
	.section	.nv.info._ZN7cutlass13device_kernelIN5flash11enable_sm90INS1_16FlashAttnBwdSm90INS1_25CollectiveMainloopBwdSm90ILi2ELi2ELi2EN4cute5tupleIJNS5_1CILi1EEES8_S8_EEENS6_IJNS7_ILi64EEENS7_ILi128EEESB_EEENS_10bfloat16_tEfNS_4arch4Sm90ELb1ELb0ELb0ELb1ELb1ELb1ELb0ELb0ELi2ELi1ELi2ELi1ELb0EEENS1_21CollectiveEpilogueBwdISC_SD_SF_Li256ELb1ELb0ELi1EEENS1_25SingleTileBwdLPTSchedulerILb1ELi128ELb1EEEEEEEEEvNT_6ParamsE,"",@"SHT_CUDA_INFO"
	.sectionflags	@""
	.align	4


	//----- nvinfo : EIATTR_CUDA_API_VERSION
	.align		4
        /*0000*/ 	.byte	0x04, 0x37
        /*0002*/ 	.short	(.L_864 - .L_863)
.L_863:
        /*0004*/ 	.word	0x00000082


	//----- nvinfo : EIATTR_KPARAM_INFO
	.align		4
.L_864:
        /*0008*/ 	.byte	0x04, 0x17
        /*000a*/ 	.short	(.L_866 - .L_865)
.L_865:
        /*000c*/ 	.word	0x00000000
        /*0010*/ 	.short	0x0000
        /*0012*/ 	.short	0x0070
        /*0014*/ 	.byte	0x00, 0xf0, 0x01, 0x1a


	//----- nvinfo : EIATTR_SPARSE_MMA_MASK
	.align		4
.L_866:
        /*0018*/ 	.byte	0x03, 0x50
        /*001a*/ 	.short	0x0000


	//----- nvinfo : EIATTR_MAXREG_COUNT
	.align		4
        /*001c*/ 	.byte	0x03, 0x1b
        /*001e*/ 	.short	0x00a8


	//----- nvinfo : EIATTR_NUM_BARRIERS
	.align		4
        /*0020*/ 	.byte	0x02, 0x4c
        /*0022*/ 	.byte	0x10
	.zero		1


	//----- nvinfo : EIATTR_EXTERNS
	.align		4
        /*0024*/ 	.byte	0x04, 0x0f
        /*0026*/ 	.short	(.L_868 - .L_867)


	//   ....[0]....
	.align		4
.L_867:
        /*0028*/ 	.word	index@(__assertfail)


	//----- nvinfo : EIATTR_ANNOTATIONS
	.align		4
.L_868:
        /*002c*/ 	.byte	0x04, 0x55
        /*002e*/ 	.short	(.L_870 - .L_869)


	//   ....[0]....
.L_869:
        /*0030*/ 	.word	0x00000001
        /*0034*/ 	.byte	0xd0, 0xab, 0x00, 0x00, 0x01, 0x00, 0x00, 0x00, 0xd0, 0xae, 0x00, 0x00, 0x01, 0x00, 0x00, 0x00
        /*0044*/ 	.byte	0x30, 0xba, 0x00, 0x00, 0x01, 0x00, 0x00, 0x00, 0x50, 0xba, 0x00, 0x00, 0x01, 0x00, 0x00, 0x00
        /*0054*/ 	.byte	0xc0, 0xbd, 0x00, 0x00


	//----- nvinfo : EIATTR_MERCURY_ISA_VERSION
	.align		4
.L_870:
        /*0058*/ 	.byte	0x03, 0x5f
        /*005a*/ 	.short	0x0101


	//----- nvinfo : EIATTR_INT_WARP_WIDE_INSTR_OFFSETS
	.align		4
        /*005c*/ 	.byte	0x04, 0x31
        /*005e*/ 	.short	(.L_872 - .L_871)


	//   ....[0]....
.L_871:
        /*0060*/ 	.word	0x00000190


	//   ....[1]....
        /*0064*/ 	.word	0x000001c0


	//   ....[2]....
        /*0068*/ 	.word	0x00008fb0


	//   ....[3]....
        /*006c*/ 	.word	0x00009660


	//   ....[4]....
        /*0070*/ 	.word	0x00009b90


	//----- nvinfo : EIATTR_COOP_GROUP_MASK_REGIDS
	.align		4
.L_872:
        /*0074*/ 	.byte	0x04, 0x29
        /*0076*/ 	.short	(.L_874 - .L_873)


	//   ....[0]....
.L_873:
        /*0078*/ 	.word	0xffffffff


	//   ....[1]....
        /*007c*/ 	.word	0xffffffff


	//   ....[2]....
        /*0080*/ 	.word	0xffffffff


	//   ....[3]....
        /*0084*/ 	.word	0xffffffff


	//   ....[4]....
        /*0088*/ 	.word	0xffffffff


	//   ....[5]....
        /*008c*/ 	.word	0xffffffff


	//   ....[6]....
        /*0090*/ 	.word	0xffffffff


	//   ....[7]....
        /*0094*/ 	.word	0xffffffff


	//   ....[8]....
        /*0098*/ 	.word	0xffffffff


	//   ....[9]....
        /*009c*/ 	.word	0xffffffff


	//   ....[10]....
        /*00a0*/ 	.word	0xffffffff


	//   ....[11]....
        /*00a4*/ 	.word	0xffffffff


	//   ....[12]....
        /*00a8*/ 	.word	0xffffffff


	//   ....[13]....
        /*00ac*/ 	.word	0x0500000f


	//   ....[14]....
        /*00b0*/ 	.word	0x0500000f


	//   ....[15]....
        /*00b4*/ 	.word	0x0500000f


	//   ....[16]....
        /*00b8*/ 	.word	0x0500000f


	//----- nvinfo : EIATTR_COOP_GROUP_INSTR_OFFSETS
	.align		4
.L_874:
        /*00bc*/ 	.byte	0x04, 0x28
        /*00be*/ 	.short	(.L_876 - .L_875)


	//   ....[0]....
.L_875:
        /*00c0*/ 	.word	0x00000070


	//   ....[1]....
        /*00c4*/ 	.word	0x000001a0


	//   ....[2]....
        /*00c8*/ 	.word	0x000001f0


	//   ....[3]....
        /*00cc*/ 	.word	0x000003e0


	//   ....[4]....
        /*00d0*/ 	.word	0x00000630


	//   ....[5]....
        /*00d4*/ 	.word	0x00001860


	//   ....[6]....
        /*00d8*/ 	.word	0x00007e00


	//   ....[7]....
        /*00dc*/ 	.word	0x00008bb0


	//   ....[8]....
        /*00e0*/ 	.word	0x00008ee0


	//   ....[9]....
        /*00e4*/ 	.word	0x000092e0


	//   ....[10]....
        /*00e8*/ 	.word	0x00009590


	//   ....[11]....
        /*00ec*/ 	.word	0x00009850


	//   ....[12]....
        /*00f0*/ 	.word	0x00009ac0


	//   ....[13]....
        /*00f4*/ 	.word	0x0000c610


	//   ....[14]....
        /*00f8*/ 	.word	0x0000c760


	//   ....[15]....
        /*00fc*/ 	.word	0x0000c7d0


	//   ....[16]....
        /*0100*/ 	.word	0x0000c840


	//----- nvinfo : EIATTR_REG_RECONFIG
	.align		4
.L_876:
        /*0104*/ 	.byte	0x01, 0x54
	.zero		2


	//----- nvinfo : EIATTR_SYSCALL_OFFSETS
	.align		4
        /*0108*/ 	.byte	0x04, 0x46
        /*010a*/ 	.short	(.L_878 - .L_877)


	//   ....[0]....
.L_877:
        /*010c*/ 	.word	0x000014a0


	//   ....[1]....
        /*0110*/ 	.word	0x00001590


	//   ....[2]....
        /*0114*/ 	.word	0x000016f0


	//   ....[3]....
        /*0118*/ 	.word	0x000017e0


	//----- nvinfo : EIATTR_MBARRIER_INSTR_OFFSETS
	.align		4
.L_878:
        /*011c*/ 	.byte	0x04, 0x39
        /*011e*/ 	.short	(.L_880 - .L_879)


	//   ....[0]....
.L_879:
        /*0120*/ 	.word	0x00000290
        /*0124*/ 	.word	0x000000ff
        /*0128*/ 	.word	0x00030800
        /*012c*/ 	.short	0x0100
        /*012e*/ 	.byte	0x06
	.zero		1


	//   ....[1]....
        /*0130*/ 	.word	0x00000390
        /*0134*/ 	.word	0x000000ff
        /*0138*/ 	.word	0x00030810
        /*013c*/ 	.short	0x0100
        /*013e*/ 	.byte	0x08
	.zero		1


	//   ....[2]....
        /*0140*/ 	.word	0x000003a0
        /*0144*/ 	.word	0x000000ff
        /*0148*/ 	.word	0x00030820
        /*014c*/ 	.short	0x0100
        /*014e*/ 	.byte	0x08
	.zero		1


	//   ....[3]....
        /*0150*/ 	.word	0x000003b0
        /*0154*/ 	.word	0x000000ff
        /*0158*/ 	.word	0x00030818
        /*015c*/ 	.short	0x0100
        /*015e*/ 	.byte	0x08
	.zero		1


	//   ....[4]....
        /*0160*/ 	.word	0x000003c0
        /*0164*/ 	.word	0x000000ff
        /*0168*/ 	.word	0x00030828
        /*016c*/ 	.short	0x0100
        /*016e*/ 	.byte	0x08
	.zero		1


	//   ....[5]....
        /*0170*/ 	.word	0x000004f0
        /*0174*/ 	.word	0x000000ff
        /*0178*/ 	.word	0x00030830
        /*017c*/ 	.short	0x0100
        /*017e*/ 	.byte	0x08
	.zero		1


	//   ....[6]....
        /*0180*/ 	.word	0x00000500
        /*0184*/ 	.word	0x000000ff
        /*0188*/ 	.word	0x00030840
        /*018c*/ 	.short	0x0100
        /*018e*/ 	.byte	0x08
	.zero		1


	//   ....[7]....
        /*0190*/ 	.word	0x00000510
        /*0194*/ 	.word	0x000000ff
        /*0198*/ 	.word	0x00030838
        /*019c*/ 	.short	0x0100
        /*019e*/ 	.byte	0x08
	.zero		1


	//   ....[8]....
        /*01a0*/ 	.word	0x00000520
        /*01a4*/ 	.word	0x000000ff
        /*01a8*/ 	.word	0x00030848
        /*01ac*/ 	.short	0x0100
        /*01ae*/ 	.byte	0x08
	.zero		1


	//   ....[9]....
        /*01b0*/ 	.word	0x000018a0
        /*01b4*/ 	.word	0x000000e4
        /*01b8*/ 	.word	0x00030800
        /*01bc*/ 	.short	0x010a
        /*01be*/ 	.byte	0x3f
	.zero		1


	//   ....[10]....
        /*01c0*/ 	.word	0x00001940
        /*01c4*/ 	.word	0x000000e4
        /*01c8*/ 	.word	0x00030800
        /*01cc*/ 	.short	0x010a
        /*01ce*/ 	.byte	0x3f
	.zero		1


	//   ....[11]....
        /*01d0*/ 	.word	0x00002010
        /*01d4*/ 	.word	0x00000000
        /*01d8*/ 	.word	0x00030810
        /*01dc*/ 	.short	0x010a
        /*01de*/ 	.byte	0x3f
	.zero		1


	//   ....[12]....
        /*01e0*/ 	.word	0x00002050
        /*01e4*/ 	.word	0x00000000
        /*01e8*/ 	.word	0x00030810
        /*01ec*/ 	.short	0x010a
        /*01ee*/ 	.byte	0x3f
	.zero		1


	//   ....[13]....
        /*01f0*/ 	.word	0x00002580
        /*01f4*/ 	.word	0x00000000
        /*01f8*/ 	.word	0x00030830
        /*01fc*/ 	.short	0x010a
        /*01fe*/ 	.byte	0x3f
	.zero		1


	//   ....[14]....
        /*0200*/ 	.word	0x00002600
        /*0204*/ 	.word	0x00000000
        /*0208*/ 	.word	0x00030830
        /*020c*/ 	.short	0x010a
        /*020e*/ 	.byte	0x3f
	.zero		1


	//   ....[15]....
        /*0210*/ 	.word	0x00003fd0
        /*0214*/ 	.word	0x00000006
        /*0218*/ 	.word	0x00000000
        /*021c*/ 	.short	0x0101
        /*021e*/ 	.byte	0x3f
	.zero		1


	//   ....[16]....
        /*0220*/ 	.word	0x00004300
        /*0224*/ 	.word	0x00000000
        /*0228*/ 	.word	0x00000000
        /*022c*/ 	.short	0x0101
        /*022e*/ 	.byte	0x3f
	.zero		1


	//   ....[17]....
        /*0230*/ 	.word	0x0000a850
        /*0234*/ 	.word	0x0000000f
        /*0238*/ 	.word	0x00030820
        /*023c*/ 	.short	0x010a
        /*023e*/ 	.byte	0x3f
	.zero		1


	//   ....[18]....
        /*0240*/ 	.word	0x0000af30
        /*0244*/ 	.word	0x0000000f
        /*0248*/ 	.word	0x00030840
        /*024c*/ 	.short	0x010a
        /*024e*/ 	.byte	0x3f
	.zero		1


	//   ....[19]....
        /*0250*/ 	.word	0x0000b200
        /*0254*/ 	.word	0x0000000f
        /*0258*/ 	.word	0x00030828
        /*025c*/ 	.short	0x010a
        /*025e*/ 	.byte	0x3f
	.zero		1


	//   ....[20]....
        /*0260*/ 	.word	0x0000b4d0
        /*0264*/ 	.word	0x0000000f
        /*0268*/ 	.word	0x00030848
        /*026c*/ 	.short	0x010a
        /*026e*/ 	.byte	0x3f
	.zero		1


	//   ....[21]....
        /*0270*/ 	.word	0x0000b740
        /*0274*/ 	.word	0x0000000f
        /*0278*/ 	.word	0x00030820
        /*027c*/ 	.short	0x010a
        /*027e*/ 	.byte	0x3f
	.zero		1


	//   ....[22]....
        /*0280*/ 	.word	0x0000ba80
        /*0284*/ 	.word	0x0000000f
        /*0288*/ 	.word	0x00030840
        /*028c*/ 	.short	0x010a
        /*028e*/ 	.byte	0x3f
	.zero		1


	//   ....[23]....
        /*0290*/ 	.word	0x0000bd20
        /*0294*/ 	.word	0x0000000f
        /*0298*/ 	.word	0x00030828
        /*029c*/ 	.short	0x010a
        /*029e*/ 	.byte	0x3f
	.zero		1


	//   ....[24]....
        /*02a0*/ 	.word	0x0000c030
        /*02a4*/ 	.word	0x00000003
        /*02a8*/ 	.word	0x00030840
        /*02ac*/ 	.short	0x010a
        /*02ae*/ 	.byte	0x3f
	.zero		1


	//   ....[25]....
        /*02b0*/ 	.word	0x0000c490
        /*02b4*/ 	.word	0x00000007
        /*02b8*/ 	.word	0x00000000
        /*02bc*/ 	.short	0x010a
        /*02be*/ 	.byte	0x3f
	.zero		1


	//   ....[26]....
        /*02c0*/ 	.word	0x0000c4e0
        /*02c4*/ 	.word	0x00000003
        /*02c8*/ 	.word	0x00000000
        /*02cc*/ 	.short	0x010a
        /*02ce*/ 	.byte	0x3f
	.zero		1


	//   ....[27]....
        /*02d0*/ 	.word	0x0000c540
        /*02d4*/ 	.word	0x00000005
        /*02d8*/ 	.word	0x00000000
        /*02dc*/ 	.short	0x010a
        /*02de*/ 	.byte	0x3f
	.zero		1


	//   ....[28]....
        /*02e0*/ 	.word	0x0000c570
        /*02e4*/ 	.word	0x00000003
        /*02e8*/ 	.word	0x00000000
        /*02ec*/ 	.short	0x010a
        /*02ee*/ 	.byte	0x3f
	.zero		1


	//   ....[29]....
        /*02f0*/ 	.word	0x0000c640
        /*02f4*/ 	.word	0x000000e4
        /*02f8*/ 	.word	0x00030800
        /*02fc*/ 	.short	0x010a
        /*02fe*/ 	.byte	0x3f
	.zero		1


	//   ....[30]....
        /*0300*/ 	.word	0x0000c690
        /*0304*/ 	.word	0x00000000
        /*0308*/ 	.word	0x00030810
        /*030c*/ 	.short	0x010a
        /*030e*/ 	.byte	0x3f
	.zero		1


	//   ....[31]....
        /*0310*/ 	.word	0x0000c6e0
        /*0314*/ 	.word	0x00000000
        /*0318*/ 	.word	0x00030830
        /*031c*/ 	.short	0x010a
        /*031e*/ 	.byte	0x3f
	.zero		1


	//   ....[32]....
        /*0320*/ 	.word	0x0000c880
        /*0324*/ 	.word	0x0000000f
        /*0328*/ 	.word	0x00030820
        /*032c*/ 	.short	0x010a
        /*032e*/ 	.byte	0x3f
	.zero		1


	//   ....[33]....
        /*0330*/ 	.word	0x0000c8d0
        /*0334*/ 	.word	0x0000000f
        /*0338*/ 	.word	0x00030840
        /*033c*/ 	.short	0x010a
        /*033e*/ 	.byte	0x3f
	.zero		1


	//   ....[34]....
        /*0340*/ 	.word	0x0000c920
        /*0344*/ 	.word	0x0000000f
        /*0348*/ 	.word	0x00030828
        /*034c*/ 	.short	0x010a
        /*034e*/ 	.byte	0x3f
	.zero		1


	//   ....[35]....
        /*0350*/ 	.word	0x0000c970
        /*0354*/ 	.word	0x0000000f
        /*0358*/ 	.word	0x00030848
        /*035c*/ 	.short	0x010a
        /*035e*/ 	.byte	0x3f
	.zero		1


	//   ....[36]....
        /*0360*/ 	.word	0x0000c9d0
        /*0364*/ 	.word	0x0000000f
        /*0368*/ 	.word	0x00030820
        /*036c*/ 	.short	0x010a
        /*036e*/ 	.byte	0x3f
	.zero		1


	//   ....[37]....
        /*0370*/ 	.word	0x0000ca20
        /*0374*/ 	.word	0x0000000f
        /*0378*/ 	.word	0x00030840
        /*037c*/ 	.short	0x010a
        /*037e*/ 	.byte	0x3f
	.zero		1


	//   ....[38]....
        /*0380*/ 	.word	0x0000ca70
        /*0384*/ 	.word	0x0000000f
        /*0388*/ 	.word	0x00030828
        /*038c*/ 	.short	0x010a
        /*038e*/ 	.byte	0x3f
	.zero		1


	//   ....[39]....
        /*0390*/ 	.word	0x0000cac0
        /*0394*/ 	.word	0x00000003
        /*0398*/ 	.word	0x00030840
        /*039c*/ 	.short	0x010a
        /*039e*/ 	.byte	0x3f
	.zero		1


	//   ....[40]....
        /*03a0*/ 	.word	0x0000cb90
        /*03a4*/ 	.word	0x00000007
        /*03a8*/ 	.word	0x00000000
        /*03ac*/ 	.short	0x010a
        /*03ae*/ 	.byte	0x3f
	.zero		1


	//   ....[41]....
        /*03b0*/ 	.word	0x0000cbe0
        /*03b4*/ 	.word	0x00000003
        /*03b8*/ 	.word	0x00000000
        /*03bc*/ 	.short	0x010a
        /*03be*/ 	.byte	0x3f
	.zero		1


	//   ....[42]....
        /*03c0*/ 	.word	0x0000cc30
        /*03c4*/ 	.word	0x00000005
        /*03c8*/ 	.word	0x00000000
        /*03cc*/ 	.short	0x010a
        /*03ce*/ 	.byte	0x3f
	.zero		1


	//----- nvinfo : EIATTR_NUM_MBARRIERS
	.align		4
.L_880:
        /*03d0*/ 	.byte	0x03, 0x38
        /*03d2*/ 	.short	0x0009


	//----- nvinfo : EIATTR_EXIT_INSTR_OFFSETS
	.align		4
        /*03d4*/ 	.byte	0x04, 0x1c
        /*03d6*/ 	.short	(.L_882 - .L_881)


	//   ....[0]....
.L_881:
        /*03d8*/ 	.word	0x0000c5c0


	//----- nvinfo : EIATTR_MAX_THREADS
	.align		4
.L_882:
        /*03dc*/ 	.byte	0x04, 0x05
        /*03de*/ 	.short	(.L_884 - .L_883)
.L_883:
        /*03e0*/ 	.word	0x00000180
        /*03e4*/ 	.word	0x00000001
        /*03e8*/ 	.word	0x00000001


	//----- nvinfo : EIATTR_CRS_STACK_SIZE
	.align		4
.L_884:
        /*03ec*/ 	.byte	0x04, 0x1e
        /*03ee*/ 	.short	(.L_886 - .L_885)
.L_885:
        /*03f0*/ 	.word	0x00000000


	//----- nvinfo : EIATTR_CBANK_PARAM_SIZE
	.align		4
.L_886:
        /*03f4*/ 	.byte	0x03, 0x19
        /*03f6*/ 	.short	0x06f0


	//----- nvinfo : EIATTR_PARAM_CBANK
	.align		4
        /*03f8*/ 	.byte	0x04, 0x0a
        /*03fa*/ 	.short	(.L_888 - .L_887)
	.align		4
.L_887:
        /*03fc*/ 	.word	index@(.nv.constant0._ZN7cutlass13device_kernelIN5flash11enable_sm90INS1_16FlashAttnBwdSm90INS1_25CollectiveMainloopBwdSm90ILi2ELi2ELi2EN4cute5tupleIJNS5_1CILi1EEES8_S8_EEENS6_IJNS7_ILi64EEENS7_ILi128EEESB_EEENS_10bfloat16_tEfNS_4arch4Sm90ELb1ELb0ELb0ELb1ELb1ELb1ELb0ELb0ELi2ELi1ELi2ELi1ELb0EEENS1_21CollectiveEpilogueBwdISC_SD_SF_Li256ELb1ELb0ELi1EEENS1_25SingleTileBwdLPTSchedulerILb1ELi128ELb1EEEEEEEEEvNT_6ParamsE)
        /*0400*/ 	.short	0x0210
        /*0402*/ 	.short	0x06f0


	//----- nvinfo : EIATTR_SW_WAR
	.align		4
.L_888:
        /*0404*/ 	.byte	0x04, 0x36
        /*0406*/ 	.short	(.L_890 - .L_889)
.L_889:
        /*0408*/ 	.word	0x00000008
.L_890:


//--------------------- .nv.info._ZN7cutlass13device_kernelIN5flash11enable_sm90INS1_16FlashAttnBwdSm90INS1_25CollectiveMainloopBwdSm90ILi2ELi2ELi2EN4cute5tupleIJNS5_1CILi1EEES8_S8_EEENS6_IJNS7_ILi64EEENS7_ILi128EEESB_EEENS_10bfloat16_tEfNS_4arch4Sm90ELb1ELb0ELb0ELb1ELb0ELb1ELb0ELb0ELi2ELi1ELi2ELi1ELb0EEENS1_24CollectiveEpilogueBwdGQAISC_fSF_Li256ELb1ELb0EEENS1_25SingleTileBwdLPTSchedulerILb1ELi128ELb0EEEEEEEEEvNT_6ParamsE --------------------------
	.section	.nv.info._ZN7cutlass13device_kernelIN5flash11enable_sm90INS1_16FlashAttnBwdSm90INS1_25CollectiveMainloopBwdSm90ILi2ELi2ELi2EN4cute5tupleIJNS5_1CILi1EEES8_S8_EEENS6_IJNS7_ILi64EEENS7_ILi128EEESB_EEENS_10bfloat16_tEfNS_4arch4Sm90ELb1ELb0ELb0ELb1ELb0ELb1ELb0ELb0ELi2ELi1ELi2ELi1ELb0EEENS1_24CollectiveEpilogueBwdGQAISC_fSF_Li256ELb1ELb0EEENS1_25SingleTileBwdLPTSchedulerILb1ELi128ELb0EEEEEEEEEvNT_6ParamsE,"",@"SHT_CUDA_INFO"
	.sectionflags	@""
	.align	4


	//----- nvinfo : EIATTR_CUDA_API_VERSION
	.align		4
        /*0000*/ 	.byte	0x04, 0x37
        /*0002*/ 	.short	(.L_892 - .L_891)
.L_891:
        /*0004*/ 	.word	0x00000082


	//----- nvinfo : EIATTR_KPARAM_INFO
	.align		4
.L_892:
        /*0008*/ 	.byte	0x04, 0x17
        /*000a*/ 	.short	(.L_894 - .L_893)
.L_893:
        /*000c*/ 	.word	0x00000000
        /*0010*/ 	.short	0x0000
        /*0012*/ 	.short	0x0070
        /*0014*/ 	.byte	0x00, 0xf0, 0x01, 0x1c


	//----- nvinfo : EIATTR_SPARSE_MMA_MASK
	.align		4
.L_894:
        /*0018*/ 	.byte	0x03, 0x50
        /*001a*/ 	.short	0x0000


	//----- nvinfo : EIATTR_MAXREG_COUNT
	.align		4
        /*001c*/ 	.byte	0x03, 0x1b
        /*001e*/ 	.short	0x00a8


	//----- nvinfo : EIATTR_NUM_BARRIERS
	.align		4
        /*0020*/ 	.byte	0x02, 0x4c
        /*0022*/ 	.byte	0x10
	.zero		1


	//----- nvinfo : EIATTR_EXTERNS
	.align		4
        /*0024*/ 	.byte	0x04, 0x0f
        /*0026*/ 	.short	(.L_896 - .L_895)


	//   ....[0]....
	.align		4
.L_895:
        /*0028*/ 	.word	index@(__assertfail)


	//----- nvinfo : EIATTR_ANNOTATIONS
	.align		4
.L_896:
        /*002c*/ 	.byte	0x04, 0x55
        /*002e*/ 	.short	(.L_898 - .L_897)


	//   ....[0]....
.L_897:
        /*0030*/ 	.word	0x00000001
        /*0034*/ 	.byte	0x90, 0x75, 0x00, 0x00, 0x01, 0x00, 0x00, 0x00, 0x90, 0x78, 0x00, 0x00, 0x01, 0x00, 0x00, 0x00
        /*0044*/ 	.byte	0xf0, 0x83, 0x00, 0x00, 0x01, 0x00, 0x00, 0x00, 0x10, 0x84, 0x00, 0x00, 0x01, 0x00, 0x00, 0x00
        /*0054*/ 	.byte	0x80, 0x87, 0x00, 0x00


	//----- nvinfo : EIATTR_MERCURY_ISA_VERSION
	.align		4
.L_898:
        /*0058*/ 	.byte	0x03, 0x5f
        /*005a*/ 	.short	0x0101


	//----- nvinfo : EIATTR_INT_WARP_WIDE_INSTR_OFFSETS
	.align		4
        /*005c*/ 	.byte	0x04, 0x31
        /*005e*/ 	.short	(.L_900 - .L_899)


	//   ....[0]....
.L_899:
        /*0060*/ 	.word	0x00000190


	//   ....[1]....
        /*0064*/ 	.word	0x000001c0


	//----- nvinfo : EIATTR_COOP_GROUP_MASK_REGIDS
	.align		4
.L_900:
        /*0068*/ 	.byte	0x04, 0x29
        /*006a*/ 	.short	(.L_902 - .L_901)


	//   ....[0]....
.L_901:
        /*006c*/ 	.word	0xffffffff


	//   ....[1]....
        /*0070*/ 	.word	0xffffffff


	//   ....[2]....
        /*0074*/ 	.word	0xffffffff


	//   ....[3]....
        /*0078*/ 	.word	0xffffffff


	//   ....[4]....
        /*007c*/ 	.word	0xffffffff


	//   ....[5]....
        /*0080*/ 	.word	0xffffffff


	//   ....[6]....
        /*0084*/ 	.word	0xffffffff


	//   ....[7]....
        /*0088*/ 	.word	0x0500000f


	//----- nvinfo : EIATTR_COOP_GROUP_INSTR_OFFSETS
	.align		4
.L_902:
        /*008c*/ 	.byte	0x04, 0x28
        /*008e*/ 	.short	(.L_904 - .L_903)


	//   ....[0]....
.L_903:
        /*0090*/ 	.word	0x00000070


	//   ....[1]....
        /*0094*/ 	.word	0x000001a0


	//   ....[2]....
        /*0098*/ 	.word	0x000001f0


	//   ....[3]....
        /*009c*/ 	.word	0x000003e0


	//   ....[4]....
        /*00a0*/ 	.word	0x00000630


	//   ....[5]....
        /*00a4*/ 	.word	0x00001810


	//   ....[6]....
        /*00a8*/ 	.word	0x000050c0


	//   ....[7]....
        /*00ac*/ 	.word	0x00008fd0


	//----- nvinfo : EIATTR_REG_RECONFIG
	.align		4
.L_904:
        /*00b0*/ 	.byte	0x01, 0x54
	.zero		2


	//----- nvinfo : EIATTR_SYSCALL_OFFSETS
	.align		4
        /*00b4*/ 	.byte	0x04, 0x46
        /*00b6*/ 	.short	(.L_906 - .L_905)


	//   ....[0]....
.L_905:
        /*00b8*/ 	.word	0x00001450


	//   ....[1]....
        /*00bc*/ 	.word	0x00001540


	//   ....[2]....
        /*00c0*/ 	.word	0x000016a0


	//   ....[3]....
        /*00c4*/ 	.word	0x00001790


	//----- nvinfo : EIATTR_MBARRIER_INSTR_OFFSETS
	.align		4
.L_906:
        /*00c8*/ 	.byte	0x04, 0x39
        /*00ca*/ 	.short	(.L_908 - .L_907)


	//   ....[0]....
.L_907:
        /*00cc*/ 	.word	0x00000290
        /*00d0*/ 	.word	0x000000ff
        /*00d4*/ 	.word	0x00030800
        /*00d8*/ 	.short	0x0100
        /*00da*/ 	.byte	0x06
	.zero		1


	//   ....[1]....
        /*00dc*/ 	.word	0x00000390
        /*00e0*/ 	.word	0x000000ff
        /*00e4*/ 	.word	0x00030810
        /*00e8*/ 	.short	0x0100
        /*00ea*/ 	.byte	0x08
	.zero		1


	//   ....[2]....
        /*00ec*/ 	.word	0x000003a0
        /*00f0*/ 	.word	0x000000ff
        /*00f4*/ 	.word	0x00030820
        /*00f8*/ 	.short	0x0100
        /*00fa*/ 	.byte	0x08
	.zero		1


	//   ....[3]....
        /*00fc*/ 	.word	0x000003b0
        /*0100*/ 	.word	0x000000ff
        /*0104*/ 	.word	0x00030818
        /*0108*/ 	.short	0x0100
        /*010a*/ 	.byte	0x08
	.zero		1


	//   ....[4]....
        /*010c*/ 	.word	0x000003c0
        /*0110*/ 	.word	0x000000ff
        /*0114*/ 	.word	0x00030828
        /*0118*/ 	.short	0x0100
        /*011a*/ 	.byte	0x08
	.zero		1


	//   ....[5]....
        /*011c*/ 	.word	0x000004f0
        /*0120*/ 	.word	0x000000ff
        /*0124*/ 	.word	0x00030830
        /*0128*/ 	.short	0x0100
        /*012a*/ 	.byte	0x08
	.zero		1


	//   ....[6]....
        /*012c*/ 	.word	0x00000500
        /*0130*/ 	.word	0x000000ff
        /*0134*/ 	.word	0x00030840
        /*0138*/ 	.short	0x0100
        /*013a*/ 	.byte	0x08
	.zero		1


	//   ....[7]....
        /*013c*/ 	.word	0x00000510
        /*0140*/ 	.word	0x000000ff
        /*0144*/ 	.word	0x00030838
        /*0148*/ 	.short	0x0100
        /*014a*/ 	.byte	0x08
	.zero		1


	//   ....[8]....
        /*014c*/ 	.word	0x00000520
        /*0150*/ 	.word	0x000000ff
        /*0154*/ 	.word	0x00030848
        /*0158*/ 	.short	0x0100
        /*015a*/ 	.byte	0x08
	.zero		1


	//   ....[9]....
        /*015c*/ 	.word	0x00001850
        /*0160*/ 	.word	0x000000e4
        /*0164*/ 	.word	0x00030800
        /*0168*/ 	.short	0x010a
        /*016a*/ 	.byte	0x3f
	.zero		1


	//   ....[10]....
        /*016c*/ 	.word	0x000018f0
        /*0170*/ 	.word	0x000000e4
        /*0174*/ 	.word	0x00030800
        /*0178*/ 	.short	0x010a
        /*017a*/ 	.byte	0x3f
	.zero		1


	//   ....[11]....
        /*017c*/ 	.word	0x00001fc0
        /*0180*/ 	.word	0x00000000
        /*0184*/ 	.word	0x00030810
        /*0188*/ 	.short	0x010a
        /*018a*/ 	.byte	0x3f
	.zero		1


	//   ....[12]....
        /*018c*/ 	.word	0x00002000
        /*0190*/ 	.word	0x00000000
        /*0194*/ 	.word	0x00030810
        /*0198*/ 	.short	0x010a
        /*019a*/ 	.byte	0x3f
	.zero		1


	//   ....[13]....
        /*019c*/ 	.word	0x00002530
        /*01a0*/ 	.word	0x00000000
        /*01a4*/ 	.word	0x00030830
        /*01a8*/ 	.short	0x010a
        /*01aa*/ 	.byte	0x3f
	.zero		1


	//   ....[14]....
        /*01ac*/ 	.word	0x000025b0
        /*01b0*/ 	.word	0x00000000
        /*01b4*/ 	.word	0x00030830
        /*01b8*/ 	.short	0x010a
        /*01ba*/ 	.byte	0x3f
	.zero		1


	//   ....[15]....
        /*01bc*/ 	.word	0x00003f90
        /*01c0*/ 	.word	0x00000006
        /*01c4*/ 	.word	0x00000000
        /*01c8*/ 	.short	0x0101
        /*01ca*/ 	.byte	0x3f
	.zero		1


	//   ....[16]....
        /*01cc*/ 	.word	0x000042c0
        /*01d0*/ 	.word	0x00000000
        /*01d4*/ 	.word	0x00000000
        /*01d8*/ 	.short	0x0101
        /*01da*/ 	.byte	0x3f
	.zero		1


	//   ....[17]....
        /*01dc*/ 	.word	0x00007210
        /*01e0*/ 	.word	0x0000000f
        /*01e4*/ 	.word	0x00030820
        /*01e8*/ 	.short	0x010a
        /*01ea*/ 	.byte	0x3f
	.zero		1


	//   ....[18]....
        /*01ec*/ 	.word	0x000078f0
        /*01f0*/ 	.word	0x0000000f
        /*01f4*/ 	.word	0x00030840
        /*01f8*/ 	.short	0x010a
        /*01fa*/ 	.byte	0x3f
	.zero		1


	//   ....[19]....
        /*01fc*/ 	.word	0x00007bc0
        /*0200*/ 	.word	0x0000000f
        /*0204*/ 	.word	0x00030828
        /*0208*/ 	.short	0x010a
        /*020a*/ 	.byte	0x3f
	.zero		1


	//   ....[20]....
        /*020c*/ 	.word	0x00007e90
        /*0210*/ 	.word	0x0000000f
        /*0214*/ 	.word	0x00030848
        /*0218*/ 	.short	0x010a
        /*021a*/ 	.byte	0x3f
	.zero		1


	//   ....[21]....
        /*021c*/ 	.word	0x00008100
        /*0220*/ 	.word	0x0000000f
        /*0224*/ 	.word	0x00030820
        /*0228*/ 	.short	0x010a
        /*022a*/ 	.byte	0x3f
	.zero		1


	//   ....[22]....
        /*022c*/ 	.word	0x00008440
        /*0230*/ 	.word	0x0000000f
        /*0234*/ 	.word	0x00030840
        /*0238*/ 	.short	0x010a
        /*023a*/ 	.byte	0x3f
	.zero		1


	//   ....[23]....
        /*023c*/ 	.word	0x000086e0
        /*0240*/ 	.word	0x0000000f
        /*0244*/ 	.word	0x00030828
        /*0248*/ 	.short	0x010a
        /*024a*/ 	.byte	0x3f
	.zero		1


	//   ....[24]....
        /*024c*/ 	.word	0x000089f0
        /*0250*/ 	.word	0x00000003
        /*0254*/ 	.word	0x00030840
        /*0258*/ 	.short	0x010a
        /*025a*/ 	.byte	0x3f
	.zero		1


	//   ....[25]....
        /*025c*/ 	.word	0x00008e50
        /*0260*/ 	.word	0x00000007
        /*0264*/ 	.word	0x00000000
        /*0268*/ 	.short	0x010a
        /*026a*/ 	.byte	0x3f
	.zero		1


	//   ....[26]....
        /*026c*/ 	.word	0x00008ea0
        /*0270*/ 	.word	0x00000003
        /*0274*/ 	.word	0x00000000
        /*0278*/ 	.short	0x010a
        /*027a*/ 	.byte	0x3f
	.zero		1


	//   ....[27]....
        /*027c*/ 	.word	0x00008f00
        /*0280*/ 	.word	0x00000005
        /*0284*/ 	.word	0x00000000
        /*0288*/ 	.short	0x010a
        /*028a*/ 	.byte	0x3f
	.zero		1


	//   ....[28]....
        /*028c*/ 	.word	0x00008f30
        /*0290*/ 	.word	0x00000003
        /*0294*/ 	.word	0x00000000
        /*0298*/ 	.short	0x010a
        /*029a*/ 	.byte	0x3f
	.zero		1


	//   ....[29]....
        /*029c*/ 	.word	0x00009000
        /*02a0*/ 	.word	0x000000e4
        /*02a4*/ 	.word	0x00030800
        /*02a8*/ 	.short	0x010a
        /*02aa*/ 	.byte	0x3f
	.zero		1


	//   ....[30]....
        /*02ac*/ 	.word	0x00009050
        /*02b0*/ 	.word	0x00000000
        /*02b4*/ 	.word	0x00030810
        /*02b8*/ 	.short	0x010a
        /*02ba*/ 	.byte	0x3f
	.zero		1


	//   ....[31]....
        /*02bc*/ 	.word	0x000090a0
        /*02c0*/ 	.word	0x00000000
        /*02c4*/ 	.word	0x00030830
        /*02c8*/ 	.short	0x010a
        /*02ca*/ 	.byte	0x3f
	.zero		1


	//   ....[32]....
        /*02cc*/ 	.word	0x000090f0
        /*02d0*/ 	.word	0x0000000f
        /*02d4*/ 	.word	0x00030820
        /*02d8*/ 	.short	0x010a
        /*02da*/ 	.byte	0x3f
	.zero		1


	//   ....[33]....
        /*02dc*/ 	.word	0x00009140
        /*02e0*/ 	.word	0x0000000f
        /*02e4*/ 	.word	0x00030840
        /*02e8*/ 	.short	0x010a
        /*02ea*/ 	.byte	0x3f
	.zero		1


	//   ....[34]....
        /*02ec*/ 	.word	0x00009190
        /*02f0*/ 	.word	0x0000000f
        /*02f4*/ 	.word	0x00030828
        /*02f8*/ 	.short	0x010a
        /*02fa*/ 	.byte	0x3f
	.zero		1


	//   ....[35]....
        /*02fc*/ 	.word	0x000091e0
        /*0300*/ 	.word	0x0000000f
        /*0304*/ 	.word	0x00030848
        /*0308*/ 	.short	0x010a
        /*030a*/ 	.byte	0x3f
	.zero		1


	//   ....[36]....
        /*030c*/ 	.word	0x00009240
        /*0310*/ 	.word	0x0000000f
        /*0314*/ 	.word	0x00030820
        /*0318*/ 	.short	0x010a
        /*031a*/ 	.byte	0x3f
	.zero		1


	//   ....[37]....
        /*031c*/ 	.word	0x00009290
        /*0320*/ 	.word	0x0000000f
        /*0324*/ 	.word	0x00030840
        /*0328*/ 	.short	0x010a
        /*032a*/ 	.byte	0x3f
	.zero		1


	//   ....[38]....
        /*032c*/ 	.word	0x000092e0
        /*0330*/ 	.word	0x0000000f
        /*0334*/ 	.word	0x00030828
        /*0338*/ 	.short	0x010a
        /*033a*/ 	.byte	0x3f
	.zero		1


	//   ....[39]....
        /*033c*/ 	.word	0x00009330
        /*0340*/ 	.word	0x00000003
        /*0344*/ 	.word	0x00030840
        /*0348*/ 	.short	0x010a
        /*034a*/ 	.byte	0x3f
	.zero		1


	//   ....[40]....
        /*034c*/ 	.word	0x00009400
        /*0350*/ 	.word	0x00000007
        /*0354*/ 	.word	0x00000000
        /*0358*/ 	.short	0x010a
        /*035a*/ 	.byte	0x3f
	.zero		1


	//   ....[41]....
        /*035c*/ 	.word	0x00009450
        /*0360*/ 	.word	0x00000003
        /*0364*/ 	.word	0x00000000
        /*0368*/ 	.short	0x010a
        /*036a*/ 	.byte	0x3f
	.zero		1


	//   ....[42]....
        /*036c*/ 	.word	0x000094a0
        /*0370*/ 	.word	0x00000005
        /*0374*/ 	.word	0x00000000
        /*0378*/ 	.short	0x010a
        /*037a*/ 	.byte	0x3f
	.zero		1


	//----- nvinfo : EIATTR_NUM_MBARRIERS
	.align		4
.L_908:
        /*037c*/ 	.byte	0x03, 0x38
        /*037e*/ 	.short	0x0009


	//----- nvinfo : EIATTR_EXIT_INSTR_OFFSETS
	.align		4
        /*0380*/ 	.byte	0x04, 0x1c
        /*0382*/ 	.short	(.L_910 - .L_909)


	//   ....[0]....
.L_909:
        /*0384*/ 	.word	0x00008f80


	//----- nvinfo : EIATTR_MAX_THREADS
	.align		4
.L_910:
        /*0388*/ 	.byte	0x04, 0x05
        /*038a*/ 	.short	(.L_912 - .L_911)
.L_911:
        /*038c*/ 	.word	0x00000180
        /*0390*/ 	.word	0x00000001
        /*0394*/ 	.word	0x00000001


	//----- nvinfo : EIATTR_CRS_STACK_SIZE
	.align		4
.L_912:
        /*0398*/ 	.byte	0x04, 0x1e
        /*039a*/ 	.short	(.L_914 - .L_913)
.L_913:
        /*039c*/ 	.word	0x00000000


	//----- nvinfo : EIATTR_CBANK_PARAM_SIZE
	.align		4
.L_914:
        /*03a0*/ 	.byte	0x03, 0x19
        /*03a2*/ 	.short	0x0770


	//----- nvinfo : EIATTR_PARAM_CBANK
	.align		4
        /*03a4*/ 	.byte	0x04, 0x0a
        /*03a6*/ 	.short	(.L_916 - .L_915)
	.align		4
.L_915:
        /*03a8*/ 	.word	index@(.nv.constant0._ZN7cutlass13device_kernelIN5flash11enable_sm90INS1_16FlashAttnBwdSm90INS1_25CollectiveMainloopBwdSm90ILi2ELi2ELi2EN4cute5tupleIJNS5_1CILi1EEES8_S8_EEENS6_IJNS7_ILi64EEENS7_ILi128EEESB_EEENS_10bfloat16_tEfNS_4arch4Sm90ELb1ELb0ELb0ELb1ELb0ELb1ELb0ELb0ELi2ELi1ELi2ELi1ELb0EEENS1_24CollectiveEpilogueBwdGQAISC_fSF_Li256ELb1ELb0EEENS1_25SingleTileBwdLPTSchedulerILb1ELi128ELb0EEEEEEEEEvNT_6ParamsE)
        /*03ac*/ 	.short	0x0210
        /*03ae*/ 	.short	0x0770


	//----- nvinfo : EIATTR_SW_WAR
	.align		4
.L_916:
        /*03b0*/ 	.byte	0x04, 0x36
        /*03b2*/ 	.short	(.L_918 - .L_917)
.L_917:
        /*03b4*/ 	.word	0x00000008
.L_918:


//--------------------- .nv.info._ZN7cutlass13device_kernelIN5flash32FlashAttnBwdPostprocessConvertdQIN4cute5tupleIJNS3_1CILi128EEES6_EEENS_10bfloat16_tEfNS_4arch4Sm90ELi256ENS3_8TiledMMAINS3_8MMA_AtomIJNS3_4SM904GMMA28MMA_64x128x16_F32BF16BF16_RSILNSE_5MajorE0ELSG_1ELNSE_7ScaleInE1ELSH_1EEEEEENS3_6LayoutINS4_IJNS5_ILi2EEENS5_ILi1EEESM_EEENS4_IJSM_NS5_ILi0EEESO_EEEEENS4_IJNS3_10UnderscoreESR_SR_EEEEELb0EEEEEvNT_6ParamsE --------------------------
	.section	.nv.info._ZN7cutlass13device_kernelIN5flash32FlashAttnBwdPostprocessConvertdQIN4cute5tupleIJNS3_1CILi128EEES6_EEENS_10bfloat16_tEfNS_4arch4Sm90ELi256ENS3_8TiledMMAINS3_8MMA_AtomIJNS3_4SM904GMMA28MMA_64x128x16_F32BF16BF16_RSILNSE_5MajorE0ELSG_1ELNSE_7ScaleInE1ELSH_1EEEEEENS3_6LayoutINS4_IJNS5_ILi2EEENS5_ILi1EEESM_EEENS4_IJSM_NS5_ILi0EEESO_EEEEENS4_IJNS3_10UnderscoreESR_SR_EEEEELb0EEEEEvNT_6ParamsE,"",@"SHT_CUDA_INFO"
	.sectionflags	@""
	.align	4


	//----- nvinfo : EIATTR_CUDA_API_VERSION
	.align		4
        /*0000*/ 	.byte	0x04, 0x37
        /*0002*/ 	.short	(.L_920 - .L_919)
.L_919:
        /*0004*/ 	.word	0x00000082


	//----- nvinfo : EIATTR_KPARAM_INFO
	.align		4
.L_920:
        /*0008*/ 	.byte	0x04, 0x17
        /*000a*/ 	.short	(.L_922 - .L_921)
.L_921:
        /*000c*/ 	.word	0x00000000
        /*0010*/ 	.short	0x0000
        /*0012*/ 	.short	0x0000
        /*0014*/ 	.byte	0x00, 0xf0, 0xc1, 0x01


	//----- nvinfo : EIATTR_SPARSE_MMA_MASK
	.align		4
.L_922:
        /*0018*/ 	.byte	0x03, 0x50
        /*001a*/ 	.short	0x0000


	//----- nvinfo : EIATTR_MAXREG_COUNT
	.align		4
        /*001c*/ 	.byte	0x03, 0x1b
        /*001e*/ 	.short	0x0080


	//----- nvinfo : EIATTR_NUM_BARRIERS
	.align		4
        /*0020*/ 	.byte	0x02, 0x4c
        /*0022*/ 	.byte	0x01
	.zero		1


	//----- nvinfo : EIATTR_MERCURY_ISA_VERSION
	.align		4
        /*0024*/ 	.byte	0x03, 0x5f
        /*0026*/ 	.short	0x0101


	//----- nvinfo : EIATTR_MBARRIER_INSTR_OFFSETS
	.align		4
        /*0028*/ 	.byte	0x04, 0x39
        /*002a*/ 	.short	(.L_924 - .L_923)


	//   ....[0]....
.L_923:
        /*002c*/ 	.word	0x000004a0
        /*0030*/ 	.word	0x000000ff
        /*0034*/ 	.word	0x00018000
        /*0038*/ 	.short	0x0100
        /*003a*/ 	.byte	0x06
	.zero		1


	//   ....[1]....
        /*003c*/ 	.word	0x000005b0
        /*0040*/ 	.word	0x00000039
        /*0044*/ 	.word	0x00018000
        /*0048*/ 	.short	0x010a
        /*004a*/ 	.byte	0x3f
	.zero		1


	//----- nvinfo : EIATTR_NUM_MBARRIERS
	.align		4
.L_924:
        /*004c*/ 	.byte	0x03, 0x38
        /*004e*/ 	.short	0x0001


	//----- nvinfo : EIATTR_EXIT_INSTR_OFFSETS
	.align		4
        /*0050*/ 	.byte	0x04, 0x1c
        /*0052*/ 	.short	(.L_926 - .L_925)


	//   ....[0]....
.L_925:
        /*0054*/ 	.word	0x000001b0


	//   ....[1]....
        /*0058*/ 	.word	0x00001a00


	//   ....[2]....
        /*005c*/ 	.word	0x00001ad0


	//----- nvinfo : EIATTR_MAX_THREADS
	.align		4
.L_926:
        /*0060*/ 	.byte	0x04, 0x05
        /*0062*/ 	.short	(.L_928 - .L_927)
.L_927:
        /*0064*/ 	.word	0x00000100
        /*0068*/ 	.word	0x00000001
        /*006c*/ 	.word	0x00000001


	//----- nvinfo : EIATTR_CRS_STACK_SIZE
	.align		4
.L_928:
        /*0070*/ 	.byte	0x04, 0x1e
        /*0072*/ 	.short	(.L_930 - .L_929)
.L_929:
        /*0074*/ 	.word	0x00000000


	//----- nvinfo : EIATTR_CBANK_PARAM_SIZE
	.align		4
.L_930:
        /*0078*/ 	.byte	0x03, 0x19
        /*007a*/ 	.short	0x0070


	//----- nvinfo : EIATTR_PARAM_CBANK
	.align		4
        /*007c*/ 	.byte	0x04, 0x0a
        /*007e*/ 	.short	(.L_932 - .L_931)
	.align		4
.L_931:
        /*0080*/ 	.word	index@(.nv.constant0._ZN7cutlass13device_kernelIN5flash32FlashAttnBwdPostprocessConvertdQIN4cute5tupleIJNS3_1CILi128EEES6_EEENS_10bfloat16_tEfNS_4arch4Sm90ELi256ENS3_8TiledMMAINS3_8MMA_AtomIJNS3_4SM904GMMA28MMA_64x128x16_F32BF16BF16_RSILNSE_5MajorE0ELSG_1ELNSE_7ScaleInE1ELSH_1EEEEEENS3_6LayoutINS4_IJNS5_ILi2EEENS5_ILi1EEESM_EEENS4_IJSM_NS5_ILi0EEESO_EEEEENS4_IJNS3_10UnderscoreESR_SR_EEEEELb0EEEEEvNT_6ParamsE)
        /*0084*/ 	.short	0x0210
        /*0086*/ 	.short	0x0070


	//----- nvinfo : EIATTR_SW_WAR
	.align		4
.L_932:
        /*0088*/ 	.byte	0x04, 0x36
        /*008a*/ 	.short	(.L_934 - .L_933)
.L_933:
        /*008c*/ 	.word	0x00000008
.L_934:


//--------------------- .nv.info._ZN7cutlass13device_kernelIN5flash32FlashAttnBwdPostprocessConvertdQIN4cute5tupleIJNS3_1CILi64EEENS5_ILi128EEEEEENS_10bfloat16_tEfNS_4arch4Sm90ELi256ENS3_8TiledMMAINS3_8MMA_AtomIJNS3_4SM904GMMA27MMA_64x64x16_F32BF16BF16_SSILNSF_5MajorE0ELSH_1ELNSF_7ScaleInE1ELSI_1EEEEEENS3_6LayoutINS4_IJNS5_ILi1EEENS5_ILi2EEESM_EEENS4_IJNS5_ILi0EEESM_SP_EEEEENS4_IJNS3_10UnderscoreESS_SS_EEEEELb0EEEEEvNT_6ParamsE --------------------------
	.section	.nv.info._ZN7cutlass13device_kernelIN5flash32FlashAttnBwdPostprocessConvertdQIN4cute5tupleIJNS3_1CILi64EEENS5_ILi128EEEEEENS_10bfloat16_tEfNS_4arch4Sm90ELi256ENS3_8TiledMMAINS3_8MMA_AtomIJNS3_4SM904GMMA27MMA_64x64x16_F32BF16BF16_SSILNSF_5MajorE0ELSH_1ELNSF_7ScaleInE1ELSI_1EEEEEENS3_6LayoutINS4_IJNS5_ILi1EEENS5_ILi2EEESM_EEENS4_IJNS5_ILi0EEESM_SP_EEEEENS4_IJNS3_10UnderscoreESS_SS_EEEEELb0EEEEEvNT_6ParamsE,"",@"SHT_CUDA_INFO"
	.sectionflags	@""
	.align	4


	//----- nvinfo : EIATTR_CUDA_API_VERSION
	.align		4
        /*0000*/ 	.byte	0x04, 0x37
        /*0002*/ 	.short	(.L_936 - .L_935)
.L_935:
        /*0004*/ 	.word	0x00000082


	//----- nvinfo : EIATTR_KPARAM_INFO
	.align		4
.L_936:
        /*0008*/ 	.byte	0x04, 0x17
        /*000a*/ 	.short	(.L_938 - .L_937)
.L_937:
        /*000c*/ 	.word	0x00000000
        /*0010*/ 	.short	0x0000
        /*0012*/ 	.short	0x0000
        /*0014*/ 	.byte	0x00, 0xf0, 0xc1, 0x01


	//----- nvinfo : EIATTR_SPARSE_MMA_MASK
	.align		4
.L_938:
        /*0018*/ 	.byte	0x03, 0x50
        /*001a*/ 	.short	0x0000


	//----- nvinfo : EIATTR_MAXREG_COUNT
	.align		4
        /*001c*/ 	.byte	0x03, 0x1b
        /*001e*/ 	.short	0x0080


	//----- nvinfo : EIATTR_NUM_BARRIERS
	.align		4
        /*0020*/ 	.byte	0x02, 0x4c
        /*0022*/ 	.byte	0x01
	.zero		1


	//----- nvinfo : EIATTR_MERCURY_ISA_VERSION
	.align		4
        /*0024*/ 	.byte	0x03, 0x5f
        /*0026*/ 	.short	0x0101


	//----- nvinfo : EIATTR_MBARRIER_INSTR_OFFSETS
	.align		4
        /*0028*/ 	.byte	0x04, 0x39
        /*002a*/ 	.short	(.L_940 - .L_939)


	//   ....[0]....
.L_939:
        /*002c*/ 	.word	0x000004a0
        /*0030*/ 	.word	0x000000ff
        /*0034*/ 	.word	0x0000c000
        /*0038*/ 	.short	0x0100
        /*003a*/ 	.byte	0x06
	.zero		1


	//   ....[1]....
        /*003c*/ 	.word	0x000005b0
        /*0040*/ 	.word	0x00000029
        /*0044*/ 	.word	0x0000c000
        /*0048*/ 	.short	0x010a
        /*004a*/ 	.byte	0x3f
	.zero		1


	//----- nvinfo : EIATTR_NUM_MBARRIERS
	.align		4
.L_940:
        /*004c*/ 	.byte	0x03, 0x38
        /*004e*/ 	.short	0x0001


	//----- nvinfo : EIATTR_EXIT_INSTR_OFFSETS
	.align		4
        /*0050*/ 	.byte	0x04, 0x1c
        /*0052*/ 	.short	(.L_942 - .L_941)


	//   ....[0]....
.L_941:
        /*0054*/ 	.word	0x000001b0


	//   ....[1]....
        /*0058*/ 	.word	0x000011b0


	//   ....[2]....
        /*005c*/ 	.word	0x00001280


	//----- nvinfo : EIATTR_MAX_THREADS
	.align		4
.L_942:
        /*0060*/ 	.byte	0x04, 0x05
        /*0062*/ 	.short	(.L_944 - .L_943)
.L_943:
        /*0064*/ 	.word	0x00000100
        /*0068*/ 	.word	0x00000001
        /*006c*/ 	.word	0x00000001


	//----- nvinfo : EIATTR_CRS_STACK_SIZE
	.align		4
.L_944:
        /*0070*/ 	.byte	0x04, 0x1e
        /*0072*/ 	.short	(.L_946 - .L_945)
.L_945:
        /*0074*/ 	.word	0x00000000


	//----- nvinfo : EIATTR_CBANK_PARAM_SIZE
	.align		4
.L_946:
        /*0078*/ 	.byte	0x03, 0x19
        /*007a*/ 	.short	0x0070


	//----- nvinfo : EIATTR_PARAM_CBANK
	.align		4
        /*007c*/ 	.byte	0x04, 0x0a
        /*007e*/ 	.short	(.L_948 - .L_947)
	.align		4
.L_947:
        /*0080*/ 	.word	index@(.nv.constant0._ZN7cutlass13device_kernelIN5flash32FlashAttnBwdPostprocessConvertdQIN4cute5tupleIJNS3_1CILi64EEENS5_ILi128EEEEEENS_10bfloat16_tEfNS_4arch4Sm90ELi256ENS3_8TiledMMAINS3_8MMA_AtomIJNS3_4SM904GMMA27MMA_64x64x16_F32BF16BF16_SSILNSF_5MajorE0ELSH_1ELNSF_7ScaleInE1ELSI_1EEEEEENS3_6LayoutINS4_IJNS5_ILi1EEENS5_ILi2EEESM_EEENS4_IJNS5_ILi0EEESM_SP_EEEEENS4_IJNS3_10UnderscoreESS_SS_EEEEELb0EEEEEvNT_6ParamsE)
        /*0084*/ 	.short	0x0210
        /*0086*/ 	.short	0x0070


	//----- nvinfo : EIATTR_SW_WAR
	.align		4
.L_948:
        /*0088*/ 	.byte	0x04, 0x36
        /*008a*/ 	.short	(.L_950 - .L_949)
.L_949:
        /*008c*/ 	.word	0x00000008
.L_950:


//--------------------- .nv.info._ZN7cutlass13device_kernelIN5flash11enable_sm90INS1_16FlashAttnBwdSm90INS1_25CollectiveMainloopBwdSm90ILi2ELi2ELi2EN4cute5tupleIJNS5_1CILi1EEES8_S8_EEENS6_IJNS7_ILi64EEENS7_ILi128EEESB_EEENS_10bfloat16_tEfNS_4arch4Sm90ELb1ELb0ELb0ELb1ELb1ELb1ELb0ELb0ELi2ELi1ELi2ELi1ELb0EEENS1_24CollectiveEpilogueBwdGQAISC_fSF_Li256ELb1ELb1EEENS1_25SingleTileBwdLPTSchedulerILb1ELi128ELb1EEEEEEEEEvNT_6ParamsE --------------------------
	.section	.nv.info._ZN7cutlass13device_kernelIN5flash11enable_sm90INS1_16FlashAttnBwdSm90INS1_25CollectiveMainloopBwdSm90ILi2ELi2ELi2EN4cute5tupleIJNS5_1CILi1EEES8_S8_EEENS6_IJNS7_ILi64EEENS7_ILi128EEESB_EEENS_10bfloat16_tEfNS_4arch4Sm90ELb1ELb0ELb0ELb1ELb1ELb1ELb0ELb0ELi2ELi1ELi2ELi1ELb0EEENS1_24CollectiveEpilogueBwdGQAISC_fSF_Li256ELb1ELb1EEENS1_25SingleTileBwdLPTSchedulerILb1ELi128ELb1EEEEEEEEEvNT_6ParamsE,"",@"SHT_CUDA_INFO"
	.sectionflags	@""
	.align	4


	//----- nvinfo : EIATTR_CUDA_API_VERSION
	.align		4
        /*0000*/ 	.byte	0x04, 0x37
        /*0002*/ 	.short	(.L_952 - .L_951)
.L_951:
        /*0004*/ 	.word	0x00000082


	//----- nvinfo : EIATTR_KPARAM_INFO
	.align		4
.L_952:
        /*0008*/ 	.byte	0x04, 0x17
        /*000a*/ 	.short	(.L_954 - .L_953)
.L_953:
        /*000c*/ 	.word	0x00000000
        /*0010*/ 	.short	0x0000
        /*0012*/ 	.short	0x0070
        /*0014*/ 	.byte	0x00, 0xf0, 0x01, 0x1c


	//----- nvinfo : EIATTR_SPARSE_MMA_MASK
	.align		4
.L_954:
        /*0018*/ 	.byte	0x03, 0x50
        /*001a*/ 	.short	0x0000


	//----- nvinfo : EIATTR_MAXREG_COUNT
	.align		4
        /*001c*/ 	.byte	0x03, 0x1b
        /*001e*/ 	.short	0x00a8


	//----- nvinfo : EIATTR_NUM_BARRIERS
	.align		4
        /*0020*/ 	.byte	0x02, 0x4c
        /*0022*/ 	.byte	0x10
	.zero		1


	//----- nvinfo : EIATTR_EXTERNS
	.align		4
        /*0024*/ 	.byte	0x04, 0x0f
        /*0026*/ 	.short	(.L_956 - .L_955)


	//   ....[0]....
	.align		4
.L_955:
        /*0028*/ 	.word	index@(__assertfail)


	//----- nvinfo : EIATTR_ANNOTATIONS
	.align		4
.L_956:
        /*002c*/ 	.byte	0x04, 0x55
        /*002e*/ 	.short	(.L_958 - .L_957)


	//   ....[0]....
.L_957:
        /*0030*/ 	.word	0x00000001
        /*0034*/ 	.byte	0x90, 0x83, 0x00, 0x00, 0x01, 0x00, 0x00, 0x00, 0x90, 0x86, 0x00, 0x00, 0x01, 0x00, 0x00, 0x00
        /*0044*/ 	.byte	0xf0, 0x91, 0x00, 0x00, 0x01, 0x00, 0x00, 0x00, 0x10, 0x92, 0x00, 0x00, 0x01, 0x00, 0x00, 0x00
        /*0054*/ 	.byte	0x80, 0x95, 0x00, 0x00


	//----- nvinfo : EIATTR_MERCURY_ISA_VERSION
	.align		4
.L_958:
        /*0058*/ 	.byte	0x03, 0x5f
        /*005a*/ 	.short	0x0101


	//----- nvinfo : EIATTR_INT_WARP_WIDE_INSTR_OFFSETS
	.align		4
        /*005c*/ 	.byte	0x04, 0x31
        /*005e*/ 	.short	(.L_960 - .L_959)


	//   ....[0]....
.L_959:
        /*0060*/ 	.word	0x00000190


	//   ....[1]....
        /*0064*/ 	.word	0x000001c0


	//   ....[2]....
        /*0068*/ 	.word	0x00006770


	//   ....[3]....
        /*006c*/ 	.word	0x00006e20


	//   ....[4]....
        /*0070*/ 	.word	0x00007350


	//----- nvinfo : EIATTR_COOP_GROUP_MASK_REGIDS
	.align		4
.L_960:
        /*0074*/ 	.byte	0x04, 0x29
        /*0076*/ 	.short	(.L_962 - .L_961)


	//   ....[0]....
.L_961:
        /*0078*/ 	.word	0xffffffff


	//   ....[1]....
        /*007c*/ 	.word	0xffffffff


	//   ....[2]....
        /*0080*/ 	.word	0xffffffff


	//   ....[3]....
        /*0084*/ 	.word	0xffffffff


	//   ....[4]....
        /*0088*/ 	.word	0xffffffff


	//   ....[5]....
        /*008c*/ 	.word	0xffffffff


	//   ....[6]....
        /*0090*/ 	.word	0xffffffff


	//   ....[7]....
        /*0094*/ 	.word	0xffffffff


	//   ....[8]....
        /*0098*/ 	.word	0xffffffff


	//   ....[9]....
        /*009c*/ 	.word	0xffffffff


	//   ....[10]....
        /*00a0*/ 	.word	0xffffffff


	//   ....[11]....
        /*00a4*/ 	.word	0xffffffff


	//   ....[12]....
        /*00a8*/ 	.word	0xffffffff


	//   ....[13]....
        /*00ac*/ 	.word	0xffffffff


	//   ....[14]....
        /*00b0*/ 	.word	0xffffffff


	//   ....[15]....
        /*00b4*/ 	.word	0xffffffff


	//   ....[16]....
        /*00b8*/ 	.word	0xffffffff


	//   ....[17]....
        /*00bc*/ 	.word	0x0500000f


	//   ....[18]....
        /*00c0*/ 	.word	0x0500000f


	//   ....[19]....
        /*00c4*/ 	.word	0x0500000f


	//   ....[20]....
        /*00c8*/ 	.word	0x0500000f


	//   ....[21]....
        /*00cc*/ 	.word	0x0500000f


	//   ....[22]....
        /*00d0*/ 	.word	0x0500000f


	//----- nvinfo : EIATTR_COOP_GROUP_INSTR_OFFSETS
	.align		4
.L_962:
        /*00d4*/ 	.byte	0x04, 0x28
        /*00d6*/ 	.short	(.L_964 - .L_963)


	//   ....[0]....
.L_963:
        /*00d8*/ 	.word	0x00000070


	//   ....[1]....
        /*00dc*/ 	.word	0x000001a0


	//   ....[2]....
        /*00e0*/ 	.word	0x000001f0


	//   ....[3]....
        /*00e4*/ 	.word	0x000003e0


	//   ....[4]....
        /*00e8*/ 	.word	0x00000630


	//   ....[5]....
        /*00ec*/ 	.word	0x00001830


	//   ....[6]....
        /*00f0*/ 	.word	0x00004eb0


	//   ....[7]....
        /*00f4*/ 	.word	0x00005030


	//   ....[8]....
        /*00f8*/ 	.word	0x00005320


	//   ....[9]....
        /*00fc*/ 	.word	0x000054b0


	//   ....[10]....
        /*0100*/ 	.word	0x000055c0


	//   ....[11]....
        /*0104*/ 	.word	0x00006370


	//   ....[12]....
        /*0108*/ 	.word	0x000066a0


	//   ....[13]....
        /*010c*/ 	.word	0x00006aa0


	//   ....[14]....
        /*0110*/ 	.word	0x00006d50


	//   ....[15]....
        /*0114*/ 	.word	0x00007010


	//   ....[16]....
        /*0118*/ 	.word	0x00007280


	//   ....[17]....
        /*011c*/ 	.word	0x00009dd0


	//   ....[18]....
        /*0120*/ 	.word	0x00009f20


	//   ....[19]....
        /*0124*/ 	.word	0x00009f90


	//   ....[20]....
        /*0128*/ 	.word	0x0000a000


	//   ....[21]....
        /*012c*/ 	.word	0x0000a070


	//   ....[22]....
        /*0130*/ 	.word	0x0000a0e0


	//----- nvinfo : EIATTR_REG_RECONFIG
	.align		4
.L_964:
        /*0134*/ 	.byte	0x01, 0x54
	.zero		2


	//----- nvinfo : EIATTR_SYSCALL_OFFSETS
	.align		4
        /*0138*/ 	.byte	0x04, 0x46
        /*013a*/ 	.short	(.L_966 - .L_965)


	//   ....[0]....
.L_965:
        /*013c*/ 	.word	0x00001470


	//   ....[1]....
        /*0140*/ 	.word	0x00001560


	//   ....[2]....
        /*0144*/ 	.word	0x000016c0


	//   ....[3]....
        /*0148*/ 	.word	0x000017b0


	//----- nvinfo : EIATTR_MBARRIER_INSTR_OFFSETS
	.align		4
.L_966:
        /*014c*/ 	.byte	0x04, 0x39
        /*014e*/ 	.short	(.L_968 - .L_967)


	//   ....[0]....
.L_967:
        /*0150*/ 	.word	0x00000290
        /*0154*/ 	.word	0x000000ff
        /*0158*/ 	.word	0x00030800
        /*015c*/ 	.short	0x0100
        /*015e*/ 	.byte	0x06
	.zero		1


	//   ....[1]....
        /*0160*/ 	.word	0x00000390
        /*0164*/ 	.word	0x000000ff
        /*0168*/ 	.word	0x00030810
        /*016c*/ 	.short	0x0100
        /*016e*/ 	.byte	0x08
	.zero		1


	//   ....[2]....
        /*0170*/ 	.word	0x000003a0
        /*0174*/ 	.word	0x000000ff
        /*0178*/ 	.word	0x00030820
        /*017c*/ 	.short	0x0100
        /*017e*/ 	.byte	0x08
	.zero		1


	//   ....[3]....
        /*0180*/ 	.word	0x000003b0
        /*0184*/ 	.word	0x000000ff
        /*0188*/ 	.word	0x00030818
        /*018c*/ 	.short	0x0100
        /*018e*/ 	.byte	0x08
	.zero		1


	//   ....[4]....
        /*0190*/ 	.word	0x000003c0
        /*0194*/ 	.word	0x000000ff
        /*0198*/ 	.word	0x00030828
        /*019c*/ 	.short	0x0100
        /*019e*/ 	.byte	0x08
	.zero		1


	//   ....[5]....
        /*01a0*/ 	.word	0x000004f0
        /*01a4*/ 	.word	0x000000ff
        /*01a8*/ 	.word	0x00030830
        /*01ac*/ 	.short	0x0100
        /*01ae*/ 	.byte	0x08
	.zero		1


	//   ....[6]....
        /*01b0*/ 	.word	0x00000500
        /*01b4*/ 	.word	0x000000ff
        /*01b8*/ 	.word	0x00030840
        /*01bc*/ 	.short	0x0100
        /*01be*/ 	.byte	0x08
	.zero		1


	//   ....[7]....
        /*01c0*/ 	.word	0x00000510
        /*01c4*/ 	.word	0x000000ff
        /*01c8*/ 	.word	0x00030838
        /*01cc*/ 	.short	0x0100
        /*01ce*/ 	.byte	0x08
	.zero		1


	//   ....[8]....
        /*01d0*/ 	.word	0x00000520
        /*01d4*/ 	.word	0x000000ff
        /*01d8*/ 	.word	0x00030848
        /*01dc*/ 	.short	0x0100
        /*01de*/ 	.byte	0x08
	.zero		1


	//   ....[9]....
        /*01e0*/ 	.word	0x00001870
        /*01e4*/ 	.word	0x000000e4
        /*01e8*/ 	.word	0x00030800
        /*01ec*/ 	.short	0x010a
        /*01ee*/ 	.byte	0x3f
	.zero		1


	//   ....[10]....
        /*01f0*/ 	.word	0x00001910
        /*01f4*/ 	.word	0x000000e4
        /*01f8*/ 	.word	0x00030800
        /*01fc*/ 	.short	0x010a
        /*01fe*/ 	.byte	0x3f
	.zero		1


	//   ....[11]....
        /*0200*/ 	.word	0x00001fe0
        /*0204*/ 	.word	0x00000000
        /*0208*/ 	.word	0x00030810
        /*020c*/ 	.short	0x010a
        /*020e*/ 	.byte	0x3f
	.zero		1


	//   ....[12]....
        /*0210*/ 	.word	0x00002020
        /*0214*/ 	.word	0x00000000
        /*0218*/ 	.word	0x00030810
        /*021c*/ 	.short	0x010a
        /*021e*/ 	.byte	0x3f
	.zero		1


	//   ....[13]....
        /*0220*/ 	.word	0x00002550
        /*0224*/ 	.word	0x00000000
        /*0228*/ 	.word	0x00030830
        /*022c*/ 	.short	0x010a
        /*022e*/ 	.byte	0x3f
	.zero		1


	//   ....[14]....
        /*0230*/ 	.word	0x000025d0
        /*0234*/ 	.word	0x00000000
        /*0238*/ 	.word	0x00030830
        /*023c*/ 	.short	0x010a
        /*023e*/ 	.byte	0x3f
	.zero		1


	//   ....[15]....
        /*0240*/ 	.word	0x00003fb0
        /*0244*/ 	.word	0x00000006
        /*0248*/ 	.word	0x00000000
        /*024c*/ 	.short	0x0101
        /*024e*/ 	.byte	0x3f
	.zero		1


	//   ....[16]....
        /*0250*/ 	.word	0x000042e0
        /*0254*/ 	.word	0x00000000
        /*0258*/ 	.word	0x00000000
        /*025c*/ 	.short	0x0101
        /*025e*/ 	.byte	0x3f
	.zero		1


	//   ....[17]....
        /*0260*/ 	.word	0x00008010
        /*0264*/ 	.word	0x0000000f
        /*0268*/ 	.word	0x00030820
        /*026c*/ 	.short	0x010a
        /*026e*/ 	.byte	0x3f
	.zero		1


	//   ....[18]....
        /*0270*/ 	.word	0x000086f0
        /*0274*/ 	.word	0x0000000f
        /*0278*/ 	.word	0x00030840
        /*027c*/ 	.short	0x010a
        /*027e*/ 	.byte	0x3f
	.zero		1


	//   ....[19]....
        /*0280*/ 	.word	0x000089c0
        /*0284*/ 	.word	0x0000000f
        /*0288*/ 	.word	0x00030828
        /*028c*/ 	.short	0x010a
        /*028e*/ 	.byte	0x3f
	.zero		1


	//   ....[20]....
        /*0290*/ 	.word	0x00008c90
        /*0294*/ 	.word	0x0000000f
        /*0298*/ 	.word	0x00030848
        /*029c*/ 	.short	0x010a
        /*029e*/ 	.byte	0x3f
	.zero		1


	//   ....[21]....
        /*02a0*/ 	.word	0x00008f00
        /*02a4*/ 	.word	0x0000000f
        /*02a8*/ 	.word	0x00030820
        /*02ac*/ 	.short	0x010a
        /*02ae*/ 	.byte	0x3f
	.zero		1


	//   ....[22]....
        /*02b0*/ 	.word	0x00009240
        /*02b4*/ 	.word	0x0000000f
        /*02b8*/ 	.word	0x00030840
        /*02bc*/ 	.short	0x010a
        /*02be*/ 	.byte	0x3f
	.zero		1


	//   ....[23]....
        /*02c0*/ 	.word	0x000094e0
        /*02c4*/ 	.word	0x0000000f
        /*02c8*/ 	.word	0x00030828
        /*02cc*/ 	.short	0x010a
        /*02ce*/ 	.byte	0x3f
	.zero		1


	//   ....[24]....
        /*02d0*/ 	.word	0x000097f0
        /*02d4*/ 	.word	0x00000003
        /*02d8*/ 	.word	0x00030840
        /*02dc*/ 	.short	0x010a
        /*02de*/ 	.byte	0x3f
	.zero		1


	//   ....[25]....
        /*02e0*/ 	.word	0x00009c50
        /*02e4*/ 	.word	0x00000007
        /*02e8*/ 	.word	0x00000000
        /*02ec*/ 	.short	0x010a
        /*02ee*/ 	.byte	0x3f
	.zero		1


	//   ....[26]....
        /*02f0*/ 	.word	0x00009ca0
        /*02f4*/ 	.word	0x00000003
        /*02f8*/ 	.word	0x00000000
        /*02fc*/ 	.short	0x010a
        /*02fe*/ 	.byte	0x3f
	.zero		1


	//   ....[27]....
        /*0300*/ 	.word	0x00009d00
        /*0304*/ 	.word	0x00000005
        /*0308*/ 	.word	0x00000000
        /*030c*/ 	.short	0x010a
        /*030e*/ 	.byte	0x3f
	.zero		1


	//   ....[28]....
        /*0310*/ 	.word	0x00009d30
        /*0314*/ 	.word	0x00000003
        /*0318*/ 	.word	0x00000000
        /*031c*/ 	.short	0x010a
        /*031e*/ 	.byte	0x3f
	.zero		1


	//   ....[29]....
        /*0320*/ 	.word	0x00009e00
        /*0324*/ 	.word	0x000000e4
        /*0328*/ 	.word	0x00030800
        /*032c*/ 	.short	0x010a
        /*032e*/ 	.byte	0x3f
	.zero		1


	//   ....[30]....
        /*0330*/ 	.word	0x00009e50
        /*0334*/ 	.word	0x00000000
        /*0338*/ 	.word	0x00030810
        /*033c*/ 	.short	0x010a
        /*033e*/ 	.byte	0x3f
	.zero		1


	//   ....[31]....
        /*0340*/ 	.word	0x00009ea0
        /*0344*/ 	.word	0x00000000
        /*0348*/ 	.word	0x00030830
        /*034c*/ 	.short	0x010a
        /*034e*/ 	.byte	0x3f
	.zero		1


	//   ....[32]....
        /*0350*/ 	.word	0x0000a120
        /*0354*/ 	.word	0x0000000f
        /*0358*/ 	.word	0x00030820
        /*035c*/ 	.short	0x010a
        /*035e*/ 	.byte	0x3f
	.zero		1


	//   ....[33]....
        /*0360*/ 	.word	0x0000a170
        /*0364*/ 	.word	0x0000000f
        /*0368*/ 	.word	0x00030840
        /*036c*/ 	.short	0x010a
        /*036e*/ 	.byte	0x3f
	.zero		1


	//   ....[34]....
        /*0370*/ 	.word	0x0000a1c0
        /*0374*/ 	.word	0x0000000f
        /*0378*/ 	.word	0x00030828
        /*037c*/ 	.short	0x010a
        /*037e*/ 	.byte	0x3f
	.zero		1


	//   ....[35]....
        /*0380*/ 	.word	0x0000a210
        /*0384*/ 	.word	0x0000000f
        /*0388*/ 	.word	0x00030848
        /*038c*/ 	.short	0x010a
        /*038e*/ 	.byte	0x3f
	.zero		1


	//   ....[36]....
        /*0390*/ 	.word	0x0000a270
        /*0394*/ 	.word	0x0000000f
        /*0398*/ 	.word	0x00030820
        /*039c*/ 	.short	0x010a
        /*039e*/ 	.byte	0x3f
	.zero		1


	//   ....[37]....
        /*03a0*/ 	.word	0x0000a2c0
        /*03a4*/ 	.word	0x0000000f
        /*03a8*/ 	.word	0x00030840
        /*03ac*/ 	.short	0x010a
        /*03ae*/ 	.byte	0x3f
	.zero		1


	//   ....[38]....
        /*03b0*/ 	.word	0x0000a310
        /*03b4*/ 	.word	0x0000000f
        /*03b8*/ 	.word	0x00030828
        /*03bc*/ 	.short	0x010a
        /*03be*/ 	.byte	0x3f
	.zero		1


	//   ....[39]....
        /*03c0*/ 	.word	0x0000a360
        /*03c4*/ 	.word	0x00000003
        /*03c8*/ 	.word	0x00030840
        /*03cc*/ 	.short	0x010a
        /*03ce*/ 	.byte	0x3f
	.zero		1


	//   ....[40]....
        /*03d0*/ 	.word	0x0000a430
        /*03d4*/ 	.word	0x00000007
        /*03d8*/ 	.word	0x00000000
        /*03dc*/ 	.short	0x010a
        /*03de*/ 	.byte	0x3f
	.zero		1


	//   ....[41]....
        /*03e0*/ 	.word	0x0000a480
        /*03e4*/ 	.word	0x00000003
        /*03e8*/ 	.word	0x00000000
        /*03ec*/ 	.short	0x010a
        /*03ee*/ 	.byte	0x3f
	.zero		1


	//   ....[42]....
        /*03f0*/ 	.word	0x0000a4d0
        /*03f4*/ 	.word	0x00000005
        /*03f8*/ 	.word	0x00000000
        /*03fc*/ 	.short	0x010a
        /*03fe*/ 	.byte	0x3f
	.zero		1


	//----- nvinfo : EIATTR_NUM_MBARRIERS
	.align		4
.L_968:
        /*0400*/ 	.byte	0x03, 0x38
        /*0402*/ 	.short	0x0009


	//----- nvinfo : EIATTR_EXIT_INSTR_OFFSETS
	.align		4
        /*0404*/ 	.byte	0x04, 0x1c
        /*0406*/ 	.short	(.L_970 - .L_969)


	//   ....[0]....
.L_969:
        /*0408*/ 	.word	0x00009d80


	//----- nvinfo : EIATTR_MAX_THREADS
	.align		4
.L_970:
        /*040c*/ 	.byte	0x04, 0x05
        /*040e*/ 	.short	(.L_972 - .L_971)
.L_971:
        /*0410*/ 	.word	0x00000180
        /*0414*/ 	.word	0x00000001
        /*0418*/ 	.word	0x00000001


	//----- nvinfo : EIATTR_CRS_STACK_SIZE
	.align		4
.L_972:
        /*041c*/ 	.byte	0x04, 0x1e
        /*041e*/ 	.short	(.L_974 - .L_973)
.L_973:
        /*0420*/ 	.word	0x00000000


	//----- nvinfo : EIATTR_CBANK_PARAM_SIZE
	.align		4
.L_974:
        /*0424*/ 	.byte	0x03, 0x19
        /*0426*/ 	.short	0x0770


	//----- nvinfo : EIATTR_PARAM_CBANK
	.align		4
        /*0428*/ 	.byte	0x04, 0x0a
        /*042a*/ 	.short	(.L_976 - .L_975)
	.align		4
.L_975:
        /*042c*/ 	.word	index@(.nv.constant0._ZN7cutlass13device_kernelIN5flash11enable_sm90INS1_16FlashAttnBwdSm90INS1_25CollectiveMainloopBwdSm90ILi2ELi2ELi2EN4cute5tupleIJNS5_1CILi1EEES8_S8_EEENS6_IJNS7_ILi64EEENS7_ILi128EEESB_EEENS_10bfloat16_tEfNS_4arch4Sm90ELb1ELb0ELb0ELb1ELb1ELb1ELb0ELb0ELi2ELi1ELi2ELi1ELb0EEENS1_24CollectiveEpilogueBwdGQAISC_fSF_Li256ELb1ELb1EEENS1_25SingleTileBwdLPTSchedulerILb1ELi128ELb1EEEEEEEEEvNT_6ParamsE)
        /*0430*/ 	.short	0x0210
        /*0432*/ 	.short	0x0770


	//----- nvinfo : EIATTR_SW_WAR
	.align		4
.L_976:
        /*0434*/ 	.byte	0x04, 0x36
        /*0436*/ 	.short	(.L_978 - .L_977)
.L_977:
        /*0438*/ 	.word	0x00000008
.L_978:


//--------------------- .nv.info._ZN7cutlass13device_kernelIN5flash22FlashAttnBwdPreprocessIN4cute5tupleIJNS3_1CILi64EEENS5_ILi128EEEEEENS_10bfloat16_tEfNS_4arch4Sm90ELb1ELb1EEEEEvNT_6ParamsE --------------------------
	.section	.nv.info._ZN7cutlass13device_kernelIN5flash22FlashAttnBwdPreprocessIN4cute5tupleIJNS3_1CILi64EEENS5_ILi128EEEEEENS_10bfloat16_tEfNS_4arch4Sm90ELb1ELb1EEEEEvNT_6ParamsE,"",@"SHT_CUDA_INFO"
	.sectionflags	@""
	.align	4


	//----- nvinfo : EIATTR_CUDA_API_VERSION
	.align		4
        /*0000*/ 	.byte	0x04, 0x37
        /*0002*/ 	.short	(.L_980 - .L_979)
.L_979:
        /*0004*/ 	.word	0x00000082


	//----- nvinfo : EIATTR_KPARAM_INFO
	.align		4
.L_980:
        /*0008*/ 	.byte	0x04, 0x17
        /*000a*/ 	.short	(.L_982 - .L_981)
.L_981:
        /*000c*/ 	.word	0x00000000
        /*0010*/ 	.short	0x0000
        /*0012*/ 	.short	0x0000
        /*0014*/ 	.byte	0x00, 0xf0, 0xc1, 0x03


	//----- nvinfo : EIATTR_SPARSE_MMA_MASK
	.align		4
.L_982:
        /*0018*/ 	.byte	0x03, 0x50
        /*001a*/ 	.short	0x0000


	//----- nvinfo : EIATTR_MAXREG_COUNT
	.align		4
        /*001c*/ 	.byte	0x03, 0x1b
        /*001e*/ 	.short	0x0080


	//----- nvinfo : EIATTR_MERCURY_ISA_VERSION
	.align		4
        /*0020*/ 	.byte	0x03, 0x5f
        /*0022*/ 	.short	0x0101


	//----- nvinfo : EIATTR_COOP_GROUP_MASK_REGIDS
	.align		4
        /*0024*/ 	.byte	0x04, 0x29
        /*0026*/ 	.short	(.L_984 - .L_983)


	//   ....[0]....
.L_983:
        /*0028*/ 	.word	0xffffffff


	//   ....[1]....
        /*002c*/ 	.word	0xffffffff


	//   ....[2]....
        /*0030*/ 	.word	0xffffffff


	//   ....[3]....
        /*0034*/ 	.word	0xffffffff


	//   ....[4]....
        /*0038*/ 	.word	0xffffffff


	//   ....[5]....
        /*003c*/ 	.word	0xffffffff


	//   ....[6]....
        /*0040*/ 	.word	0xffffffff


	//   ....[7]....
        /*0044*/ 	.word	0xffffffff


	//   ....[8]....
        /*0048*/ 	.word	0xffffffff


	//   ....[9]....
        /*004c*/ 	.word	0xffffffff


	//   ....[10]....
        /*0050*/ 	.word	0xffffffff


	//   ....[11]....
        /*0054*/ 	.word	0xffffffff


	//   ....[12]....
        /*0058*/ 	.word	0xffffffff


	//   ....[13]....
        /*005c*/ 	.word	0xffffffff


	//   ....[14]....
        /*0060*/ 	.word	0xffffffff


	//   ....[15]....
        /*0064*/ 	.word	0xffffffff


	//----- nvinfo : EIATTR_COOP_GROUP_INSTR_OFFSETS
	.align		4
.L_984:
        /*0068*/ 	.byte	0x04, 0x28
        /*006a*/ 	.short	(.L_986 - .L_985)


	//   ....[0]....
.L_985:
        /*006c*/ 	.word	0x000013a0


	//   ....[1]....
        /*0070*/ 	.word	0x000013b0


	//   ....[2]....
        /*0074*/ 	.word	0x000013c0


	//   ....[3]....
        /*0078*/ 	.word	0x000013d0


	//   ....[4]....
        /*007c*/ 	.word	0x00001420


	//   ....[5]....
        /*0080*/ 	.word	0x00001430


	//   ....[6]....
        /*0084*/ 	.word	0x00001440


	//   ....[7]....
        /*0088*/ 	.word	0x00001450


	//   ....[8]....
        /*008c*/ 	.word	0x000014a0


	//   ....[9]....
        /*0090*/ 	.word	0x000014b0


	//   ....[10]....
        /*0094*/ 	.word	0x000014c0


	//   ....[11]....
        /*0098*/ 	.word	0x000014d0


	//   ....[12]....
        /*009c*/ 	.word	0x00001520


	//   ....[13]....
        /*00a0*/ 	.word	0x00001540


	//   ....[14]....
        /*00a4*/ 	.word	0x00001550


	//   ....[15]....
        /*00a8*/ 	.word	0x00001560


	//----- nvinfo : EIATTR_EXIT_INSTR_OFFSETS
	.align		4
.L_986:
        /*00ac*/ 	.byte	0x04, 0x1c
        /*00ae*/ 	.short	(.L_988 - .L_987)


	//   ....[0]....
.L_987:
        /*00b0*/ 	.word	0x000001c0


	//   ....[1]....
        /*00b4*/ 	.word	0x00001bb0


	//   ....[2]....
        /*00b8*/ 	.word	0x00001c30


	//----- nvinfo : EIATTR_MAX_THREADS
	.align		4
.L_988:
        /*00bc*/ 	.byte	0x04, 0x05
        /*00be*/ 	.short	(.L_990 - .L_989)
.L_989:
        /*00c0*/ 	.word	0x00000100
        /*00c4*/ 	.word	0x00000001
        /*00c8*/ 	.word	0x00000001


	//----- nvinfo : EIATTR_CRS_STACK_SIZE
	.align		4
.L_990:
        /*00cc*/ 	.byte	0x04, 0x1e
        /*00ce*/ 	.short	(.L_992 - .L_991)
.L_991:
        /*00d0*/ 	.word	0x00000000


	//----- nvinfo : EIATTR_CBANK_PARAM_SIZE
	.align		4
.L_992:
        /*00d4*/ 	.byte	0x03, 0x19
        /*00d6*/ 	.short	0x00f0


	//----- nvinfo : EIATTR_PARAM_CBANK
	.align		4
        /*00d8*/ 	.byte	0x04, 0x0a
        /*00da*/ 	.short	(.L_994 - .L_993)
	.align		4
.L_993:
        /*00dc*/ 	.word	index@(.nv.constant0._ZN7cutlass13device_kernelIN5flash22FlashAttnBwdPreprocessIN4cute5tupleIJNS3_1CILi64EEENS5_ILi128EEEEEENS_10bfloat16_tEfNS_4arch4Sm90ELb1ELb1EEEEEvNT_6ParamsE)
        /*00e0*/ 	.short	0x0210
        /*00e2*/ 	.short	0x00f0


	//----- nvinfo : EIATTR_SW_WAR
	.align		4
.L_994:
        /*00e4*/ 	.byte	0x04, 0x36
        /*00e6*/ 	.short	(.L_996 - .L_995)
.L_995:
        /*00e8*/ 	.word	0x00000008
.L_996:


//--------------------- .nv.callgraph             --------------------------
	.section	.nv.callgraph,"",@"SHT_CUDA_CALLGRAPH"
	.align	4
	.sectionentsize	8
	.align		4
        /*0000*/ 	.word	0x00000000
	.align		4
        /*0004*/ 	.word	0xffffffff
	.align		4
        /*0008*/ 	.word	index@(_ZN7cutlass13device_kernelIN5flash11enable_sm90INS1_16FlashAttnBwdSm90INS1_25CollectiveMainloopBwdSm90ILi2ELi2ELi2EN4cute5tupleIJNS5_1CILi1EEES8_S8_EEENS6_IJNS7_ILi80EEENS7_ILi128EEESB_EEENS_10bfloat16_tEfNS_4arch4Sm90ELb0ELb0ELb0ELb0ELb0ELb1ELb0ELb1ELi2ELi1ELi2ELi1ELb0EEENS1_21CollectiveEpilogueBwdISC_SD_SF_Li256ELb0ELb0ELi1EEENS1_19SingleTileSchedulerILb0ELb0ELb0ELi128EEEEEEEEEvNT_6ParamsE)
	.align		4
        /*000c*/ 	.word	index@(__assertfail)
	.align		4
        /*0010*/ 	.word	index@(_ZN7cutlass13device_kernelIN5flash11enable_sm90INS1_16FlashAttnBwdSm90INS1_25CollectiveMainloopBwdSm90ILi2ELi2ELi2EN4cute5tupleIJNS5_1CILi1EEES8_S8_EEENS6_IJNS7_ILi80EEENS7_ILi128EEESB_EEENS_10bfloat16_tEfNS_4arch4Sm90ELb0ELb0ELb0ELb0ELb1ELb1ELb0ELb1ELi2ELi1ELi2ELi1ELb0EEENS1_21CollectiveEpilogueBwdISC_SD_SF_Li256ELb0ELb0ELi1EEENS1_19SingleTileSchedulerILb0ELb0ELb0ELi128EEEEEEEEEvNT_6ParamsE)
	.align		4
        /*0014*/ 	.word	index@(__assertfail)
	.align		4
        /*0018*/ 	.word	index@(_ZN7cutlass13device_kernelIN5flash11enable_sm90INS1_16FlashAttnBwdSm90INS1_25CollectiveMainloopBwdSm90ILi2ELi2ELi2EN4cute5tupleIJNS5_1CILi1EEES8_S8_EEENS6_IJNS7_ILi80EEENS7_ILi128EEESB_EEENS_10bfloat16_tEfNS_4arch4Sm90ELb0ELb0ELb0ELb0ELb0ELb1ELb0ELb1ELi2ELi1ELi2ELi1ELb0EEENS1_24CollectiveEpilogueBwdGQAISC_fSF_Li256ELb0ELb0EEENS1_19SingleTileSchedulerILb0ELb0ELb0ELi128EEEEEEEEEvNT_6ParamsE)
	.align		4
        /*001c*/ 	.word	index@(__assertfail)
	.align		4
        /*0020*/ 	.word	index@(_ZN7cutlass13device_kernelIN5flash11enable_sm90INS1_16FlashAttnBwdSm90INS1_25CollectiveMainloopBwdSm90ILi2ELi2ELi2EN4cute5tupleIJNS5_1CILi1EEES8_S8_EEENS6_IJNS7_ILi80EEENS7_ILi128EEESB_EEENS_10bfloat16_tEfNS_4arch4Sm90ELb0ELb0ELb0ELb0ELb1ELb1ELb0ELb1ELi2ELi1ELi2ELi1ELb0EEENS1_24CollectiveEpilogueBwdGQAISC_fSF_Li256ELb0ELb1EEENS1_19SingleTileSchedulerILb0ELb0ELb0ELi128EEEEEEEEEvNT_6ParamsE)
	.align		4
        /*0024*/ 	.word	index@(__assertfail)
	.align		4
        /*0028*/ 	.word	index@(_ZN7cutlass13device_kernelIN5flash11enable_sm90INS1_16FlashAttnBwdSm90INS1_25CollectiveMainloopBwdSm90ILi2ELi2ELi2EN4cute5tupleIJNS5_1CILi1EEES8_S8_EEENS6_IJNS7_ILi80EEENS7_ILi128EEESB_EEENS_10bfloat16_tEfNS_4arch4Sm90ELb0ELb0ELb0ELb1ELb0ELb1ELb0ELb1ELi2ELi1ELi2ELi1ELb0EEENS1_21CollectiveEpilogueBwdISC_SD_SF_Li256ELb1ELb0ELi1EEENS1_19SingleTileSchedulerILb1ELb0ELb0ELi128EEEEEEEEEvNT_6ParamsE)
	.align		4
        /*002c*/ 	.word	index@(__assertfail)
	.align		4
        /*0030*/ 	.word	index@(_ZN7cutlass13device_kernelIN5flash11enable_sm90INS1_16FlashAttnBwdSm90INS1_25CollectiveMainloopBwdSm90ILi2ELi2ELi2EN4cute5tupleIJNS5_1CILi1EEES8_S8_EEENS6_IJNS7_ILi80EEENS7_ILi128EEESB_EEENS_10bfloat16_tEfNS_4arch4Sm90ELb0ELb0ELb0ELb1ELb1ELb1ELb0ELb1ELi2ELi1ELi2ELi1ELb0EEENS1_21CollectiveEpilogueBwdISC_SD_SF_Li256ELb1ELb0ELi1EEENS1_19SingleTileSchedulerILb1ELb0ELb0ELi128EEEEEEEEEvNT_6ParamsE)
	.align		4
        /*0034*/ 	.word	index@(__assertfail)
	.align		4
        /*0038*/ 	.word	index@(_ZN7cutlass13device_kernelIN5flash11enable_sm90INS1_16FlashAttnBwdSm90INS1_25CollectiveMainloopBwdSm90ILi2ELi2ELi2EN4cute5tupleIJNS5_1CILi1EEES8_S8_EEENS6_IJNS7_ILi80EEENS7_ILi128EEESB_EEENS_10bfloat16_tEfNS_4arch4Sm90ELb0ELb0ELb0ELb1ELb0ELb1ELb0ELb1ELi2ELi1ELi2ELi1ELb0EEENS1_24CollectiveEpilogueBwdGQAISC_fSF_Li256ELb1ELb0EEENS1_19SingleTileSchedulerILb1ELb0ELb0ELi128EEEEEEEEEvNT_6ParamsE)
	.align		4
        /*003c*/ 	.word	index@(__assertfail)
	.align		4
        /*0040*/ 	.word	index@(_ZN7cutlass13device_kernelIN5flash11enable_sm90INS1_16FlashAttnBwdSm90INS1_25CollectiveMainloopBwdSm90ILi2ELi2ELi2EN4cute5tupleIJNS5_1CILi1EEES8_S8_EEENS6_IJNS7_ILi80EEENS7_ILi128EEESB_EEENS_10bfloat16_tEfNS_4arch4Sm90ELb0ELb0ELb0ELb1ELb1ELb1ELb0ELb1ELi2ELi1ELi2ELi1ELb0EEENS1_24CollectiveEpilogueBwdGQAISC_fSF_Li256ELb1ELb1EEENS1_19SingleTileSchedulerILb1ELb0ELb0ELi128EEEEEEEEEvNT_6ParamsE)
	.align		4
        /*0044*/ 	.word	index@(__assertfail)
	.align		4
        /*0048*/ 	.word	index@(_ZN7cutlass13device_kernelIN5flash11enable_sm90INS1_16FlashAttnBwdSm90INS1_25CollectiveMainloopBwdSm90ILi2ELi2ELi2EN4cute5tupleIJNS5_1CILi1EEES8_S8_EEENS6_IJNS7_ILi64EEENS7_ILi128EEESB_EEENS_10bfloat16_tEfNS_4arch4Sm90ELb0ELb1ELb0ELb0ELb0ELb1ELb0ELb0ELi2ELi1ELi2ELi1ELb0EEENS1_21CollectiveEpilogueBwdISC_SD_SF_Li256ELb0ELb0ELi1EEENS1_19SingleTileSchedulerILb0ELb0ELb0ELi128EEEEEEEEEvNT_6ParamsE)
	.align		4
        /*004c*/ 	.word	index@(__assertfail)
	.align		4
        /*0050*/ 	.word	index@(_ZN7cutlass13device_kernelIN5flash11enable_sm90INS1_16FlashAttnBwdSm90INS1_25CollectiveMainloopBwdSm90ILi2ELi2ELi2EN4cute5tupleIJNS5_1CILi1EEES8_S8_EEENS6_IJNS7_ILi64EEENS7_ILi128EEESB_EEENS_10bfloat16_tEfNS_4arch4Sm90ELb0ELb1ELb0ELb0ELb1ELb1ELb0ELb0ELi2ELi1ELi2ELi1ELb0EEENS1_21CollectiveEpilogueBwdISC_SD_SF_Li256ELb0ELb0ELi1EEENS1_19SingleTileSchedulerILb0ELb0ELb0ELi128EEEEEEEEEvNT_6ParamsE)
	.align		4
        /*0054*/ 	.word	index@(__assertfail)
	.align		4
        /*0058*/ 	.word	index@(_ZN7cutlass13device_kernelIN5flash11enable_sm90INS1_16FlashAttnBwdSm90INS1_25CollectiveMainloopBwdSm90ILi2ELi2ELi2EN4cute5tupleIJNS5_1CILi1EEES8_S8_EEENS6_IJNS7_ILi64EEENS7_ILi128EEESB_EEENS_10bfloat16_tEfNS_4arch4Sm90ELb0ELb1ELb0ELb0ELb0ELb1ELb0ELb0ELi2ELi1ELi2ELi1ELb0EEENS1_24CollectiveEpilogueBwdGQAISC_fSF_Li256ELb0ELb0EEENS1_19SingleTileSchedulerILb0ELb0ELb0ELi128EEEEEEEEEvNT_6ParamsE)
	.align		4
        /*005c*/ 	.word	index@(__assertfail)
	.align		4
        /*0060*/ 	.word	index@(_ZN7cutlass13device_kernelIN5flash11enable_sm90INS1_16FlashAttnBwdSm90INS1_25CollectiveMainloopBwdSm90ILi2ELi2ELi2EN4cute5tupleIJNS5_1CILi1EEES8_S8_EEENS6_IJNS7_ILi64EEENS7_ILi128EEESB_EEENS_10bfloat16_tEfNS_4arch4Sm90ELb0ELb1ELb0ELb0ELb1ELb1ELb0ELb0ELi2ELi1ELi2ELi1ELb0EEENS1_24CollectiveEpilogueBwdGQAISC_fSF_Li256ELb0ELb1EEENS1_19SingleTileSchedulerILb0ELb0ELb0ELi128EEEEEEEEEvNT_6ParamsE)
	.align		4
        /*0064*/ 	.word	index@(__assertfail)
	.align		4
        /*0068*/ 	.word	index@(_ZN7cutlass13device_kernelIN5flash11enable_sm90INS1_16FlashAttnBwdSm90INS1_25CollectiveMainloopBwdSm90ILi2ELi2ELi2EN4cute5tupleIJNS5_1CILi1EEES8_S8_EEENS6_IJNS7_ILi64EEENS7_ILi128EEESB_EEENS_10bfloat16_tEfNS_4arch4Sm90ELb0ELb1ELb0ELb1ELb0ELb1ELb0ELb0ELi2ELi1ELi2ELi1ELb0EEENS1_21CollectiveEpilogueBwdISC_SD_SF_Li256ELb1ELb0ELi1EEENS1_19SingleTileSchedulerILb1ELb0ELb0ELi128EEEEEEEEEvNT_6ParamsE)
	.align		4
        /*006c*/ 	.word	index@(__assertfail)
	.align		4
        /*0070*/ 	.word	index@(_ZN7cutlass13device_kernelIN5flash11enable_sm90INS1_16FlashAttnBwdSm90INS1_25CollectiveMainloopBwdSm90ILi2ELi2ELi2EN4cute5tupleIJNS5_1CILi1EEES8_S8_EEENS6_IJNS7_ILi64EEENS7_ILi128EEESB_EEENS_10bfloat16_tEfNS_4arch4Sm90ELb0ELb1ELb0ELb1ELb1ELb1ELb0ELb0ELi2ELi1ELi2ELi1ELb0EEENS1_21CollectiveEpilogueBwdISC_SD_SF_Li256ELb1ELb0ELi1EEENS1_19SingleTileSchedulerILb1ELb0ELb0ELi128EEEEEEEEEvNT_6ParamsE)
	.align		4
        /*0074*/ 	.word	index@(__assertfail)
	.align		4
        /*0078*/ 	.word	index@(_ZN7cutlass13device_kernelIN5flash11enable_sm90INS1_16FlashAttnBwdSm90INS1_25CollectiveMainloopBwdSm90ILi2ELi2ELi2EN4cute5tupleIJNS5_1CILi1EEES8_S8_EEENS6_IJNS7_ILi64EEENS7_ILi128EEESB_EEENS_10bfloat16_tEfNS_4arch4Sm90ELb0ELb1ELb0ELb1ELb0ELb1ELb0ELb0ELi2ELi1ELi2ELi1ELb0EEENS1_24CollectiveEpilogueBwdGQAISC_fSF_Li256ELb1ELb0EEENS1_19SingleTileSchedulerILb1ELb0ELb0ELi128EEEEEEEEEvNT_6ParamsE)
	.align		4
        /*007c*/ 	.word	index@(__assertfail)
	.align		4
        /*0080*/ 	.word	index@(_ZN7cutlass13device_kernelIN5flash11enable_sm90INS1_16FlashAttnBwdSm90INS1_25CollectiveMainloopBwdSm90ILi2ELi2ELi2EN4cute5tupleIJNS5_1CILi1EEES8_S8_EEENS6_IJNS7_ILi64EEENS7_ILi128EEESB_EEENS_10bfloat16_tEfNS_4arch4Sm90ELb0ELb1ELb0ELb1ELb1ELb1ELb0ELb0ELi2ELi1ELi2ELi1ELb0EEENS1_24CollectiveEpilogueBwdGQAISC_fSF_Li256ELb1ELb1EEENS1_19SingleTileSchedulerILb1ELb0ELb0ELi128EEEEEEEEEvNT_6ParamsE)
	.align		4
        /*0084*/ 	.word	index@(__assertfail)
	.align		4
        /*0088*/ 	.word	index@(_ZN7cutlass13device_kernelIN5flash11enable_sm90INS1_16FlashAttnBwdSm90INS1_25CollectiveMainloopBwdSm90ILi2ELi2ELi2EN4cute5tupleIJNS5_1CILi1EEES8_S8_EEENS6_IJNS7_ILi64EEENS7_ILi128EEESB_EEENS_10bfloat16_tEfNS_4arch4Sm90ELb1ELb0ELb0ELb0ELb0ELb1ELb0ELb0ELi2ELi1ELi2ELi1ELb0EEENS1_21CollectiveEpilogueBwdISC_SD_SF_Li256ELb0ELb0ELi1EEENS1_25SingleTileBwdLPTSchedulerILb0ELi128ELb0EEEEEEEEEvNT_6ParamsE)
	.align		4
        /*008c*/ 	.word	index@(__assertfail)
	.align		4
        /*0090*/ 	.word	index@(_ZN7cutlass13device_kernelIN5flash11enable_sm90INS1_16FlashAttnBwdSm90INS1_25CollectiveMainloopBwdSm90ILi2ELi2ELi2EN4cute5tupleIJNS5_1CILi1EEES8_S8_EEENS6_IJNS7_ILi64EEENS7_ILi128EEESB_EEENS_10bfloat16_tEfNS_4arch4Sm90ELb1ELb0ELb0ELb0ELb1ELb1ELb0ELb0ELi2ELi1ELi2ELi1ELb0EEENS1_21CollectiveEpilogueBwdISC_SD_SF_Li256ELb0ELb0ELi1EEENS1_25SingleTileBwdLPTSchedulerILb0ELi128ELb1EEEEEEEEEvNT_6ParamsE)
	.align		4
        /*0094*/ 	.word	index@(__assertfail)
	.align		4
        /*0098*/ 	.word	index@(_ZN7cutlass13device_kernelIN5flash11enable_sm90INS1_16FlashAttnBwdSm90INS1_25CollectiveMainloopBwdSm90ILi2ELi2ELi2EN4cute5tupleIJNS5_1CILi1EEES8_S8_EEENS6_IJNS7_ILi64EEENS7_ILi128EEESB_EEENS_10bfloat16_tEfNS_4arch4Sm90ELb1ELb0ELb0ELb0ELb0ELb1ELb0ELb0ELi2ELi1ELi2ELi1ELb0EEENS1_24CollectiveEpilogueBwdGQAISC_fSF_Li256ELb0ELb0EEENS1_25SingleTileBwdLPTSchedulerILb0ELi128ELb0EEEEEEEEEvNT_6ParamsE)
	.align		4
        /*009c*/ 	.word	index@(__assertfail)
	.align		4
        /*00a0*/ 	.word	index@(_ZN7cutlass13device_kernelIN5flash11enable_sm90INS1_16FlashAttnBwdSm90INS1_25CollectiveMainloopBwdSm90ILi2ELi2ELi2EN4cute5tupleIJNS5_1CILi1EEES8_S8_EEENS6_IJNS7_ILi64EEENS7_ILi128EEESB_EEENS_10bfloat16_tEfNS_4arch4Sm90ELb1ELb0ELb0ELb0ELb1ELb1ELb0ELb0ELi2ELi1ELi2ELi1ELb0EEENS1_24CollectiveEpilogueBwdGQAISC_fSF_Li256ELb0ELb1EEENS1_25SingleTileBwdLPTSchedulerILb0ELi128ELb1EEEEEEEEEvNT_6ParamsE)
	.align		4
        /*00a4*/ 	.word	index@(__assertfail)
	.align		4
        /*00a8*/ 	.word	index@(_ZN7cutlass13device_kernelIN5flash11enable_sm90INS1_16FlashAttnBwdSm90INS1_25CollectiveMainloopBwdSm90ILi2ELi2ELi2EN4cute5tupleIJNS5_1CILi1EEES8_S8_EEENS6_IJNS7_ILi64EEENS7_ILi128EEESB_EEENS_10bfloat16_tEfNS_4arch4Sm90ELb1ELb0ELb0ELb1ELb0ELb1ELb0ELb0ELi2ELi1ELi2ELi1ELb0EEENS1_21CollectiveEpilogueBwdISC_SD_SF_Li256ELb1ELb0ELi1EEENS1_25SingleTileBwdLPTSchedulerILb1ELi128ELb0EEEEEEEEEvNT_6ParamsE)
	.align		4
        /*00ac*/ 	.word	index@(__assertfail)
	.align		4
        /*00b0*/ 	.word	index@(_ZN7cutlass13device_kernelIN5flash11enable_sm90INS1_16FlashAttnBwdSm90INS1_25CollectiveMainloopBwdSm90ILi2ELi2ELi2EN4cute5tupleIJNS5_1CILi1EEES8_S8_EEENS6_IJNS7_ILi64EEENS7_ILi128EEESB_EEENS_10bfloat16_tEfNS_4arch4Sm90ELb1ELb0ELb0ELb1ELb1ELb1ELb0ELb0ELi2ELi1ELi2ELi1ELb0EEENS1_21CollectiveEpilogueBwdISC_SD_SF_Li256ELb1ELb0ELi1EEENS1_25SingleTileBwdLPTSchedulerILb1ELi128ELb1EEEEEEEEEvNT_6ParamsE)
	.align		4
        /*00b4*/ 	.word	index@(__assertfail)
	.align		4
        /*00b8*/ 	.word	index@(_ZN7cutlass13device_kernelIN5flash11enable_sm90INS1_16FlashAttnBwdSm90INS1_25CollectiveMainloopBwdSm90ILi2ELi2ELi2EN4cute5tupleIJNS5_1CILi1EEES8_S8_EEENS6_IJNS7_ILi64EEENS7_ILi128EEESB_EEENS_10bfloat16_tEfNS_4arch4Sm90ELb1ELb0ELb0ELb1ELb0ELb1ELb0ELb0ELi2ELi1ELi2ELi1ELb0EEENS1_24CollectiveEpilogueBwdGQAISC_fSF_Li256ELb1ELb0EEENS1_25SingleTileBwdLPTSchedulerILb1ELi128ELb0EEEEEEEEEvNT_6ParamsE)
	.align		4
        /*00bc*/ 	.word	index@(__assertfail)
	.align		4
        /*00c0*/ 	.word	index@(_ZN7cutlass13device_kernelIN5flash11enable_sm90INS1_16FlashAttnBwdSm90INS1_25CollectiveMainloopBwdSm90ILi2ELi2ELi2EN4cute5tupleIJNS5_1CILi1EEES8_S8_EEENS6_IJNS7_ILi64EEENS7_ILi128EEESB_EEENS_10bfloat16_tEfNS_4arch4Sm90ELb1ELb0ELb0ELb1ELb1ELb1ELb0ELb0ELi2ELi1ELi2ELi1ELb0EEENS1_24CollectiveEpilogueBwdGQAISC_fSF_Li256ELb1ELb1EEENS1_25SingleTileBwdLPTSchedulerILb1ELi128ELb1EEEEEEEEEvNT_6ParamsE)
	.align		4
        /*00c4*/ 	.word	index@(__assertfail)
	.align		4
        /*00c8*/ 	.word	0x00000000
	.align		4
        /*00cc*/ 	.word	0xfffffffe
	.align		4
        /*00d0*/ 	.word	0x00000000
	.align		4
        /*00d4*/ 	.word	0xfffffffd
	.align		4
        /*00d8*/ 	.word	0x00000000
	.align		4
        /*00dc*/ 	.word	0xfffffffc


//--------------------- .nv.constant4             --------------------------
	.section	.nv.constant4,"a",@progbits
	.align	8
	.align		8
.nv.constant4:
        /*0000*/ 	.dword	__assertfail
	.align		8
        /*0008*/ 	.dword	__unnamed_1
	.align		8
        /*0010*/ 	.dword	__unnamed_2
	.align		8
        /*0018*/ 	.dword	__unnamed_3
	.align		8
        /*0020*/ 	.dword	__unnamed_4
	.align		8
        /*0028*/ 	.dword	__unnamed_5
	.align		8
        /*0030*/ 	.dword	__unnamed_6
	.align		8
        /*0038*/ 	.dword	_ZN66_INTERNAL_1792fac5_30_flash_bwd_hdim128_bf16_sm90_cu_677d2eb9_27754cuda3std3__45__cpo5beginE
	.align		8
        /*0040*/ 	.dword	_ZN66_INTERNAL_1792fac5_30_flash_bwd_hdim128_bf16_sm90_cu_677d2eb9_27754cuda3std3__45__cpo3endE
	.align		8
        /*0048*/ 	.dword	_ZN66_INTERNAL_1792fac5_30_flash_bwd_hdim128_bf16_sm90_cu_677d2eb9_27754cuda3std3__45__cpo6cbeginE
	.align		8
        /*0050*/ 	.dword	_ZN66_INTERNAL_1792fac5_30_flash_bwd_hdim128_bf16_sm90_cu_677d2eb9_27754cuda3std3__45__cpo4cendE
	.align		8
        /*0058*/ 	.dword	_ZN66_INTERNAL_1792fac5_30_flash_bwd_hdim128_bf16_sm90_cu_677d2eb9_27754cuda3std3__468_GLOBAL__N__1792fac5_30_flash_bwd_hdim128_bf16_sm90_cu_677d2eb9_27756ignoreE
	.align		8
        /*0060*/ 	.dword	_ZN66_INTERNAL_1792fac5_30_flash_bwd_hdim128_bf16_sm90_cu_677d2eb9_27754cuda3std3__419piecewise_constructE
	.align		8
        /*0068*/ 	.dword	_ZN66_INTERNAL_1792fac5_30_flash_bwd_hdim128_bf16_sm90_cu_677d2eb9_27754cuda3std3__48in_placeE
	.align		8
        /*0070*/ 	.dword	_ZN66_INTERNAL_1792fac5_30_flash_bwd_hdim128_bf16_sm90_cu_677d2eb9_27754cuda3std6ranges3__45__cpo4swapE
	.align		8
        /*0078*/ 	.dword	_ZN66_INTERNAL_1792fac5_30_flash_bwd_hdim128_bf16_sm90_cu_677d2eb9_27754cuda3std6ranges3__45__cpo9iter_moveE
	.align		8
        /*0080*/ 	.dword	_ZN66_INTERNAL_1792fac5_30_flash_bwd_hdim128_bf16_sm90_cu_677d2eb9_27754cute7productE
	.align		8
        /*0088*/ 	.dword	_ZN66_INTERNAL_1792fac5_30_flash_bwd_hdim128_bf16_sm90_cu_677d2eb9_27754cute1_E
	.align		8
        /*0090*/ 	.dword	$str$23
	.align		8
        /*0098*/ 	.dword	$str$24


//--------------------- .text._ZN7cutlass13device_kernelIN5flash11enable_sm90INS1_16FlashAttnBwdSm90INS1_25CollectiveMainloopBwdSm90ILi2ELi2ELi2EN4cute5tupleIJNS5_1CILi1EEES8_S8_EEENS6_IJNS7_ILi80EEENS7_ILi128EEESB_EEENS_10bfloat16_tEfNS_4arch4Sm90ELb0ELb0ELb0ELb0ELb0ELb1ELb0ELb1ELi2ELi1ELi2ELi1ELb0EEENS1_21CollectiveEpilogueBwdISC_SD_SF_Li256ELb0ELb0ELi1EEENS1_19SingleTileSchedulerILb0ELb0ELb0ELi128EEEEEEEEEvNT_6ParamsE --------------------------
	.section	.text._ZN7cutlass13device_kernelIN5flash11enable_sm90INS1_16FlashAttnBwdSm90INS1_25CollectiveMainloopBwdSm90ILi2ELi2ELi2EN4cute5tupleIJNS5_1CILi1EEES8_S8_EEENS6_IJNS7_ILi80EEENS7_ILi128EEESB_EEENS_10bfloat16_tEfNS_4arch4Sm90ELb0ELb0ELb0ELb0ELb0ELb1ELb0ELb1ELi2ELi1ELi2ELi1ELb0EEENS1_21CollectiveEpilogueBwdISC_SD_SF_Li256ELb0ELb0ELi1EEENS1_19SingleTileSchedulerILb0ELb0ELb0ELi128EEEEEEEEEvNT_6ParamsE,"ax",@progbits
	.align	128
.text._ZN7cutlass13device_kernelIN5flash11enable_sm90INS1_16FlashAttnBwdSm90INS1_25CollectiveMainloopBwdSm90ILi2ELi2ELi2EN4cute5tupleIJNS5_1CILi1EEES8_S8_EEENS6_IJNS7_ILi80EEENS7_ILi128EEESB_EEENS_10bfloat16_tEfNS_4arch4Sm90ELb0ELb0ELb0ELb0ELb0ELb1ELb0ELb1ELi2ELi1ELi2ELi1ELb0EEENS1_21CollectiveEpilogueBwdISC_SD_SF_Li256ELb0ELb0ELi1EEENS1_19SingleTileSchedulerILb0ELb0ELb0ELi128EEEEEEEEEvNT_6ParamsE:
        .type           _ZN7cutlass13device_kernelIN5flash11enable_sm90INS1_16FlashAttnBwdSm90INS1_25CollectiveMainloopBwdSm90ILi2ELi2ELi2EN4cute5tupleIJNS5_1CILi1EEES8_S8_EEENS6_IJNS7_ILi80EEENS7_ILi128EEESB_EEENS_10bfloat16_tEfNS_4arch4Sm90ELb0ELb0ELb0ELb0ELb0ELb1ELb0ELb1ELi2ELi1ELi2ELi1ELb0EEENS1_21CollectiveEpilogueBwdISC_SD_SF_Li256ELb0ELb0ELi1EEENS1_19SingleTileSchedulerILb0ELb0ELb0ELi128EEEEEEEEEvNT_6ParamsE,@function
        .size           _ZN7cutlass13device_kernelIN5flash11enable_sm90INS1_16FlashAttnBwdSm90INS1_25CollectiveMainloopBwdSm90ILi2ELi2ELi2EN4cute5tupleIJNS5_1CILi1EEES8_S8_EEENS6_IJNS7_ILi80EEENS7_ILi128EEESB_EEENS_10bfloat16_tEfNS_4arch4Sm90ELb0ELb0ELb0ELb0ELb0ELb1ELb0ELb1ELi2ELi1ELi2ELi1ELb0EEENS1_21CollectiveEpilogueBwdISC_SD_SF_Li256ELb0ELb0ELi1EEENS1_19SingleTileSchedulerILb0ELb0ELb0ELi128EEEEEEEEEvNT_6ParamsE,(.L_x_3682 - _ZN7cutlass13device_kernelIN5flash11enable_sm90INS1_16FlashAttnBwdSm90INS1_25CollectiveMainloopBwdSm90ILi2ELi2ELi2EN4cute5tupleIJNS5_1CILi1EEES8_S8_EEENS6_IJNS7_ILi80EEENS7_ILi128EEESB_EEENS_10bfloat16_tEfNS_4arch4Sm90ELb0ELb0ELb0ELb0ELb0ELb1ELb0ELb1ELi2ELi1ELi2ELi1ELb0EEENS1_21CollectiveEpilogueBwdISC_SD_SF_Li256ELb0ELb0ELi1EEENS1_19SingleTileSchedulerILb0ELb0ELb0ELi128EEEEEEEEEvNT_6ParamsE)
        .other          _ZN7cutlass13device_kernelIN5flash11enable_sm90INS1_16FlashAttnBwdSm90INS1_25CollectiveMainloopBwdSm90ILi2ELi2ELi2EN4cute5tupleIJNS5_1CILi1EEES8_S8_EEENS6_IJNS7_ILi80EEENS7_ILi128EEESB_EEENS_10bfloat16_tEfNS_4arch4Sm90ELb0ELb0ELb0ELb0ELb0ELb1ELb0ELb1ELi2ELi1ELi2ELi1ELb0EEENS1_21CollectiveEpilogueBwdISC_SD_SF_Li256ELb0ELb0ELi1EEENS1_19SingleTileSchedulerILb0ELb0ELb0ELi128EEEEEEEEEvNT_6ParamsE,@"STO_CUDA_ENTRY STV_DEFAULT"
_ZN7cutlass13device_kernelIN5flash11enable_sm90INS1_16FlashAttnBwdSm90INS1_25CollectiveMainloopBwdSm90ILi2ELi2ELi2EN4cute5tupleIJNS5_1CILi1EEES8_S8_EEENS6_IJNS7_ILi80EEENS7_ILi128EEESB_EEENS_10bfloat16_tEfNS_4arch4Sm90ELb0ELb0ELb0ELb0ELb0ELb1ELb0ELb1ELi2ELi1ELi2ELi1ELb0EEENS1_21CollectiveEpilogueBwdISC_SD_SF_Li256ELb0ELb0ELi1EEENS1_19SingleTileSchedulerILb0ELb0ELb0ELi128EEEEEEEEEvNT_6ParamsE:
[----:B------:R-:W1:Y:S02]  /*0000*/  LDC R1, c[0x0][0x28] ;  /* 0x00000a00ff017b82 */ /* 0x000e640000000800 */
[----:B-1----:R-:W-:Y:S01]  /*0010*/  VIADD R1, R1, 0xffffffe0 ;  /* 0xffffffe001017836 */ /* 0x002fe20000000000 */
[----:B------:R-:W1:Y:S01]  /*0020*/  S2R R3, SR_TID.X ;  /* 0x0000000000037919 */ /* 0x000e620000002100 */
[----:B------:R-:W-:Y:S01]  /*0030*/  ELECT P0, URZ, PT ;  /* 0x00000000003f782f */ /* 0x000fe20003800000 */
[----:B------:R-:W-:Y:S01]  /*0040*/  BSSY B0, `(.L_x_0) ;  /* 0x0000019000007945 */ /* 0x000fe20003800000 */
[----:B-1----:R-:W-:-:S05]  /*0050*/  SHF.R.U32.HI R0, RZ, 0x5, R3 ;  /* 0x00000005ff007819 */ /* 0x002fca0000011603 */
[----:B------:R-:W1:Y:S02]  /*0060*/  SHFL.IDX PT, R2, R0, RZ, 0x1f ;  /* 0x00001fff00027589 */ /* 0x000e6400000e0000 */
[----:B-1----:R-:W-:-:S13]  /*0070*/  ISETP.EQ.AND P0, PT, R2, RZ, P0 ;  /* 0x000000ff0200720c */ /* 0x002fda0000702270 */
[----:B------:R-:W-:Y:S05]  /*0080*/  @!P0 BRA `(.L_x_1) ;  /* 0x0000000000508947 */ /* 0x000fea0003800000 */
[----:B------:R-:W-:Y:S02]  /*0090*/  ULDC.64 UR4, c[0x0][0x198] ;  /* 0x0000660000047ab9 */ /* 0x000fe40000000a00 */
[----:B------:R-:W-:Y:S02]  /*00a0*/  UIADD3 UR6, UP0, UR4, 0xf0, URZ ;  /* 0x000000f004067890 */ /* 0x000fe4000ff1e03f */
[----:B------:R-:W-:Y:S02]  /*00b0*/  UIADD3 UR8, UP1, UR4, 0x1f0, URZ ;  /* 0x000001f004087890 */ /* 0x000fe4000ff3e03f */
[----:B------:R-:W-:Y:S02]  /*00c0*/  UIADD3 UR10, UP2, UR4, 0x2f0, URZ ;  /* 0x000002f0040a7890 */ /* 0x000fe4000ff5e03f */
[----:B------:R-:W-:Y:S02]  /*00d0*/  UIADD3 UR12, UP3, UR4, 0x3f0, URZ ;  /* 0x000003f0040c7890 */ /* 0x000fe4000ff7e03f */
[----:B------:R-:W-:-:S02]  /*00e0*/  UIADD3 UR14, UP4, UR4, 0x670, URZ ;  /* 0x00000670040e7890 */ /* 0x000fc4000ff9e03f */
[----:B------:R-:W-:Y:S02]  /*00f0*/  UIADD3.X UR7, URZ, UR5, URZ, UP0, !UPT ;  /* 0x000000053f077290 */ /* 0x000fe400087fe43f */
[----:B------:R-:W-:Y:S02]  /*0100*/  UIADD3 UR4, UP5, UR4, 0x770, URZ ;  /* 0x0000077004047890 */ /* 0x000fe4000ffbe03f */
[----:B------:R-:W-:Y:S02]  /*0110*/  UIADD3.X UR9, URZ, UR5, URZ, UP1, !UPT ;  /* 0x000000053f097290 */ /* 0x000fe40008ffe43f */
[----:B------:R-:W-:Y:S02]  /*0120*/  UIADD3.X UR11, URZ, UR5, URZ, UP2, !UPT ;  /* 0x000000053f0b7290 */ /* 0x000fe400097fe43f */
[----:B------:R-:W-:Y:S01]  /*0130*/  UIADD3.X UR13, URZ, UR5, URZ, UP3, !UPT ;  /* 0x000000053f0d7290 */ /* 0x000fe20009ffe43f */
[----:B------:R1:W-:Y:S01]  /*0140*/  UTMACCTL.PF [UR6] ;  /* 0x00000000060079b9 */ /* 0x0003e20008040000 */
[----:B------:R-:W-:-:S03]  /*0150*/  UIADD3.X UR15, URZ, UR5, URZ, UP4, !UPT ;  /* 0x000000053f0f7290 */ /* 0x000fc6000a7fe43f */
[----:B------:R1:W-:Y:S01]  /*0160*/  UTMACCTL.PF [UR8] ;  /* 0x00000000080079b9 */ /* 0x0003e20008040000 */
[----:B------:R-:W-:Y:S01]  /*0170*/  UIADD3.X UR5, URZ, UR5, URZ, UP5, !UPT ;  /* 0x000000053f057290 */ /* 0x000fe2000affe43f */
[----:B------:R1:W-:Y:S02]  /*0180*/  UTMACCTL.PF [UR10] ;  /* 0x000000000a0079b9 */ /* 0x0003e40008040000 */
[----:B------:R1:W-:Y:S02]  /*0190*/  UTMACCTL.PF [UR12] ;  /* 0x000000000c0079b9 */ /* 0x0003e40008040000 */
[----:B------:R1:W-:Y:S04]  /*01a0*/  UTMACCTL.PF [UR14] ;  /* 0x000000000e0079b9 */ /* 0x0003e80008040000 */
[----:B------:R1:W-:Y:S02]  /*01b0*/  UTMACCTL.PF [UR4] ;  /* 0x00000000040079b9 */ /* 0x0003e40008040000 */
[----:B-1----:R-:W-:Y:S01]  /*01c0*/  NOP ;  /* 0x0000000000007918 */ /* 0x002fe20000000000 */
.L_x_1:
[----:B------:R-:W-:Y:S05]  /*01d0*/  BSYNC B0 ;  /* 0x0000000000007941 */ /* 0x000fea0003800000 */
.L_x_0:
[----:B------:R-:W-:Y:S01]  /*01e0*/  VOTEU.ANY UP0, P0 ;  /* 0x00000000003f7886 */ /* 0x000fe20000000100 */
[----:B------:R-:W1:Y:S01]  /*01f0*/  SHFL.IDX PT, R2, R0, RZ, 0x1f ;  /* 0x00001fff00027589 */ /* 0x000e6200000e0000 */
[----:B------:R-:W-:Y:S01]  /*0200*/  UMOV UR4, 0x1 ;  /* 0x0000000100047882 */ /* 0x000fe20000000000 */
[----:B------:R-:W-:Y:S02]  /*0210*/  SHF.R.U32.HI R3, RZ, 0x7, R3 ;  /* 0x00000007ff037819 */ /* 0x000fe40000011603 */
[----:B------:R-:W2:Y:S01]  /*0220*/  @UP0 S2UR UR7, SR_CgaCtaId ;  /* 0x00000000000709c3 */ /* 0x000ea20000008800 */
[----:B------:R-:W-:Y:S01]  /*0230*/  @UP0 UMOV UR6, 0x400 ;  /* 0x0000040000060882 */ /* 0x000fe20000000000 */
[----:B------:R-:W-:-:S04]  /*0240*/  @UP0 UIADD3 UR4, -UR4, 0x100000, URZ ;  /* 0x0010000004040890 */ /* 0x000fc8000fffe13f */
[----:B------:R-:W-:Y:S02]  /*0250*/  @UP0 USHF.L.U32 UR5, UR4, 0xb, URZ ;  /* 0x0000000b04050899 */ /* 0x000fe4000800063f */
[----:B------:R-:W-:Y:S01]  /*0260*/  @UP0 USHF.L.U32 UR4, UR4, 0x1, URZ ;  /* 0x0000000104040899 */ /* 0x000fe2000800063f */
[----:B-1----:R-:W-:Y:S02]  /*0270*/  ISETP.NE.AND P1, PT, R2, RZ, PT ;  /* 0x000000ff0200720c */ /* 0x002fe40003f25270 */
[----:B------:R1:W3:Y:S01]  /*0280*/  SHFL.IDX PT, R2, R3, RZ, 0x1f ;  /* 0x00001fff03027589 */ /* 0x0002e200000e0000 */
[----:B--2---:R-:W-:Y:S01]  /*0290*/  @UP0 ULEA UR6, UR7, UR6, 0x18 ;  /* 0x0000000607060291 */ /* 0x004fe2000f8ec03f */
[----:B------:R-:W-:Y:S02]  /*02a0*/  VOTEU.ANY UP0, P0 ;  /* 0x00000000003f7886 */ /* 0x000fe40000000100 */
[----:B------:R-:W2:Y:S09]  /*02b0*/  FENCE.VIEW.ASYNC.S ;  /* 0x00000000000073c6 */ /* 0x000eb20000000000 */
[----:B--2---:R1:W2:Y:S02]  /*02c0*/  @UP0 SYNCS.EXCH.64 URZ, [UR6+0x38800], UR4 ;  /* 0x03880004063f05b2 */ /* 0x0042a40008000100 */
[----:B-1----:R-:W-:Y:S05]  /*02d0*/  @P1 BRA `(.L_x_2) ;  /* 0x0000000000481947 */ /* 0x002fea0003800000 */
[----:B------:R-:W1:Y:S01]  /*02e0*/  S2UR UR5, SR_CgaCtaId ;  /* 0x00000000000579c3 */ /* 0x000e620000008800 */
[----:B------:R-:W-:Y:S01]  /*02f0*/  UMOV UR4, 0x400 ;  /* 0x0000040000047882 */ /* 0x000fe20000000000 */
[----:B------:R-:W-:Y:S01]  /*0300*/  UMOV UR6, 0x1 ;  /* 0x0000000100067882 */ /* 0x000fe20000000000 */
[----:B------:R-:W-:Y:S01]  /*0310*/  UMOV UR9, 0x100 ;  /* 0x0000010000097882 */ /* 0x000fe20000000000 */
[----:B------:R-:W-:-:S04]  /*0320*/  UIADD3 UR6, -UR6, 0x100000, URZ ;  /* 0x0010000006067890 */ /* 0x000fc8000fffe13f */
[----:B------:R-:W-:Y:S02]  /*0330*/  USHF.L.U32 UR7, UR6, 0xb, URZ ;  /* 0x0000000b06077899 */ /* 0x000fe4000800063f */
[----:B------:R-:W-:Y:S01]  /*0340*/  USHF.L.U32 UR6, UR6, 0x1, URZ ;  /* 0x0000000106067899 */ /* 0x000fe2000800063f */
[----:B------:R-:W-:Y:S01]  /*0350*/  ELECT P0, URZ, PT ;  /* 0x00000000003f782f */ /* 0x000fe20003800000 */
[----:B-1----:R-:W-:Y:S02]  /*0360*/  ULEA UR8, UR5, UR4, 0x18 ;  /* 0x0000000405087291 */ /* 0x002fe4000f8ec03f */
[----:B------:R-:W-:-:S04]  /*0370*/  UIADD3 UR4, -UR9, 0x100000, URZ ;  /* 0x0010000009047890 */ /* 0x000fc8000fffe13f */
[----:B------:R-:W-:Y:S02]  /*0380*/  USHF.L.U32 UR5, UR4, 0xb, URZ ;  /* 0x0000000b04057899 */ /* 0x000fe4000800063f */
[----:B------:R-:W-:Y:S01]  /*0390*/  USHF.L.U32 UR4, UR4, 0x1, URZ ;  /* 0x0000000104047899 */ /* 0x000fe2000800063f */
[----:B------:R-:W1:Y:S03]  /*03a0*/  FENCE.VIEW.ASYNC.S ;  /* 0x00000000000073c6 */ /* 0x000e660000000000 */
[----:B-1----:R1:W4:Y:S08]  /*03b0*/  SYNCS.EXCH.64 URZ, [UR8+0x38810], UR6 ;  /* 0x03881006083f75b2 */ /* 0x0023300008000100 */
[----:B------:R1:W1:Y:S01]  /*03c0*/  SYNCS.EXCH.64 URZ, [UR8+0x38820], UR4 ;  /* 0x03882004083f75b2 */ /* 0x0002620008000100 */
[----:B------:R1:W1:Y:S01]  /*03d0*/  SYNCS.EXCH.64 URZ, [UR8+0x38818], UR6 ;  /* 0x03881806083f75b2 */ /* 0x0002620008000100 */
[----:B------:R1:W1:Y:S01]  /*03e0*/  SYNCS.EXCH.64 URZ, [UR8+0x38828], UR4 ;  /* 0x03882804083f75b2 */ /* 0x0002620008000100 */
[----:B------:R-:W-:Y:S01]  /*03f0*/  NOP ;  /* 0x0000000000007918 */ /* 0x000fe20000000000 */
.L_x_2:
[----:B------:R-:W5:Y:S01]  /*0400*/  SHFL.IDX PT, R3, R0, RZ, 0x1f ;  /* 0x00001fff00037589 */ /* 0x000f6200000e0000 */
[----:B------:R-:W-:Y:S01]  /*0410*/  NOP ;  /* 0x0000000000007918 */ /* 0x000fe20000000000 */
[----:B-----5:R-:W-:-:S13]  /*0420*/  ISETP.NE.AND P0, PT, R3, RZ, PT ;  /* 0x000000ff0300720c */ /* 0x020fda0003f05270 */
[----:B------:R-:W-:Y:S05]  /*0430*/  @P0 BRA `(.L_x_3) ;  /* 0x0000000000480947 */ /* 0x000fea0003800000 */
[----:B-1----:R-:W1:Y:S01]  /*0440*/  S2UR UR5, SR_CgaCtaId ;  /* 0x00000000000579c3 */ /* 0x002e620000008800 */
[----:B------:R-:W-:Y:S01]  /*0450*/  UMOV UR4, 0x400 ;  /* 0x0000040000047882 */ /* 0x000fe20000000000 */
[----:B------:R-:W-:Y:S01]  /*0460*/  UMOV UR6, 0x1 ;  /* 0x0000000100067882 */ /* 0x000fe20000000000 */
[----:B------:R-:W-:Y:S01]  /*0470*/  UMOV UR7, 0x100 ;  /* 0x0000010000077882 */ /* 0x000fe20000000000 */
[----:B------:R-:W-:Y:S01]  /*0480*/  ELECT P0, URZ, PT ;  /* 0x00000000003f782f */ /* 0x000fe20003800000 */
[----:B-1----:R-:W-:Y:S02]  /*0490*/  ULEA UR8, UR5, UR4, 0x18 ;  /* 0x0000000405087291 */ /* 0x002fe4000f8ec03f */
[----:B------:R-:W-:-:S04]  /*04a0*/  UIADD3 UR4, -UR6, 0x100000, URZ ;  /* 0x0010000006047890 */ /* 0x000fc8000fffe13f */
[----:B------:R-:W-:Y:S02]  /*04b0*/  USHF.L.U32 UR5, UR4, 0xb, URZ ;  /* 0x0000000b04057899 */ /* 0x000fe4000800063f */
[----:B------:R-:W-:Y:S02]  /*04c0*/  USHF.L.U32 UR4, UR4, 0x1, URZ ;  /* 0x0000000104047899 */ /* 0x000fe4000800063f */
[----:B------:R-:W-:-:S04]  /*04d0*/  UIADD3 UR6, -UR7, 0x100000, URZ ;  /* 0x0010000007067890 */ /* 0x000fc8000fffe13f */
[----:B------:R-:W-:Y:S02]  /*04e0*/  USHF.L.U32 UR7, UR6, 0xb, URZ ;  /* 0x0000000b06077899 */ /* 0x000fe4000800063f */
[----:B------:R-:W-:Y:S01]  /*04f0*/  USHF.L.U32 UR6, UR6, 0x1, URZ ;  /* 0x0000000106067899 */ /* 0x000fe2000800063f */
[----:B------:R-:W1:Y:S03]  /*0500*/  FENCE.VIEW.ASYNC.S ;  /* 0x00000000000073c6 */ /* 0x000e660000000000 */
[----:B-1----:R1:W1:Y:S08]  /*0510*/  SYNCS.EXCH.64 URZ, [UR8+0x38830], UR4 ;  /* 0x03883004083f75b2 */ /* 0x0022700008000100 */
[----:B------:R1:W1:Y:S01]  /*0520*/  SYNCS.EXCH.64 URZ, [UR8+0x38840], UR6 ;  /* 0x03884006083f75b2 */ /* 0x0002620008000100 */
[----:B------:R1:W1:Y:S01]  /*0530*/  SYNCS.EXCH.64 URZ, [UR8+0x38838], UR4 ;  /* 0x03883804083f75b2 */ /* 0x0002620008000100 */
[----:B------:R1:W1:Y:S01]  /*0540*/  SYNCS.EXCH.64 URZ, [UR8+0x38848], UR6 ;  /* 0x03884806083f75b2 */ /* 0x0002620008000100 */
[----:B------:R-:W-:Y:S01]  /*0550*/  NOP ;  /* 0x0000000000007918 */ /* 0x000fe20000000000 */
.L_x_3:
[----:B---3--:R-:W-:Y:S01]  /*0560*/  ISETP.NE.AND P0, PT, R2, RZ, PT ;  /* 0x000000ff0200720c */ /* 0x008fe20003f05270 */
[----:B------:R-:W-:Y:S01]  /*0570*/  IMAD.MOV.U32 R2, RZ, RZ, 0x1 ;  /* 0x00000001ff027424 */ /* 0x000fe200078e00ff */
[----:B------:R-:W-:Y:S01]  /*0580*/  NOP ;  /* 0x0000000000007918 */ /* 0x000fe20000000000 */
[----:B------:R-:W-:Y:S03]  /*0590*/  BSSY B6, `(.L_x_4) ;  /* 0x000095a000067945 */ /* 0x000fe60003800000 */
[----:B------:R-:W-:-:S05]  /*05a0*/  SEL R2, R2, 0x2, !P0 ;  /* 0x0000000202027807 */ /* 0x000fca0004000000 */
[----:B------:R3:W-:Y:S01]  /*05b0*/  STL [R1], R2 ;  /* 0x0000000201007387 */ /* 0x0007e20000100800 */
[----:B-12-4-:R-:W-:Y:S06]  /*05c0*/  BAR.SYNC.DEFER_BLOCKING 0x0 ;  /* 0x0000000000007b1d */ /* 0x016fec0000010000 */
[----:B------:R-:W-:Y:S05]  /*05d0*/  @!P0 BRA `(.L_x_5) ;  /* 0x0000006c00348947 */ /* 0x000fea0003800000 */
.L_x_6:
[----:B------:R-:W-:-:S08]  /*05e0*/  NOP ;  /* 0x0000000000007918 */ /* 0x000fd00000000000 */
[----:B------:R-:W1:Y:S02]  /*05f0*/  USETMAXREG.TRY_ALLOC.CTAPOOL UP0, 0xf0 ;  /* 0x000000f0000079c8 */ /* 0x000e640008000600 */
[----:B-1----:R-:W-:-:S13]  /*0600*/  PLOP3.LUT P0, PT, PT, PT, UP0, 0x80, 0x0 ;  /* 0x000000000000781c */ /* 0x002fda0003f0f008 */
[----:B------:R-:W-:Y:S05]  /*0610*/  @!P0 BRA `(.L_x_6) ;  /* 0xfffffffc00f08947 */ /* 0x000fea000383ffff */
[----:B------:R-:W-:Y:S01]  /*0620*/  LOP3.LUT R0, R0, 0x3, RZ, 0xc0, !PT ;  /* 0x0000000300007812 */ /* 0x000fe200078ec0ff */
[----:B---3--:R-:W1:Y:S01]  /*0630*/  S2R R2, SR_TID.X ;  /* 0x0000000000027919 */ /* 0x008e620000002100 */
[----:B------:R-:W2:Y:S04]  /*0640*/  S2UR UR4, SR_CTAID.Z ;  /* 0x00000000000479c3 */ /* 0x000ea80000002700 */
[----:B------:R-:W3:Y:S02]  /*0650*/  SHFL.IDX PT, R0, R0, RZ, 0x1f ;  /* 0x00001fff00007589 */ /* 0x000ee400000e0000 */
[----:B---3--:R-:W-:Y:S02]  /*0660*/  ISETP.NE.AND P0, PT, R0, RZ, PT ;  /* 0x000000ff0000720c */ /* 0x008fe40003f05270 */
[----:B-1----:R-:W-:-:S11]  /*0670*/  SHF.R.U32.HI R2, RZ, 0x7, R2 ;  /* 0x00000007ff027819 */ /* 0x002fd60000011602 */
[----:B------:R-:W-:-:S05]  /*0680*/  @!P0 VIADD R2, R2, 0x9 ;  /* 0x0000000902028836 */ /* 0x000fca0000000000 */
[----:B------:R1:W-:Y:S06]  /*0690*/  @!P0 BAR.ARV R2, 0xa0 ;  /* 0x000280020000851d */ /* 0x0003ec0000002000 */
[----:B--2---:R-:W-:-:S13]  /*06a0*/  ISETP.LE.AND P0, PT, RZ, UR4, PT ;  /* 0x00000004ff007c0c */ /* 0x004fda000bf03270 */
[----:B-1----:R-:W-:Y:S05]  /*06b0*/  @!P0 BRA `(.L_x_7) ;  /* 0x00000094001c8947 */ /* 0x002fea0003800000 */
[----:B------:R-:W-:-:S04]  /*06c0*/  MOV R0, RZ ;  /* 0x000000ff00007202 */ /* 0x000fc80000000f00 */
[----:B------:R-:W-:-:S13]  /*06d0*/  LOP3.LUT P0, RZ, R0, 0x3ff, RZ, 0xc0, !PT ;  /* 0x000003ff00ff7812 */ /* 0x000fda000780c0ff */
[----:B------:R-:W-:Y:S05]  /*06e0*/  @!P0 BRA `(.L_x_8) ;  /* 0x00000000007c8947 */ /* 0x000fea0003800000 */
[----:B------:R-:W-:Y:S01]  /*06f0*/  MOV R2, 0x0 ;  /* 0x0000000000027802 */ /* 0x000fe20000000f00 */
[----:B------:R-:W-:Y:S01]  /*0700*/  ULDC.64 UR4, c[0x4][0x90] ;  /* 0x0100240000047ab9 */ /* 0x000fe20000000a00 */
[----:B------:R-:W-:Y:S01]  /*0710*/  ULDC.64 UR6, c[0x4][0x28] ;  /* 0x01000a0000067ab9 */ /* 0x000fe20000000a00 */
[----:B------:R-:W-:Y:S01]  /*0720*/  IMAD.U32 R4, RZ, RZ, UR4 ;  /* 0x00000004ff047e24 */ /* 0x000fe2000f8e00ff */
[----:B------:R1:W2:Y:S01]  /*0730*/  LDC.64 R14, c[0x4][R2] ;  /* 0x01000000020e7b82 */ /* 0x0002a20000000a00 */
[----:B------:R-:W-:Y:S01]  /*0740*/  IMAD.U32 R5, RZ, RZ, UR5 ;  /* 0x00000005ff057e24 */ /* 0x000fe2000f8e00ff */
[----:B------:R-:W-:Y:S01]  /*0750*/  ULDC.64 UR4, c[0x4][0x98] ;  /* 0x0100260000047ab9 */ /* 0x000fe20000000a00 */
[----:B------:R-:W-:Y:S02]  /*0760*/  IMAD.U32 R10, RZ, RZ, UR6 ;  /* 0x00000006ff0a7e24 */ /* 0x000fe4000f8e00ff */
[----:B------:R-:W-:Y:S02]  /*0770*/  IMAD.U32 R6, RZ, RZ, UR4 ;  /* 0x00000004ff067e24 */ /* 0x000fe4000f8e00ff */
[----:B------:R-:W-:-:S02]  /*0780*/  IMAD.U32 R7, RZ, RZ, UR5 ;  /* 0x00000005ff077e24 */ /* 0x000fc4000f8e00ff */
[----:B------:R-:W-:Y:S02]  /*0790*/  IMAD.U32 R11, RZ, RZ, UR7 ;  /* 0x00000007ff0b7e24 */ /* 0x000fe4000f8e00ff */
[----:B------:R-:W-:Y:S02]  /*07a0*/  IMAD.MOV.U32 R8, RZ, RZ, 0x70 ;  /* 0x00000070ff087424 */ /* 0x000fe400078e00ff */
[----:B------:R-:W-:Y:S02]  /*07b0*/  IMAD.MOV.U32 R12, RZ, RZ, 0x1 ;  /* 0x00000001ff0c7424 */ /* 0x000fe400078e00ff */
[----:B-1----:R-:W-:-:S07]  /*07c0*/  IMAD.MOV.U32 R13, RZ, RZ, RZ ;  /* 0x000000ffff0d7224 */ /* 0x002fce00078e00ff */
[----:B------:R-:W-:-:S07]  /*07d0*/  LEPC R20, `(.L_x_9) ;  /* 0x000000001014794e */ /* 0x000fce0000000000 */
[----:B--2---:R-:W-:Y:S05]  /*07e0*/  CALL.ABS.NOINC R14 ;  /* 0x000000000e007343 */ /* 0x004fea0003c00000 */
.L_x_9:
[----:B------:R-:W1:Y:S01]  /*07f0*/  LDC.64 R2, c[0x4][R2] ;  /* 0x0100000002027b82 */ /* 0x000e620000000a00 */
[----:B------:R-:W-:Y:S01]  /*0800*/  ULDC.64 UR4, c[0x4][0x90] ;  /* 0x0100240000047ab9 */ /* 0x000fe20000000a00 */
[----:B------:R-:W-:Y:S01]  /*0810*/  ULDC.64 UR6, c[0x4][0x98] ;  /* 0x0100260000067ab9 */ /* 0x000fe20000000a00 */
[----:B------:R-:W-:Y:S02]  /*0820*/  IMAD.U32 R4, RZ, RZ, UR4 ;  /* 0x00000004ff047e24 */ /* 0x000fe4000f8e00ff */
        /* <DEDUP_REMOVED lines=8> */
[----:B------:R-:W-:-:S07]  /*08b0*/  IMAD.MOV.U32 R13, RZ, RZ, RZ ;  /* 0x000000ffff0d7224 */ /* 0x000fce00078e00ff */
[----:B------:R-:W-:-:S07]  /*08c0*/  LEPC R20, `(.L_x_8) ;  /* 0x000000001014794e */ /* 0x000fce0000000000 */
[----:B-1----:R-:W-:Y:S05]  /*08d0*/  CALL.ABS.NOINC R2 ;  /* 0x0000000002007343 */ /* 0x002fea0003c00000 */
.L_x_8:
[----:B------:R-:W1:Y:S01]  /*08e0*/  S2R R3, SR_CgaCtaId ;  /* 0x0000000000037919 */ /* 0x000e620000008800 */
[----:B------:R-:W-:-:S04]  /*08f0*/  MOV R0, 0x400 ;  /* 0x0000040000007802 */ /* 0x000fc80000000f00 */
[----:B-1----:R-:W-:-:S05]  /*0900*/  LEA R16, R3, R0, 0x18 ;  /* 0x0000000003107211 */ /* 0x002fca00078ec0ff */
[----:B------:R1:W-:Y:S01]  /*0910*/  STL [R1+0xc], R16 ;  /* 0x00000c1001007387 */ /* 0x0003e20000100800 */
[----:B------:R-:W-:-:S05]  /*0920*/  VIADD R2, R16, 0x2e800 ;  /* 0x0002e80010027836 */ /* 0x000fca0000000000 */
[----:B------:R-:W-:-:S13]  /*0930*/  LOP3.LUT P0, RZ, R2, 0x3ff, RZ, 0xc0, !PT ;  /* 0x000003ff02ff7812 */ /* 0x000fda000780c0ff */
[----:B-1----:R-:W-:Y:S05]  /*0940*/  @!P0 BRA `(.L_x_10) ;  /* 0x00000000007c8947 */ /* 0x002fea0003800000 */
        /* <DEDUP_REMOVED lines=16> */
.L_x_11:
        /* <DEDUP_REMOVED lines=15> */
.L_x_10:
[----:B------:R-:W1:Y:S01]  /*0b40*/  S2R R2, SR_TID.X ;  /* 0x0000000000027919 */ /* 0x000e620000002100 */
[----:B------:R-:W-:Y:S01]  /*0b50*/  UMOV UR4, 0xffffffff ;  /* 0xffffffff00047882 */ /* 0x000fe20000000000 */
[----:B-1----:R-:W-:-:S05]  /*0b60*/  VIADD R0, R2, 0xffffff80 ;  /* 0xffffff8002007836 */ /* 0x002fca0000000000 */
[----:B------:R-:W-:-:S04]  /*0b70*/  SHF.R.S32.HI R3, RZ, 0x1f, R0 ;  /* 0x0000001fff037819 */ /* 0x000fc80000011400 */
[----:B------:R-:W-:-:S04]  /*0b80*/  LEA.HI R2, R3, R0, RZ, 0x7 ;  /* 0x0000000003027211 */ /* 0x000fc800078f38ff */
[----:B------:R-:W-:Y:S01]  /*0b90*/  SHF.R.S32.HI R13, RZ, 0x7, R2 ;  /* 0x00000007ff0d7819 */ /* 0x000fe20000011402 */
[----:B------:R-:W-:Y:S06]  /*0ba0*/  BRA.DIV UR4, `(.L_x_12) ;  /* 0x0000008e04e87947 */ /* 0x000fec000b800000 */
[----:B------:R1:W2:Y:S02]  /*0bb0*/  SHFL.IDX PT, R14, R13, RZ, 0x1f ;  /* 0x00001fff0d0e7589 */ /* 0x0002a400000e0000 */
.L_x_83:
[----:B------:R-:W-:Y:S02]  /*0bc0*/  SHF.L.U32 R8, RZ, 0x1f, RZ ;  /* 0x0000001fff087819 */ /* 0x000fe400000006ff */
[----:B------:R-:W-:Y:S02]  /*0bd0*/  LEA.HI R5, R3, R0, RZ, 0x4 ;  /* 0x0000000003057211 */ /* 0x000fe400078f20ff */
[----:B------:R-:W3:Y:S01]  /*0be0*/  SYNCS.PHASECHK.TRANS64.TRYWAIT P0, [R16+URZ+0x38800], R8 ;  /* 0x03880008100075a7 */ /* 0x000ee2000800017f */
[----:B--2---:R-:W-:Y:S02]  /*0bf0*/  LEA.HI R4, R14, R14, RZ, 0x1 ;  /* 0x0000000e0e047211 */ /* 0x004fe400078f08ff */
[----:B------:R-:W-:-:S04]  /*0c00*/  SHF.R.S32.HI R6, RZ, 0x4, R5 ;  /* 0x00000004ff067819 */ /* 0x000fc80000011405 */
[----:B------:R-:W-:Y:S02]  /*0c10*/  LEA.HI R7, R5, R6, RZ, 0x1 ;  /* 0x0000000605077211 */ /* 0x000fe400078f08ff */
[----:B------:R-:W-:Y:S02]  /*0c20*/  LOP3.LUT R5, R4, 0xfffffffe, RZ, 0xc0, !PT ;  /* 0xfffffffe04057812 */ /* 0x000fe400078ec0ff */
[----:B------:R-:W-:-:S03]  /*0c30*/  LOP3.LUT R7, R7, 0xfffffffe, RZ, 0xc0, !PT ;  /* 0xfffffffe07077812 */ /* 0x000fc600078ec0ff */
[----:B------:R-:W-:Y:S02]  /*0c40*/  IMAD.IADD R5, R14, 0x1, -R5 ;  /* 0x000000010e057824 */ /* 0x000fe400078e0a05 */
[----:B------:R-:W-:-:S05]  /*0c50*/  IMAD.IADD R4, R6, 0x1, -R7 ;  /* 0x0000000106047824 */ /* 0x000fca00078e0a07 */
[----:B------:R2:W-:Y:S04]  /*0c60*/  STL [R1+0x1c], R4 ;  /* 0x00001c0401007387 */ /* 0x0005e80000100800 */
[----:B------:R2:W-:Y:S02]  /*0c70*/  STL [R1+0x4], R5 ;  /* 0x0000040501007387 */ /* 0x0005e40000100800 */
[----:B--23--:R-:W-:Y:S05]  /*0c80*/  @P0 BRA `(.L_x_13) ;  /* 0x0000000000080947 */ /* 0x00cfea0003800000 */
[----:B------:R-:W2:Y:S02]  /*0c90*/  SYNCS.PHASECHK.TRANS64.TRYWAIT P0, [R16+URZ+0x38800], R8 ;  /* 0x03880008100075a7 */ /* 0x000ea4000800017f */
[----:B--2---:R-:W-:Y:S05]  /*0ca0*/  @!P0 BRA `(.L_x_14) ;  /* 0x0000008c00c48947 */ /* 0x004fea0003800000 */
.L_x_13:
[----:B------:R-:W-:Y:S01]  /*0cb0*/  LOP3.LUT R5, R2, 0xffffff80, RZ, 0xc0, !PT ;  /* 0xffffff8002057812 */ /* 0x000fe200078ec0ff */
[----:B------:R-:W3:Y:S01]  /*0cc0*/  LDC R10, c[0x0][0x280] ;  /* 0x0000a000ff0a7b82 */ /* 0x000ee20000000800 */
[----:B------:R-:W-:Y:S02]  /*0cd0*/  LEA.HI R2, R3, R0, RZ, 0x5 ;  /* 0x0000000003027211 */ /* 0x000fe400078f28ff */
[----:B------:R-:W-:Y:S02]  /*0ce0*/  CS2R R150, SRZ ;  /* 0x0000000000967805 */ /* 0x000fe4000001ff00 */
[----:B------:R-:W-:Y:S01]  /*0cf0*/  CS2R R148, SRZ ;  /* 0x0000000000947805 */ /* 0x000fe2000001ff00 */
[----:B------:R-:W-:Y:S01]  /*0d00*/  IMAD.IADD R5, R0, 0x1, -R5 ;  /* 0x0000000100057824 */ /* 0x000fe200078e0a05 */
[----:B------:R-:W-:Y:S02]  /*0d10*/  CS2R R146, SRZ ;  /* 0x0000000000927805 */ /* 0x000fe4000001ff00 */
[----:B------:R-:W-:-:S02]  /*0d20*/  CS2R R144, SRZ ;  /* 0x0000000000907805 */ /* 0x000fc4000001ff00 */
[----:B------:R-:W-:Y:S02]  /*0d30*/  CS2R R142, SRZ ;  /* 0x00000000008e7805 */ /* 0x000fe4000001ff00 */
[----:B------:R-:W-:Y:S02]  /*0d40*/  CS2R R140, SRZ ;  /* 0x00000000008c7805 */ /* 0x000fe4000001ff00 */
[----:B--2---:R-:W-:Y:S02]  /*0d50*/  SHF.R.S32.HI R4, RZ, 0x1f, R5 ;  /* 0x0000001fff047819 */ /* 0x004fe40000011405 */
[----:B------:R-:W-:Y:S02]  /*0d60*/  CS2R R138, SRZ ;  /* 0x00000000008a7805 */ /* 0x000fe4000001ff00 */
[----:B------:R-:W-:Y:S02]  /*0d70*/  CS2R R136, SRZ ;  /* 0x0000000000887805 */ /* 0x000fe4000001ff00 */
[----:B------:R-:W-:-:S02]  /*0d80*/  CS2R R134, SRZ ;  /* 0x0000000000867805 */ /* 0x000fc4000001ff00 */
[----:B------:R-:W-:Y:S02]  /*0d90*/  LEA.HI R6, R4, R5, RZ, 0x2 ;  /* 0x0000000504067211 */ /* 0x000fe400078f10ff */
[----:B------:R-:W-:Y:S02]  /*0da0*/  CS2R R132, SRZ ;  /* 0x0000000000847805 */ /* 0x000fe4000001ff00 */
[----:B------:R-:W-:Y:S02]  /*0db0*/  CS2R R130, SRZ ;  /* 0x0000000000827805 */ /* 0x000fe4000001ff00 */
[----:B------:R-:W-:Y:S02]  /*0dc0*/  CS2R R128, SRZ ;  /* 0x0000000000807805 */ /* 0x000fe4000001ff00 */
[----:B------:R-:W-:Y:S02]  /*0dd0*/  LOP3.LUT R8, R6, 0x7ffffffc, RZ, 0xc0, !PT ;  /* 0x7ffffffc06087812 */ /* 0x000fe400078ec0ff */
[----:B------:R-:W-:-:S02]  /*0de0*/  CS2R R126, SRZ ;  /* 0x00000000007e7805 */ /* 0x000fc4000001ff00 */
[----:B------:R-:W-:Y:S02]  /*0df0*/  CS2R R124, SRZ ;  /* 0x00000000007c7805 */ /* 0x000fe4000001ff00 */
[----:B------:R-:W-:Y:S02]  /*0e00*/  CS2R R122, SRZ ;  /* 0x00000000007a7805 */ /* 0x000fe4000001ff00 */
[----:B------:R-:W-:Y:S01]  /*0e10*/  CS2R R120, SRZ ;  /* 0x0000000000787805 */ /* 0x000fe2000001ff00 */
[----:B------:R-:W-:Y:S01]  /*0e20*/  IMAD.IADD R7, R5, 0x1, -R8 ;  /* 0x0000000105077824 */ /* 0x000fe200078e0a08 */
[----:B------:R-:W-:Y:S02]  /*0e30*/  CS2R R118, SRZ ;  /* 0x0000000000767805 */ /* 0x000fe4000001ff00 */
[----:B---3--:R-:W-:Y:S02]  /*0e40*/  ISETP.GE.AND P0, PT, R10, 0x1, PT ;  /* 0x000000010a00780c */ /* 0x008fe40003f06270 */
[----:B------:R-:W-:-:S02]  /*0e50*/  CS2R R116, SRZ ;  /* 0x0000000000747805 */ /* 0x000fc4000001ff00 */
[----:B------:R-:W-:Y:S01]  /*0e60*/  CS2R R114, SRZ ;  /* 0x0000000000727805 */ /* 0x000fe2000001ff00 */
[----:B------:R2:W-:Y:S01]  /*0e70*/  STL [R1+0x18], R7 ;  /* 0x0000180701007387 */ /* 0x0005e20000100800 */
[----:B------:R-:W-:Y:S02]  /*0e80*/  CS2R R112, SRZ ;  /* 0x0000000000707805 */ /* 0x000fe4000001ff00 */
[----:B------:R-:W-:Y:S02]  /*0e90*/  CS2R R110, SRZ ;  /* 0x00000000006e7805 */ /* 0x000fe4000001ff00 */
[----:B------:R-:W-:Y:S02]  /*0ea0*/  CS2R R108, SRZ ;  /* 0x00000000006c7805 */ /* 0x000fe4000001ff00 */
[----:B------:R-:W-:Y:S02]  /*0eb0*/  CS2R R106, SRZ ;  /* 0x00000000006a7805 */ /* 0x000fe4000001ff00 */
[----:B------:R-:W-:-:S02]  /*0ec0*/  CS2R R104, SRZ ;  /* 0x0000000000687805 */ /* 0x000fc4000001ff00 */
[----:B------:R-:W-:Y:S02]  /*0ed0*/  CS2R R102, SRZ ;  /* 0x0000000000667805 */ /* 0x000fe4000001ff00 */
        /* <DEDUP_REMOVED lines=39> */
[----:B------:R-:W-:Y:S01]  /*1150*/  SHF.R.S32.HI R2, RZ, 0x5, R2 ;  /* 0x00000005ff027819 */ /* 0x000fe20000011402 */
[----:B--2---:R-:W-:Y:S06]  /*1160*/  @!P0 BRA `(.L_x_15) ;  /* 0x0000004c00a48947 */ /* 0x004fec0003800000 */
[----:B------:R-:W2:Y:S01]  /*1170*/  LDL R15, [R1+0x1c] ;  /* 0x00001c00010f7983 */ /* 0x000ea20000100800 */
[----:B------:R-:W3:Y:S03]  /*1180*/  LDC R12, c[0x0][0x290] ;  /* 0x0000a400ff0c7b82 */ /* 0x000ee60000000800 */
[----:B------:R-:W4:Y:S01]  /*1190*/  LDL.LU R14, [R1] ;  /* 0x00000000010e7983 */ /* 0x000f220000300800 */
[----:B------:R-:W-:Y:S01]  /*11a0*/  IMAD.SHL.U32 R7, R0, 0x40, RZ ;  /* 0x0000004000077824 */ /* 0x000fe200078e00ff */
[----:B------:R-:W-:Y:S01]  /*11b0*/  LEA.HI R8, R3, R0, RZ, 0x3 ;  /* 0x0000000003087211 */ /* 0x000fe200078f18ff */
[----:B------:R-:W-:Y:S01]  /*11c0*/  IMAD.SHL.U32 R0, R2, 0x10, RZ ;  /* 0x0000001002007824 */ /* 0x000fe200078e00ff */
[----:B------:R-:W3:Y:S01]  /*11d0*/  S2R R9, SR_CTAID.X ;  /* 0x0000000000097919 */ /* 0x000ee20000002500 */
[----:B------:R-:W-:Y:S02]  /*11e0*/  LEA.HI R4, R4, R5, RZ, 0x5 ;  /* 0x0000000504047211 */ /* 0x000fe400078f28ff */
[----:B------:R-:W-:-:S02]  /*11f0*/  CS2R R236, SRZ ;  /* 0x0000000000ec7805 */ /* 0x000fc4000001ff00 */
[----:B------:R-:W-:Y:S01]  /*1200*/  LOP3.LUT R7, R7, 0x1c0, RZ, 0xc0, !PT ;  /* 0x000001c007077812 */ /* 0x000fe200078ec0ff */
[----:B------:R-:W-:Y:S01]  /*1210*/  IMAD.MOV.U32 R151, RZ, RZ, RZ ;  /* 0x000000ffff977224 */ /* 0x000fe200078e00ff */
[--C-:B------:R-:W-:Y:S02]  /*1220*/  SHF.R.S32.HI R2, RZ, 0x2, R6.reuse ;  /* 0x00000002ff027819 */ /* 0x100fe40000011406 */
[----:B------:R-:W-:Y:S01]  /*1230*/  SHF.R.S32.HI R3, RZ, 0x1f, R6 ;  /* 0x0000001fff037819 */ /* 0x000fe20000011406 */
[----:B------:R-:W-:Y:S01]  /*1240*/  VIADD R6, R10, 0x4f ;  /* 0x0000004f0a067836 */ /* 0x000fe20000000000 */
[----:B------:R-:W-:Y:S02]  /*1250*/  SHF.R.S32.HI R4, RZ, 0x5, R4 ;  /* 0x00000005ff047819 */ /* 0x000fe40000011404 */
[----:B------:R-:W-:Y:S01]  /*1260*/  LOP3.LUT R11, R7, 0x30, R0, 0xf8, !PT ;  /* 0x00000030070b7812 */ /* 0x000fe200078ef800 */
[----:B------:R-:W-:Y:S01]  /*1270*/  IMAD.HI R6, R6, 0x66666667, RZ ;  /* 0x6666666706067827 */ /* 0x000fe200078e02ff */
[----:B------:R-:W-:-:S02]  /*1280*/  LEA.HI R0, R13, R13, RZ, 0x1 ;  /* 0x0000000d0d007211 */ /* 0x000fc400078f08ff */
[----:B------:R-:W-:Y:S02]  /*1290*/  LEA.HI R3, R3, R2, RZ, 0x3 ;  /* 0x0000000203037211 */ /* 0x000fe400078f18ff */
[----:B------:R-:W-:Y:S02]  /*12a0*/  LOP3.LUT R8, R11, 0x8, R8, 0xf8, !PT ;  /* 0x000000080b087812 */ /* 0x000fe400078ef808 */
[----:B------:R-:W-:Y:S02]  /*12b0*/  LOP3.LUT R3, R3, 0xfffffff8, RZ, 0xc0, !PT ;  /* 0xfffffff803037812 */ /* 0x000fe400078ec0ff */
[----:B------:R-:W-:-:S04]  /*12c0*/  SHF.R.U32.HI R7, RZ, 0x3, R7 ;  /* 0x00000003ff077819 */ /* 0x000fc80000011607 */
[----:B------:R-:W-:Y:S01]  /*12d0*/  LOP3.LUT R7, R8, R7, RZ, 0x3c, !PT ;  /* 0x0000000708077212 */ /* 0x000fe200078e3cff */
[----:B---3--:R-:W-:-:S04]  /*12e0*/  IMAD R9, R9, -0x80, R12 ;  /* 0xffffff8009097824 */ /* 0x008fc800078e020c */
[----:B------:R-:W-:Y:S01]  /*12f0*/  IMAD R9, R4, -0x10, R9 ;  /* 0xfffffff004097824 */ /* 0x000fe200078e0209 */
[----:B------:R-:W-:Y:S01]  /*1300*/  LOP3.LUT R4, R0, 0xfffffffe, RZ, 0xc0, !PT ;  /* 0xfffffffe00047812 */ /* 0x000fe200078ec0ff */
[----:B------:R-:W-:-:S03]  /*1310*/  IMAD R0, R13, 0x1400, RZ ;  /* 0x000014000d007824 */ /* 0x000fc600078e02ff */
[----:B------:R-:W-:Y:S01]  /*1320*/  IADD3 R3, R9, R3, -R2 ;  /* 0x0000000309037210 */ /* 0x000fe20007ffe802 */
[----:B------:R-:W-:Y:S01]  /*1330*/  IMAD R5, R5, 0x4, R0 ;  /* 0x0000000405057824 */ /* 0x000fe200078e0200 */
[----:B------:R-:W-:Y:S01]  /*1340*/  SHF.R.U32.HI R9, RZ, 0x1f, R6 ;  /* 0x0000001fff097819 */ /* 0x000fe20000011606 */
[----:B------:R-:W-:Y:S02]  /*1350*/  IMAD.IADD R4, R13, 0x1, -R4 ;  /* 0x000000010d047824 */ /* 0x000fe400078e0a04 */
[----:B--2---:R-:W-:Y:S01]  /*1360*/  IMAD R2, R15, 0x200, R0 ;  /* 0x000002000f027824 */ /* 0x004fe200078e0200 */
[----:B------:R-:W-:Y:S01]  /*1370*/  LEA.HI.SX32 R0, R6, R9, 0x1b ;  /* 0x0000000906007211 */ /* 0x000fe200078fdaff */
[----:B------:R-:W2:Y:S02]  /*1380*/  S2R R15, SR_CgaCtaId ;  /* 0x00000000000f7919 */ /* 0x000ea40000008800 */
[----:B------:R-:W-:Y:S02]  /*1390*/  IMAD.IADD R6, R2, 0x1, R7 ;  /* 0x0000000102067824 */ /* 0x000fe400078e0207 */
[----:B------:R4:W-:Y:S01]  /*13a0*/  STL [R1+0x10], R0 ;  /* 0x0000100001007387 */ /* 0x0009e20000100800 */
[----:B------:R-:W-:-:S03]  /*13b0*/  IMAD R2, R4, -0x40, R3 ;  /* 0xffffffc004027824 */ /* 0x000fc600078e0203 */
[----:B------:R-:W-:Y:S04]  /*13c0*/  STL [R1+0x14], R6 ;  /* 0x0000140601007387 */ /* 0x000fe80000100800 */
[----:B------:R-:W-:Y:S01]  /*13d0*/  STL [R1+0x8], R2 ;  /* 0x0000080201007387 */ /* 0x000fe20000100800 */
[----:B----4-:R-:W-:Y:S02]  /*13e0*/  LOP3.LUT R0, R14, 0x1, RZ, 0xfc, !PT ;  /* 0x000000010e007812 */ /* 0x010fe400078efcff */
[----:B------:R-:W-:-:S03]  /*13f0*/  MOV R14, 0x400 ;  /* 0x00000400000e7802 */ /* 0x000fc60000000f00 */
[----:B------:R3:W-:Y:S02]  /*1400*/  STL [R1], R0 ;  /* 0x0000000001007387 */ /* 0x0007e40000100800 */
[----:B---3--:R-:W-:Y:S01]  /*1410*/  IMAD.MOV.U32 R0, RZ, RZ, RZ ;  /* 0x000000ffff007224 */ /* 0x008fe200078e00ff */
[----:B--2---:R-:W-:-:S05]  /*1420*/  LEA R14, R15, R14, 0x18 ;  /* 0x0000000e0f0e7211 */ /* 0x004fca00078ec0ff */
[----:B------:R-:W-:-:S07]  /*1430*/  IMAD R2, R5, 0x4, R14 ;  /* 0x0000000405027824 */ /* 0x000fce00078e020e */
.L_x_26:
[----:B------:R-:W2:Y:S01]  /*1440*/  LDL R3, [R1] ;  /* 0x0000000001037983 */ /* 0x000ea20000100800 */
[----:B------:R-:W-:Y:S05]  /*1450*/  YIELD ;  /* 0x0000000000007946 */ /* 0x000fea0003800000 */
[----:B--2---:R-:W-:-:S13]  /*1460*/  ISETP.NE.AND P0, PT, R3, 0x3, PT ;  /* 0x000000030300780c */ /* 0x004fda0003f05270 */
[----:B------:R-:W-:Y:S05]  /*1470*/  @!P0 BRA `(.L_x_16) ;  /* 0x0000000000048947 */ /* 0x000fea0003800000 */
[----:B------:R-:W-:Y:S01]  /*1480*/  BPT.TRAP 0x1 ;  /* 0x000000040000795c */ /* 0x000fe20000300000 */
.L_x_16:
[----:B------:R-:W2:Y:S01]  /*1490*/  S2R R4, SR_CgaCtaId ;  /* 0x0000000000047919 */ /* 0x000ea20000008800 */
[----:B------:R-:W-:Y:S02]  /*14a0*/  MOV R3, 0x400 ;  /* 0x0000040000037802 */ /* 0x000fe40000000f00 */
[----:B------:R-:W-:Y:S02]  /*14b0*/  SHF.L.U32 R152, R237, 0x1f, RZ ;  /* 0x0000001fed987819 */ /* 0x000fe400000006ff */
[----:B--2---:R-:W-:-:S05]  /*14c0*/  LEA R3, R4, R3, 0x18 ;  /* 0x0000000304037211 */ /* 0x004fca00078ec0ff */
[----:B------:R-:W-:-:S04]  /*14d0*/  IMAD R3, R0, 0x8, R3 ;  /* 0x0000000800037824 */ /* 0x000fc800078e0203 */
[----:B------:R2:W3:Y:S01]  /*14e0*/  SYNCS.PHASECHK.TRANS64.TRYWAIT P1, [R3+URZ+0x38810], R152 ;  /* 0x03881098030075a7 */ /* 0x0004e2000802017f */
[----:B------:R-:W-:Y:S05]  /*14f0*/  @!P0 BRA `(.L_x_17) ;  /* 0x0000000000048947 */ /* 0x000fea0003800000 */
[----:B------:R-:W-:Y:S01]  /*1500*/  BPT.TRAP 0x1 ;  /* 0x000000040000795c */ /* 0x000fe20000300000 */
.L_x_17:
[----:B---3--:R-:W-:Y:S05]  /*1510*/  @P1 BRA `(.L_x_18) ;  /* 0x0000000000081947 */ /* 0x008fea0003800000 */
[----:B------:R-:W3:Y:S02]  /*1520*/  SYNCS.PHASECHK.TRANS64.TRYWAIT P1, [R3+URZ+0x38810], R152 ;  /* 0x03881098030075a7 */ /* 0x000ee4000802017f */
[----:B---3--:R-:W-:Y:S05]  /*1530*/  @!P1 BRA `(.L_x_19) ;  /* 0x0000008400c09947 */ /* 0x008fea0003800000 */
.L_x_18:
[----:B------:R-:W-:Y:S05]  /*1540*/  WARPSYNC.ALL ;  /* 0x0000000000007948 */ /* 0x000fea0003800000 */
[----:B------:R-:W4:Y:S01]  /*1550*/  LDL R5, [R1+0x4] ;  /* 0x0000040001057983 */ /* 0x000f220000100800 */
[----:B------:R-:W-:Y:S01]  /*1560*/  MOV R153, 0x400 ;  /* 0x0000040000997802 */ /* 0x000fe20000000f00 */
[----:B------:R-:W5:Y:S02]  /*1570*/  S2R R154, SR_CgaCtaId ;  /* 0x00000000009a7919 */ /* 0x000f640000008800 */
[----:B------:R-:W2:Y:S01]  /*1580*/  LDL R6, [R1+0x18] ;  /* 0x0000180001067983 */ /* 0x000ea20000100800 */
[----:B-----5:R-:W-:-:S05]  /*1590*/  LEA R153, R154, R153, 0x18 ;  /* 0x000000999a997211 */ /* 0x020fca00078ec0ff */
[----:B------:R-:W-:-:S05]  /*15a0*/  VIADD R4, R153, 0x1a000 ;  /* 0x0001a00099047836 */ /* 0x000fca0000000000 */
[----:B------:R-:W-:-:S04]  /*15b0*/  SHF.R.U32.HI R4, RZ, 0x4, R4 ;  /* 0x00000004ff047819 */ /* 0x000fc80000011604 */
[----:B------:R-:W-:Y:S01]  /*15c0*/  LOP3.LUT R235, R4, 0x3fff, RZ, 0xc0, !PT ;  /* 0x00003fff04eb7812 */ /* 0x000fe200078ec0ff */
[----:B------:R-:W-:Y:S01]  /*15d0*/  WARPGROUP.ARRIVE ;  /* 0x00000000000079c5 */ /* 0x000fe20000000000 */
[----:B------:R-:W-:Y:S01]  /*15e0*/  UMOV UR9, 0x40000040 ;  /* 0x4000004000097882 */ /* 0x000fe20000000000 */
[----:B------:R-:W-:Y:S01]  /*15f0*/  UMOV UR11, 0x40000040 ;  /* 0x40000040000b7882 */ /* 0x000fe20000000000 */
[----:B------:R-:W-:Y:S01]  /*1600*/  UMOV UR13, UR9 ;  /* 0x00000009000d7c82 */ /* 0x000fe20008000000 */
[----:B------:R-:W-:Y:S01]  /*1610*/  UMOV UR15, 0x40000040 ;  /* 0x40000040000f7882 */ /* 0x000fe20000000000 */
[----:B----4-:R-:W-:-:S05]  /*1620*/  IMAD R5, R5, 0x2000, R153 ;  /* 0x0000200005057824 */ /* 0x010fca00078e0299 */
[----:B------:R-:W-:Y:S02]  /*1630*/  R2UR UR4, R5 ;  /* 0x00000000050472ca */ /* 0x000fe400000e0000 */
[----:B------:R-:W-:-:S05]  /*1640*/  LOP3.LUT R5, R235, 0x10000, RZ, 0xfc, !PT ;  /* 0x00010000eb057812 */ /* 0x000fca00078efcff */
[----:B------:R-:W-:-:S06]  /*1650*/  IMAD R5, R0, 0x500, R5 ;  /* 0x0000050000057824 */ /* 0x000fcc00078e0205 */
[----:B------:R-:W-:Y:S01]  /*1660*/  USHF.R.U32.HI UR5, URZ, 0x4, UR4 ;  /* 0x000000043f057899 */ /* 0x000fe20008011604 */
[----:B------:R-:W-:-:S03]  /*1670*/  R2UR UR6, R5 ;  /* 0x00000000050672ca */ /* 0x000fc600000e0000 */
[----:B------:R-:W-:-:S04]  /*1680*/  ULOP3.LUT UR5, UR5, 0x3fff, URZ, 0xc0, !UPT ;  /* 0x00003fff05057892 */ /* 0x000fc8000f8ec03f */
[----:B------:R-:W-:-:S06]  /*1690*/  ULOP3.LUT UR8, UR5, 0x10000, URZ, 0xfc, !UPT ;  /* 0x0001000005087892 */ /* 0x000fcc000f8efc3f */
[----:B------:R-:W-:-:S03]  /*16a0*/  UMOV UR10, UR6 ;  /* 0x00000006000a7c82 */ /* 0x000fc60008000000 */
[----:B------:R-:W-:Y:S01]  /*16b0*/  HGMMA.64x16x16.F32.BF16 R224, gdesc[UR8], RZ, !UPT, gsb0 ;  /* 0x0020000008e079f0 */ /* 0x000fe2000c0018ff */
[----:B------:R-:W-:Y:S01]  /*16c0*/  UIADD3 UR14, UR6, 0x80, URZ ;  /* 0x00000080060e7890 */ /* 0x000fe2000fffe03f */
[----:B------:R-:W-:Y:S01]  /*16d0*/  UMOV UR12, UR8 ;  /* 0x00000008000c7c82 */ /* 0x000fe20008000000 */
[----:B------:R-:W-:Y:S02]  /*16e0*/  WARPGROUP.DEPBAR.LE gsb0, 0x0 ;  /* 0x00008000000079c5 */ /* 0x000fe40000010000 */
[----:B------:R-:W-:-:S06]  /*16f0*/  WARPGROUP.ARRIVE ;  /* 0x00000000000079c5 */ /* 0x000fcc0000000000 */
[----:B------:R-:W-:Y:S01]  /*1700*/  HGMMA.64x16x16.F32.BF16 R216, gdesc[UR12], RZ, !UPT, gsb0 ;  /* 0x002000000cd879f0 */ /* 0x000fe2000c0018ff */
[----:B------:R-:W-:Y:S01]  /*1710*/  UIADD3 UR5, UR6, 0x100, URZ ;  /* 0x0000010006057890 */ /* 0x000fe2000fffe03f */
[----:B------:R-:W-:Y:S01]  /*1720*/  UMOV UR12, UR8 ;  /* 0x00000008000c7c82 */ /* 0x000fe20008000000 */
[----:B------:R-:W-:Y:S01]  /*1730*/  UMOV UR13, UR9 ;  /* 0x00000009000d7c82 */ /* 0x000fe20008000000 */
[----:B------:R-:W-:-:S04]  /*1740*/  UMOV UR15, 0x40000040 ;  /* 0x40000040000f7882 */ /* 0x000fc80000000000 */
        /* <DEDUP_REMOVED lines=20> */
[----:B------:R-:W-:Y:S02]  /*1890*/  UIADD3 UR12, UR8, 0x2, URZ ;  /* 0x00000002080c7890 */ /* 0x000fe4000fffe03f */
[----:B------:R-:W-:Y:S01]  /*18a0*/  UIADD3 UR14, UR6, 0x2, URZ ;  /* 0x00000002060e7890 */ /* 0x000fe2000fffe03f */
[----:B------:R-:W-:Y:S01]  /*18b0*/  UMOV UR13, 0x40000040 ;  /* 0x40000040000d7882 */ /* 0x000fe20000000000 */
[----:B------:R-:W-:Y:S01]  /*18c0*/  UMOV UR15, 0x40000040 ;  /* 0x40000040000f7882 */ /* 0x000fe20000000000 */
[----:B------:R-:W-:Y:S02]  /*18d0*/  WARPGROUP.DEPBAR.LE gsb0, 0x0 ;  /* 0x00008000000079c5 */ /* 0x000fe40000010000 */
[----:B------:R-:W-:-:S06]  /*18e0*/  WARPGROUP.ARRIVE ;  /* 0x00000000000079c5 */ /* 0x000fcc0000000000 */
[----:B------:R-:W-:Y:S01]  /*18f0*/  HGMMA.64x16x16.F32.BF16 R224, gdesc[UR12], R224, gsb0 ;  /* 0x002000000ce079f0 */ /* 0x000fe200080018e0 */
[----:B------:R-:W-:Y:S01]  /*1900*/  UIADD3 UR5, UR6, 0x82, URZ ;  /* 0x0000008206057890 */ /* 0x000fe2000fffe03f */
[----:B------:R-:W-:-:S06]  /*1910*/  UMOV UR15, 0x40000040 ;  /* 0x40000040000f7882 */ /* 0x000fcc0000000000 */
[----:B------:R-:W-:Y:S01]  /*1920*/  UMOV UR14, UR5 ;  /* 0x00000005000e7c82 */ /* 0x000fe20008000000 */
        /* <DEDUP_REMOVED lines=207> */
[----:B--2---:R-:W-:-:S04]  /*2620*/  IMAD R5, R0, 0x40, R6 ;  /* 0x0000004000057824 */ /* 0x004fc800078e0206 */
[----:B------:R-:W-:-:S04]  /*2630*/  IMAD.SHL.U32 R5, R5, 0x2, RZ ;  /* 0x0000000205057824 */ /* 0x000fc800078e00ff */
[----:B------:R-:W-:Y:S01]  /*2640*/  IMAD R5, R5, 0x4, R153 ;  /* 0x0000000405057824 */ /* 0x000fe200078e0299 */
[----:B------:R-:W-:-:S04]  /*2650*/  WARPGROUP.DEPBAR.LE gsb0, 0x0 ;  /* 0x00008000000079c5 */ /* 0x000fc80000010000 */
[----:B------:R2:W4:Y:S04]  /*2660*/  LDS.64 R6, [R5+0x2e000] ;  /* 0x02e0000005067984 */ /* 0x0005280000000a00 */
[----:B------:R2:W2:Y:S04]  /*2670*/  LDS.64 R8, [R5+0x2e020] ;  /* 0x02e0200005087984 */ /* 0x0004a80000000a00 */
[----:B------:R2:W2:Y:S04]  /*2680*/  LDS.64 R10, [R5+0x2e040] ;  /* 0x02e04000050a7984 */ /* 0x0004a80000000a00 */
[----:B-1----:R1:W1:Y:S04]  /*2690*/  LDS.64 R12, [R5+0x2e060] ;  /* 0x02e06000050c7984 */ /* 0x0022680000000a00 */
[----:B------:R1:W1:Y:S04]  /*26a0*/  LDS.64 R14, [R5+0x2e080] ;  /* 0x02e08000050e7984 */ /* 0x0002680000000a00 */
[----:B------:R1:W1:Y:S04]  /*26b0*/  LDS.64 R16, [R5+0x2e0a0] ;  /* 0x02e0a00005107984 */ /* 0x0002680000000a00 */
[----:B------:R1:W1:Y:S04]  /*26c0*/  LDS.64 R18, [R5+0x2e0c0] ;  /* 0x02e0c00005127984 */ /* 0x0002680000000a00 */
[----:B------:R1:W1:Y:S04]  /*26d0*/  LDS.64 R20, [R5+0x2e0e0] ;  /* 0x02e0e00005147984 */ /* 0x0002680000000a00 */
[----:B------:R1:W1:Y:S04]  /*26e0*/  LDS.64 R22, [R5+0x2e100] ;  /* 0x02e1000005167984 */ /* 0x0002680000000a00 */
[----:B------:R1:W1:Y:S01]  /*26f0*/  LDS.64 R232, [R5+0x2e120] ;  /* 0x02e1200005e87984 */ /* 0x0002620000000a00 */
[----:B------:R-:W-:Y:S05]  /*2700*/  @!P0 BRA `(.L_x_20) ;  /* 0x0000000000048947 */ /* 0x000fea0003800000 */
[----:B------:R-:W-:Y:S01]  /*2710*/  BPT.TRAP 0x1 ;  /* 0x000000040000795c */ /* 0x000fe20000300000 */
.L_x_20:
[----:B------:R1:W1:Y:S01]  /*2720*/  SYNCS.PHASECHK.TRANS64.TRYWAIT P1, [R3+URZ+0x38830], R152 ;  /* 0x03883098030075a7 */ /* 0x000262000802017f */
[----:B------:R-:W-:Y:S05]  /*2730*/  @!P0 BRA `(.L_x_21) ;  /* 0x0000000000048947 */ /* 0x000fea0003800000 */
[----:B------:R-:W-:Y:S01]  /*2740*/  BPT.TRAP 0x1 ;  /* 0x000000040000795c */ /* 0x000fe20000300000 */
.L_x_21:
[----:B------:R-:W-:-:S05]  /*2750*/  VIADD R4, R153, 0x24000 ;  /* 0x0002400099047836 */ /* 0x000fca0000000000 */
[----:B------:R-:W-:-:S04]  /*2760*/  SHF.R.U32.HI R4, RZ, 0x4, R4 ;  /* 0x00000004ff047819 */ /* 0x000fc80000011604 */
[----:B------:R-:W-:-:S04]  /*2770*/  LOP3.LUT R4, R4, 0x3fff, RZ, 0xc0, !PT ;  /* 0x00003fff04047812 */ /* 0x000fc800078ec0ff */
[----:B------:R-:W-:Y:S01]  /*2780*/  LOP3.LUT R153, R4, 0x10000, RZ, 0xfc, !PT ;  /* 0x0001000004997812 */ /* 0x000fe200078efcff */
[----:B-1----:R-:W-:Y:S06]  /*2790*/  @P1 BRA `(.L_x_22) ;  /* 0x0000000000081947 */ /* 0x002fec0003800000 */
[----:B------:R-:W1:Y:S02]  /*27a0*/  SYNCS.PHASECHK.TRANS64.TRYWAIT P1, [R3+URZ+0x38830], R152 ;  /* 0x03883098030075a7 */ /* 0x000e64000802017f */
[----:B-1----:R-:W-:Y:S05]  /*27b0*/  @!P1 BRA `(.L_x_23) ;  /* 0x0000007400349947 */ /* 0x002fea0003800000 */
.L_x_22:
[----:B------:R-:W-:Y:S01]  /*27c0*/  UIADD3 UR4, UR4, 0x8000, URZ ;  /* 0x0000800004047890 */ /* 0x000fe2000fffe03f */
[----:B------:R-:W-:Y:S01]  /*27d0*/  IMAD R153, R0, 0x500, R153 ;  /* 0x0000050000997824 */ /* 0x000fe200078e0299 */
[----:B------:R-:W5:Y:S01]  /*27e0*/  LDL R234, [R1+0x8] ;  /* 0x0000080001ea7983 */ /* 0x000f620000100800 */
[----:B------:R-:W-:Y:S01]  /*27f0*/  WARPGROUP.ARRIVE ;  /* 0x00000000000079c5 */ /* 0x000fe20000000000 */
[----:B------:R-:W-:Y:S01]  /*2800*/  USHF.R.U32.HI UR5, URZ, 0x4, UR4 ;  /* 0x000000043f057899 */ /* 0x000fe20008011604 */
[----:B------:R-:W-:Y:S02]  /*2810*/  UMOV UR11, 0x40000040 ;  /* 0x40000040000b7882 */ /* 0x000fe40000000000 */
[----:B------:R-:W-:Y:S01]  /*2820*/  R2UR UR4, R153 ;  /* 0x00000000990472ca */ /* 0x000fe200000e0000 */
[----:B------:R-:W-:Y:S01]  /*2830*/  ULOP3.LUT UR5, UR5, 0x3fff, URZ, 0xc0, !UPT ;  /* 0x00003fff05057892 */ /* 0x000fe2000f8ec03f */
[----:B------:R-:W-:Y:S01]  /*2840*/  UMOV UR9, 0x40000040 ;  /* 0x4000004000097882 */ /* 0x000fe20000000000 */
[----:B------:R-:W-:-:S02]  /*2850*/  UMOV UR15, 0x40000040 ;  /* 0x40000040000f7882 */ /* 0x000fc40000000000 */
[----:B------:R-:W-:Y:S01]  /*2860*/  ULOP3.LUT UR6, UR5, 0x10000, URZ, 0xfc, !UPT ;  /* 0x0001000005067892 */ /* 0x000fe2000f8efc3f */
[----:B------:R-:W-:Y:S01]  /*2870*/  UMOV UR13, UR9 ;  /* 0x00000009000d7c82 */ /* 0x000fe20008000000 */
[----:B------:R-:W-:Y:S01]  /*2880*/  UMOV UR19, 0x40000040 ;  /* 0x4000004000137882 */ /* 0x000fe20000000000 */
[----:B------:R-:W-:Y:S01]  /*2890*/  UMOV UR17, UR9 ;  /* 0x0000000900117c82 */ /* 0x000fe20008000000 */
[----:B------:R-:W-:Y:S01]  /*28a0*/  UMOV UR23, 0x40000040 ;  /* 0x4000004000177882 */ /* 0x000fe20000000000 */
[----:B------:R-:W-:Y:S02]  /*28b0*/  UMOV UR21, UR9 ;  /* 0x0000000900157c82 */ /* 0x000fe40008000000 */
[----:B------:R-:W-:Y:S01]  /*28c0*/  UMOV UR8, UR6 ;  /* 0x0000000600087c82 */ /* 0x000fe20008000000 */
[----:B------:R-:W-:Y:S01]  /*28d0*/  UMOV UR10, UR4 ;  /* 0x00000004000a7c82 */ /* 0x000fe20008000000 */
[----:B------:R-:W-:Y:S01]  /*28e0*/  UIADD3 UR14, UR4, 0x80, URZ ;  /* 0x00000080040e7890 */ /* 0x000fe2000fffe03f */
[----:B------:R-:W-:Y:S01]  /*28f0*/  HGMMA.64x16x16.F32.BF16 R184, gdesc[UR8], RZ, !UPT, gsb0 ;  /* 0x0020000008b879f0 */ /* 0x000fe2000c0018ff */
[----:B------:R-:W-:Y:S01]  /*2900*/  UMOV UR12, UR8 ;  /* 0x00000008000c7c82 */ /* 0x000fe20008000000 */
[----:B------:R-:W-:Y:S01]  /*2910*/  UIADD3 UR18, UR4, 0x100, URZ ;  /* 0x0000010004127890 */ /* 0x000fe2000fffe03f */
[----:B------:R-:W-:Y:S01]  /*2920*/  UMOV UR16, UR8 ;  /* 0x0000000800107c82 */ /* 0x000fe20008000000 */
[----:B------:R-:W-:Y:S01]  /*2930*/  UIADD3 UR22, UR4, 0x180, URZ ;  /* 0x0000018004167890 */ /* 0x000fe2000fffe03f */
[----:B------:R-:W-:Y:S01]  /*2940*/  UMOV UR20, UR8 ;  /* 0x0000000800147c82 */ /* 0x000fe20008000000 */
[----:B------:R-:W-:Y:S01]  /*2950*/  UIADD3 UR26, UR4, 0x200, URZ ;  /* 0x00000200041a7890 */ /* 0x000fe2000fffe03f */
[----:B------:R-:W-:Y:S01]  /*2960*/  UMOV UR27, 0x40000040 ;  /* 0x40000040001b7882 */ /* 0x000fe20000000000 */
[----:B------:R-:W-:Y:S01]  /*2970*/  UMOV UR24, UR8 ;  /* 0x0000000800187c82 */ /* 0x000fe20008000000 */
[----:B------:R-:W-:Y:S01]  /*2980*/  UMOV UR25, UR9 ;  /* 0x0000000900197c82 */ /* 0x000fe20008000000 */
[----:B------:R-:W-:-:S02]  /*2990*/  UIADD3 UR10, UR4, 0x2, URZ ;  /* 0x00000002040a7890 */ /* 0x000fc4000fffe03f */
[----:B------:R-:W-:Y:S01]  /*29a0*/  UIADD3 UR5, UR6, 0x2, URZ ;  /* 0x0000000206057890 */ /* 0x000fe2000fffe03f */
[----:B------:R-:W-:Y:S01]  /*29b0*/  UMOV UR11, 0x40000040 ;  /* 0x40000040000b7882 */ /* 0x000fe20000000000 */
[----:B------:R-:W-:Y:S01]  /*29c0*/  UMOV UR9, 0x40000040 ;  /* 0x4000004000097882 */ /* 0x000fe20000000000 */
[----:B------:R-:W-:-:S04]  /*29d0*/  UIADD3 UR7, UR4, 0x182, URZ ;  /* 0x0000018204077890 */ /* 0x000fc8000fffe03f */
[----:B------:R-:W-:Y:S01]  /*29e0*/  UMOV UR8, UR5 ;  /* 0x0000000500087c82 */ /* 0x000fe20008000000 */
[----:B------:R-:W-:Y:S01]  /*29f0*/  UIADD3 UR5, UR4, 0x102, URZ ;  /* 0x0000010204057890 */ /* 0x000fe2000fffe03f */
[----:B------:R-:W-:Y:S02]  /*2a00*/  WARPGROUP.DEPBAR.LE gsb0, 0x0 ;  /* 0x00008000000079c5 */ /* 0x000fe40000010000 */
[----:B------:R-:W-:-:S06]  /*2a10*/  WARPGROUP.ARRIVE ;  /* 0x00000000000079c5 */ /* 0x000fcc0000000000 */
[----:B------:R-:W-:Y:S01]  /*2a20*/  HGMMA.64x16x16.F32.BF16 R176, gdesc[UR12], RZ, !UPT, gsb0 ;  /* 0x002000000cb079f0 */ /* 0x000fe2000c0018ff */
[----:B------:R-:W-:Y:S02]  /*2a30*/  UIADD3 UR12, UR4, 0x202, URZ ;  /* 0x00000202040c7890 */ /* 0x000fe4000fffe03f */
[----:B------:R-:W-:Y:S01]  /*2a40*/  UIADD3 UR13, UR4, 0x206, URZ ;  /* 0x00000206040d7890 */ /* 0x000fe2000fffe03f */
[----:B------:R-:W-:Y:S02]  /*2a50*/  WARPGROUP.DEPBAR.LE gsb0, 0x0 ;  /* 0x00008000000079c5 */ /* 0x000fe40000010000 */
[----:B------:R-:W-:-:S06]  /*2a60*/  WARPGROUP.ARRIVE ;  /* 0x00000000000079c5 */ /* 0x000fcc0000000000 */
[----:B------:R-:W-:Y:S03]  /*2a70*/  HGMMA.64x16x16.F32.BF16 R168, gdesc[UR16], RZ, !UPT, gsb0 ;  /* 0x0020000010a879f0 */ /* 0x000fe6000c0018ff */
[----:B------:R-:W-:Y:S02]  /*2a80*/  WARPGROUP.DEPBAR.LE gsb0, 0x0 ;  /* 0x00008000000079c5 */ /* 0x000fe40000010000 */
[----:B------:R-:W-:-:S06]  /*2a90*/  WARPGROUP.ARRIVE ;  /* 0x00000000000079c5 */ /* 0x000fcc0000000000 */
[----:B------:R-:W-:Y:S03]  /*2aa0*/  HGMMA.64x16x16.F32.BF16 R160, gdesc[UR20], RZ, !UPT, gsb0 ;  /* 0x0020000014a079f0 */ /* 0x000fe6000c0018ff */
[----:B------:R-:W-:Y:S02]  /*2ab0*/  WARPGROUP.DEPBAR.LE gsb0, 0x0 ;  /* 0x00008000000079c5 */ /* 0x000fe40000010000 */
[----:B---3--:R-:W-:-:S06]  /*2ac0*/  WARPGROUP.ARRIVE ;  /* 0x00000000000079c5 */ /* 0x008fcc0000000000 */
[----:B------:R-:W-:Y:S01]  /*2ad0*/  HGMMA.64x16x16.F32.BF16 R152, gdesc[UR24], RZ, !UPT, gsb0 ;  /* 0x00200000189879f0 */ /* 0x000fe2000c0018ff */
[C---:B-----5:R-:W-:Y:S02]  /*2ae0*/  ISETP.GT.AND P2, PT, R234.reuse, RZ, PT ;  /* 0x000000ffea00720c */ /* 0x060fe40003f44270 */
[----:B------:R-:W-:Y:S02]  /*2af0*/  ISETP.GT.AND P1, PT, R234, 0x8, PT ;  /* 0x00000008ea00780c */ /* 0x000fe40003f24270 */
[----:B------:R-:W-:Y:S02]  /*2b00*/  FSEL R224, R224, -INF , P2 ;  /* 0xff800000e0e07808 */ /* 0x000fe40001000000 */
[----:B------:R-:W-:Y:S02]  /*2b10*/  FSEL R226, R226, -INF , P1 ;  /* 0xff800000e2e27808 */ /* 0x000fe40000800000 */
[----:B------:R-:W-:Y:S02]  /*2b20*/  FSEL R227, R227, -INF , P1 ;  /* 0xff800000e3e37808 */ /* 0x000fe40000800000 */
[----:B------:R-:W-:Y:S01]  /*2b30*/  FSEL R225, R225, -INF , P2 ;  /* 0xff800000e1e17808 */ /* 0x000fe20001000000 */
[----:B------:R-:W-:-:S02]  /*2b40*/  WARPGROUP.DEPBAR.LE gsb0, 0x0 ;  /* 0x00008000000079c5 */ /* 0x000fc40000010000 */
[----:B------:R-:W-:Y:S01]  /*2b50*/  WARPGROUP.ARRIVE ;  /* 0x00000000000079c5 */ /* 0x000fe20000000000 */
[----:B------:R-:W-:-:S05]  /*2b60*/  FSEL R230, R230, -INF , P1 ;  /* 0xff800000e6e67808 */ /* 0x000fca0000800000 */
[----:B------:R-:W-:Y:S01]  /*2b70*/  HGMMA.64x16x16.F32.BF16 R184, gdesc[UR8], R184, gsb0 ;  /* 0x0020000008b879f0 */ /* 0x000fe200080018b8 */
[----:B------:R-:W-:Y:S01]  /*2b80*/  UIADD3 UR10, UR4, 0x82, URZ ;  /* 0x00000082040a7890 */ /* 0x000fe2000fffe03f */
[----:B------:R-:W-:Y:S01]  /*2b90*/  UMOV UR11, 0x40000040 ;  /* 0x40000040000b7882 */ /* 0x000fe20000000000 */
[----:B------:R-:W-:Y:S02]  /*2ba0*/  WARPGROUP.DEPBAR.LE gsb0, 0x0 ;  /* 0x00008000000079c5 */ /* 0x000fe40000010000 */
[----:B------:R-:W-:-:S06]  /*2bb0*/  WARPGROUP.ARRIVE ;  /* 0x00000000000079c5 */ /* 0x000fcc0000000000 */
[----:B------:R-:W-:Y:S01]  /*2bc0*/  HGMMA.64x16x16.F32.BF16 R176, gdesc[UR8], R176, gsb0 ;  /* 0x0020000008b079f0 */ /* 0x000fe200080018b0 */
[----:B------:R-:W-:Y:S01]  /*2bd0*/  UMOV UR10, UR5 ;  /* 0x00000005000a7c82 */ /* 0x000fe20008000000 */
[----:B------:R-:W-:Y:S01]  /*2be0*/  UMOV UR11, 0x40000040 ;  /* 0x40000040000b7882 */ /* 0x000fe20000000000 */
[----:B------:R-:W-:Y:S01]  /*2bf0*/  UIADD3 UR5, UR4, 0x4, URZ ;  /* 0x0000000404057890 */ /* 0x000fe2000fffe03f */
        /* <DEDUP_REMOVED lines=17> */
[----:B------:R-:W-:Y:S01]  /*2d10*/  UMOV UR8, UR7 ;  /* 0x0000000700087c82 */ /* 0x000fe20008000000 */
[----:B------:R-:W-:Y:S01]  /*2d20*/  UMOV UR9, 0x40000040 ;  /* 0x4000004000097882 */ /* 0x000fe20000000000 */
[----:B------:R-:W-:Y:S02]  /*2d30*/  UIADD3 UR5, UR4, 0x104, URZ ;  /* 0x0000010404057890 */ /* 0x000fe4000fffe03f */
[----:B------:R-:W-:Y:S01]  /*2d40*/  UIADD3 UR7, UR4, 0x184, URZ ;  /* 0x0000018404077890 */ /* 0x000fe2000fffe03f */
[----:B------:R-:W-:Y:S02]  /*2d50*/  WARPGROUP.DEPBAR.LE gsb0, 0x0 ;  /* 0x00008000000079c5 */ /* 0x000fe40000010000 */
[----:B------:R-:W-:-:S06]  /*2d60*/  WARPGROUP.ARRIVE ;  /* 0x00000000000079c5 */ /* 0x000fcc0000000000 */
        /* <DEDUP_REMOVED lines=28> */
[----:B------:R-:W-:Y:S01]  /*2f30*/  UIADD3 UR7, UR4, 0x106, URZ ;  /* 0x0000010604077890 */ /* 0x000fe2000fffe03f */
[----:B------:R-:W-:Y:S02]  /*2f40*/  ULDC UR5, c[0x0][0x744] ;  /* 0x0001d10000057ab9 */ /* 0x000fe40000000800 */
[--C-:B----4-:R-:W-:Y:S01]  /*2f50*/  FFMA.FTZ R224, R224, UR5, -R6.reuse ;  /* 0x00000005e0e07c23 */ /* 0x110fe20008010806 */
[----:B------:R-:W-:Y:S01]  /*2f60*/  FFMA.FTZ R226, R226, UR5, -R6 ;  /* 0x00000005e2e27c23 */ /* 0x000fe20008010806 */
[--C-:B------:R-:W-:Y:S01]  /*2f70*/  FFMA.FTZ R227, R227, UR5, -R7.reuse ;  /* 0x00000005e3e37c23 */ /* 0x100fe20008010807 */
[----:B------:R-:W-:Y:S01]  /*2f80*/  FSEL R6, R228, -INF , P2 ;  /* 0xff800000e4067808 */ /* 0x000fe20001000000 */
[----:B------:R-:W-:Y:S01]  /*2f90*/  FFMA.FTZ R225, R225, UR5, -R7 ;  /* 0x00000005e1e17c23 */ /* 0x000fe20008010807 */
[----:B------:R-:W-:Y:S01]  /*2fa0*/  FSEL R229, R229, -INF , P2 ;  /* 0xff800000e5e57808 */ /* 0x000fe20001000000 */
[----:B------:R1:W-:Y:S01]  /*2fb0*/  MUFU.EX2 R228, R227 ;  /* 0x000000e300e47308 */ /* 0x0003e20000000800 */
[----:B------:R-:W-:-:S02]  /*2fc0*/  WARPGROUP.DEPBAR.LE gsb0, 0x0 ;  /* 0x00008000000079c5 */ /* 0x000fc40000010000 */
[----:B------:R-:W-:Y:S01]  /*2fd0*/  WARPGROUP.ARRIVE ;  /* 0x00000000000079c5 */ /* 0x000fe20000000000 */
[--C-:B--2---:R-:W-:Y:S01]  /*2fe0*/  FFMA.FTZ R6, R6, UR5, -R8.reuse ;  /* 0x0000000506067c23 */ /* 0x104fe20008010808 */
[----:B-1----:R-:W-:Y:S01]  /*2ff0*/  FFMA.FTZ R227, R230, UR5, -R8 ;  /* 0x00000005e6e37c23 */ /* 0x002fe20008010808 */
[----:B------:R-:W-:Y:S02]  /*3000*/  FSEL R7, R231, -INF , P1 ;  /* 0xff800000e7077808 */ /* 0x000fe40000800000 */
[----:B------:R-:W-:Y:S01]  /*3010*/  MUFU.EX2 R234, R226 ;  /* 0x000000e200ea7308 */ /* 0x000fe20000000800 */
[----:B------:R-:W-:Y:S01]  /*3020*/  HGMMA.64x16x16.F32.BF16 R184, gdesc[UR8], R184, gsb0 ;  /* 0x0020000008b879f0 */ /* 0x000fe200080018b8 */
[----:B------:R-:W-:Y:S01]  /*3030*/  UIADD3 UR10, UR4, 0x86, URZ ;  /* 0x00000086040a7890 */ /* 0x000fe2000fffe03f */
[----:B------:R-:W-:Y:S01]  /*3040*/  FSEL R216, R216, -INF , P2 ;  /* 0xff800000d8d87808 */ /* 0x000fe20001000000 */
[----:B------:R-:W-:Y:S01]  /*3050*/  UMOV UR11, 0x40000040 ;  /* 0x40000040000b7882 */ /* 0x000fe20000000000 */
[----:B------:R-:W-:Y:S01]  /*3060*/  FSEL R8, R218, -INF , P1 ;  /* 0xff800000da087808 */ /* 0x000fe20000800000 */
[----:B------:R-:W2:Y:S01]  /*3070*/  LDL R231, [R1+0x14] ;  /* 0x0000140001e77983 */ /* 0x000ea20000100800 */
[----:B------:R-:W-:Y:S01]  /*3080*/  FSEL R222, R222, -INF , P1 ;  /* 0xff800000dede7808 */ /* 0x000fe20000800000 */
[----:B------:R-:W1:Y:S01]  /*3090*/  MUFU.EX2 R224, R224 ;  /* 0x000000e000e07308 */ /* 0x000e620000000800 */
[----:B------:R-:W-:Y:S01]  /*30a0*/  FSEL R208, R208, -INF , P2 ;  /* 0xff800000d0d07808 */ /* 0x000fe20001000000 */
[----:B------:R-:W3:Y:S01]  /*30b0*/  LDL R230, [R1+0xc] ;  /* 0x00000c0001e67983 */ /* 0x000ee20000100800 */
[----:B------:R-:W-:-:S05]  /*30c0*/  FSEL R212, R212, -INF , P2 ;  /* 0xff800000d4d47808 */ /* 0x000fca0001000000 */
[----:B------:R-:W4:Y:S01]  /*30d0*/  MUFU.EX2 R225, R225 ;  /* 0x000000e100e17308 */ /* 0x000f220000000800 */
        /* <DEDUP_REMOVED lines=17> */
[----:B------:R-:W-:Y:S02]  /*31f0*/  WARPGROUP.DEPBAR.LE gsb0, 0x0 ;  /* 0x00008000000079c5 */ /* 0x000fe40000010000 */
[----:B------:R-:W-:-:S06]  /*3200*/  WARPGROUP.ARRIVE ;  /* 0x00000000000079c5 */ /* 0x000fcc0000000000 */
[----:B------:R-:W-:Y:S01]  /*3210*/  HGMMA.64x16x16.F32.BF16 R152, gdesc[UR8], R152, gsb0 ;  /* 0x00200000089879f0 */ /* 0x000fe20008001898 */
[----:B------:R-:W-:Y:S01]  /*3220*/  UMOV UR10, UR7 ;  /* 0x00000007000a7c82 */ /* 0x000fe20008000000 */
[----:B------:R-:W-:Y:S01]  /*3230*/  UMOV UR11, 0x40000040 ;  /* 0x40000040000b7882 */ /* 0x000fe20000000000 */
[----:B------:R-:W-:Y:S01]  /*3240*/  UMOV UR8, UR12 ;  /* 0x0000000c00087c82 */ /* 0x000fe20008000000 */
[----:B------:R-:W-:Y:S01]  /*3250*/  UMOV UR9, 0x40000040 ;  /* 0x4000004000097882 */ /* 0x000fe20000000000 */
        /* <DEDUP_REMOVED lines=29> */
[----:B------:R-:W-:-:S03]  /*3430*/  UMOV UR9, 0x40000040 ;  /* 0x4000004000097882 */ /* 0x000fc60000000000 */
[----:B------:R-:W-:Y:S02]  /*3440*/  UMOV UR10, UR7 ;  /* 0x00000007000a7c82 */ /* 0x000fe40008000000 */
[----:B------:R-:W-:Y:S01]  /*3450*/  UMOV UR8, UR12 ;  /* 0x0000000c00087c82 */ /* 0x000fe20008000000 */
        /* <DEDUP_REMOVED lines=64> */
[----:B------:R5:W-:Y:S01]  /*3860*/  MUFU.EX2 R226, R6 ;  /* 0x0000000600e27308 */ /* 0x000be20000000800 */
[--C-:B------:R-:W-:Y:S01]  /*3870*/  FFMA.FTZ R7, R7, UR5, -R9.reuse ;  /* 0x0000000507077c23 */ /* 0x100fe20008010809 */
[--C-:B------:R-:W-:Y:S01]  /*3880*/  FFMA.FTZ R216, R216, UR5, -R10.reuse ;  /* 0x00000005d8d87c23 */ /* 0x100fe2000801080a */
[----:B------:R-:W-:Y:S01]  /*3890*/  FFMA.FTZ R8, R8, UR5, -R10 ;  /* 0x0000000508087c23 */ /* 0x000fe2000801080a */
[----:B------:R-:W-:Y:S01]  /*38a0*/  FSEL R10, R219, -INF , P1 ;  /* 0xff800000db0a7808 */ /* 0x000fe20000800000 */
[----:B-----5:R-:W-:Y:S01]  /*38b0*/  FFMA.FTZ R6, R229, UR5, -R9 ;  /* 0x00000005e5067c23 */ /* 0x020fe20008010809 */
[----:B------:R-:W-:-:S03]  /*38c0*/  FSEL R9, R217, -INF , P2 ;  /* 0xff800000d9097808 */ /* 0x000fc60001000000 */
[----:B------:R-:W-:Y:S01]  /*38d0*/  FFMA.FTZ R10, R10, UR5, -R11 ;  /* 0x000000050a0a7c23 */ /* 0x000fe2000801080b */
[----:B------:R-:W-:Y:S02]  /*38e0*/  FSEL R218, R221, -INF , P2 ;  /* 0xff800000ddda7808 */ /* 0x000fe40001000000 */
[----:B------:R-:W-:Y:S01]  /*38f0*/  FSEL R219, R223, -INF , P1 ;  /* 0xff800000dfdb7808 */ /* 0x000fe20000800000 */
[----:B------:R-:W-:Y:S02]  /*3900*/  WARPGROUP.DEPBAR.LE gsb0, 0x0 ;  /* 0x00008000000079c5 */ /* 0x000fe40000010000 */
[----:B------:R-:W-:-:S06]  /*3910*/  WARPGROUP.ARRIVE ;  /* 0x00000000000079c5 */ /* 0x000fcc0000000000 */
[----:B------:R-:W-:Y:S01]  /*3920*/  HGMMA.64x16x16.F32.BF16 R184, gdesc[UR8], R184, gsb0 ;  /* 0x0020000008b879f0 */ /* 0x000fe200080018b8 */
[----:B------:R-:W-:Y:S01]  /*3930*/  FFMA.FTZ R9, R9, UR5, -R11 ;  /* 0x0000000509097c23 */ /* 0x000fe2000801080b */
[----:B------:R-:W-:Y:S01]  /*3940*/  FSEL R11, R220, -INF , P2 ;  /* 0xff800000dc0b7808 */ /* 0x000fe20001000000 */
[--C-:B------:R-:W-:Y:S01]  /*3950*/  FFMA.FTZ R218, R218, UR5, -R13.reuse ;  /* 0x00000005dada7c23 */ /* 0x100fe2000801080d */
[----:B------:R-:W-:Y:S01]  /*3960*/  FFMA.FTZ R219, R219, UR5, -R13 ;  /* 0x00000005dbdb7c23 */ /* 0x000fe2000801080d */
[----:B------:R-:W-:Y:S02]  /*3970*/  FSEL R13, R210, -INF , P1 ;  /* 0xff800000d20d7808 */ /* 0x000fe40000800000 */
[--C-:B------:R-:W-:Y:S01]  /*3980*/  FFMA.FTZ R11, R11, UR5, -R12.reuse ;  /* 0x000000050b0b7c23 */ /* 0x100fe2000801080c */
[----:B------:R-:W-:Y:S01]  /*3990*/  FFMA.FTZ R12, R222, UR5, -R12 ;  /* 0x00000005de0c7c23 */ /* 0x000fe2000801080c */
[--C-:B------:R-:W-:Y:S01]  /*39a0*/  FFMA.FTZ R210, R208, UR5, -R14.reuse ;  /* 0x00000005d0d27c23 */ /* 0x100fe2000801080e */
[----:B------:R-:W-:-:S02]  /*39b0*/  FFMA.FTZ R208, R13, UR5, -R14 ;  /* 0x000000050dd07c23 */ /* 0x000fc4000801080e */
[----:B------:R-:W-:Y:S01]  /*39c0*/  MUFU.EX2 R13, R12 ;  /* 0x0000000c000d7308 */ /* 0x000fe20000000800 */
[----:B------:R-:W-:Y:S02]  /*39d0*/  FSEL R220, R209, -INF , P2 ;  /* 0xff800000d1dc7808 */ /* 0x000fe40001000000 */
[----:B------:R-:W-:-:S05]  /*39e0*/  FSEL R217, R211, -INF , P1 ;  /* 0xff800000d3d97808 */ /* 0x000fca0000800000 */
[----:B------:R5:W-:Y:S02]  /*39f0*/  MUFU.EX2 R12, R218 ;  /* 0x000000da000c7308 */ /* 0x000be40000000800 */
[----:B-----5:R-:W-:-:S06]  /*3a00*/  FSEL R218, R214, -INF , P1 ;  /* 0xff800000d6da7808 */ /* 0x020fcc0000800000 */
[----:B------:R5:W-:Y:S01]  /*3a10*/  MUFU.EX2 R14, R219 ;  /* 0x000000db000e7308 */ /* 0x000be20000000800 */
[--C-:B------:R-:W-:Y:S01]  /*3a20*/  FFMA.FTZ R218, R218, UR5, -R16.reuse ;  /* 0x00000005dada7c23 */ /* 0x100fe20008010810 */
[--C-:B------:R-:W-:Y:S01]  /*3a30*/  FFMA.FTZ R220, R220, UR5, -R15.reuse ;  /* 0x00000005dcdc7c23 */ /* 0x100fe2000801080f */
[----:B-----5:R-:W-:Y:S01]  /*3a40*/  FFMA.FTZ R219, R212, UR5, -R16 ;  /* 0x00000005d4db7c23 */ /* 0x020fe20008010810 */
[----:B------:R-:W-:Y:S02]  /*3a50*/  FSEL R16, R213, -INF , P2 ;  /* 0xff800000d5107808 */ /* 0x000fe40001000000 */
[----:B------:R-:W-:Y:S01]  /*3a60*/  FSEL R212, R215, -INF , P1 ;  /* 0xff800000d7d47808 */ /* 0x000fe20000800000 */
[----:B------:R-:W-:Y:S02]  /*3a70*/  FFMA.FTZ R217, R217, UR5, -R15 ;  /* 0x00000005d9d97c23 */ /* 0x000fe4000801080f */
[----:B------:R5:W-:Y:S01]  /*3a80*/  MUFU.EX2 R15, R210 ;  /* 0x000000d2000f7308 */ /* 0x000be20000000800 */
[--C-:B------:R-:W-:Y:S01]  /*3a90*/  FFMA.FTZ R211, R16, UR5, -R17.reuse ;  /* 0x0000000510d37c23 */ /* 0x100fe20008010811 */
[----:B------:R-:W-:Y:S01]  /*3aa0*/  UIADD3 UR10, UR4, 0x306, URZ ;  /* 0x00000306040a7890 */ /* 0x000fe2000fffe03f */
[----:B-----5:R-:W-:Y:S01]  /*3ab0*/  FFMA.FTZ R210, R212, UR5, -R17 ;  /* 0x00000005d4d27c23 */ /* 0x020fe20008010811 */
[----:B------:R-:W-:-:S02]  /*3ac0*/  FSEL R17, R200, -INF , P2 ;  /* 0xff800000c8117808 */ /* 0x000fc40001000000 */
[----:B------:R-:W-:Y:S01]  /*3ad0*/  FSEL R200, R205, -INF , P2 ;  /* 0xff800000cdc87808 */ /* 0x000fe20001000000 */
[----:B------:R-:W-:Y:S02]  /*3ae0*/  WARPGROUP.DEPBAR.LE gsb0, 0x0 ;  /* 0x00008000000079c5 */ /* 0x000fe40000010000 */
[----:B------:R-:W-:Y:S02]  /*3af0*/  FSEL R209, R202, -INF , P1 ;  /* 0xff800000cad17808 */ /* 0x000fe40000800000 */
[----:B------:R-:W-:Y:S01]  /*3b00*/  FSEL R212, R201, -INF , P2 ;  /* 0xff800000c9d47808 */ /* 0x000fe20001000000 */
[----:B------:R-:W-:Y:S01]  /*3b10*/  FFMA.FTZ R205, R200, UR5, -R21 ;  /* 0x00000005c8cd7c23 */ /* 0x000fe20008010815 */
[----:B------:R-:W-:Y:S01]  /*3b20*/  FSEL R214, R203, -INF , P1 ;  /* 0xff800000cbd67808 */ /* 0x000fe20000800000 */
[----:B------:R-:W-:Y:S04]  /*3b30*/  LDS.64 R200, [R5+0x2e3a0] ;  /* 0x02e3a00005c87984 */ /* 0x000fe80000000a00 */
[----:B------:R-:W5:Y:S01]  /*3b40*/  LDS.64 R202, [R5+0x2e380] ;  /* 0x02e3800005ca7984 */ /* 0x000f620000000a00 */
[----:B------:R-:W-:Y:S01]  /*3b50*/  WARPGROUP.ARRIVE ;  /* 0x00000000000079c5 */ /* 0x000fe20000000000 */
[----:B------:R-:W-:-:S05]  /*3b60*/  UMOV UR11, 0x40000040 ;  /* 0x40000040000b7882 */ /* 0x000fca0000000000 */
[----:B------:R-:W-:Y:S01]  /*3b70*/  HGMMA.64x16x16.F32.BF16 R176, gdesc[UR8], R176, gsb0 ;  /* 0x0020000008b079f0 */ /* 0x000fe200080018b0 */
[----:B------:R1:W-:Y:S01]  /*3b80*/  MUFU.EX2 R16, R208 ;  /* 0x000000d000107308 */ /* 0x0003e20000000800 */
[--C-:B------:R-:W-:Y:S01]  /*3b90*/  FFMA.FTZ R209, R209, UR5, -R18.reuse ;  /* 0x00000005d1d17c23 */ /* 0x100fe20008010812 */
[----:B------:R-:W-:Y:S02]  /*3ba0*/  FSEL R221, R192, -INF , P2 ;  /* 0xff800000c0dd7808 */ /* 0x000fe40001000000 */
[----:B------:R-:W-:Y:S01]  /*3bb0*/  FSEL R192, R195, -INF , P1 ;  /* 0xff800000c3c07808 */ /* 0x000fe20000800000 */
[----:B-1----:R-:W-:-:S03]  /*3bc0*/  FFMA.FTZ R208, R17, UR5, -R18 ;  /* 0x0000000511d07c23 */ /* 0x002fc60008010812 */
[----:B------:R1:W-:Y:S01]  /*3bd0*/  MUFU.EX2 R18, R217 ;  /* 0x000000d900127308 */ /* 0x0003e20000000800 */
[----:B------:R-:W-:Y:S02]  /*3be0*/  FSEL R215, R206, -INF , P1 ;  /* 0xff800000ced77808 */ /* 0x000fe40000800000 */
[----:B------:R-:W-:Y:S02]  /*3bf0*/  FSEL R206, R193, -INF , P2 ;  /* 0xff800000c1ce7808 */ /* 0x000fe40001000000 */
[----:B-1----:R-:W-:Y:S02]  /*3c00*/  FSEL R217, R204, -INF , P2 ;  /* 0xff800000ccd97808 */ /* 0x002fe40001000000 */
[----:B------:R-:W-:Y:S01]  /*3c10*/  FSEL R204, R207, -INF , P1 ;  /* 0xff800000cfcc7808 */ /* 0x000fe20000800000 */
[----:B------:R-:W-:Y:S01]  /*3c20*/  FFMA.FTZ R207, R192, UR5, -R23 ;  /* 0x00000005c0cf7c23 */ /* 0x000fe20008010817 */
[----:B------:R-:W-:Y:S02]  /*3c30*/  FSEL R193, R196, -INF , P2 ;  /* 0xff800000c4c17808 */ /* 0x000fe40001000000 */
[----:B------:R-:W-:Y:S01]  /*3c40*/  FSEL R192, R197, -INF , P2 ;  /* 0xff800000c5c07808 */ /* 0x000fe20001000000 */
[----:B------:R-:W-:Y:S01]  /*3c50*/  FFMA.FTZ R204, R204, UR5, -R21 ;  /* 0x00000005cccc7c23 */ /* 0x000fe20008010815 */
[----:B------:R-:W-:-:S02]  /*3c60*/  FSEL R21, R194, -INF , P1 ;  /* 0xff800000c2157808 */ /* 0x000fc40000800000 */
[----:B------:R-:W-:Y:S02]  /*3c70*/  FSEL R195, R198, -INF , P1 ;  /* 0xff800000c6c37808 */ /* 0x000fe40000800000 */
[----:B------:R-:W-:Y:S01]  /*3c80*/  FSEL R194, R199, -INF , P1 ;  /* 0xff800000c7c27808 */ /* 0x000fe20000800000 */
[--C-:B------:R-:W-:Y:S01]  /*3c90*/  FFMA.FTZ R212, R212, UR5, -R19.reuse ;  /* 0x00000005d4d47c23 */ /* 0x100fe20008010813 */
[----:B------:R-:W-:Y:S01]  /*3ca0*/  FFMA.FTZ R214, R214, UR5, -R19 ;  /* 0x00000005d6d67c23 */ /* 0x000fe20008010813 */
[----:B------:R-:W-:Y:S01]  /*3cb0*/  FFMA.FTZ R206, R206, UR5, -R23 ;  /* 0x00000005cece7c23 */ /* 0x000fe20008010817 */
[----:B------:R1:W-:Y:S01]  /*3cc0*/  MUFU.EX2 R19, R219 ;  /* 0x000000db00137308 */ /* 0x0003e20000000800 */
[--C-:B------:R-:W-:Y:S01]  /*3cd0*/  FFMA.FTZ R217, R217, UR5, -R20.reuse ;  /* 0x00000005d9d97c23 */ /* 0x100fe20008010814 */
[----:B------:R-:W-:Y:S01]  /*3ce0*/  FFMA.FTZ R215, R215, UR5, -R20 ;  /* 0x00000005d7d77c23 */ /* 0x000fe20008010814 */
[----:B------:R-:W-:-:S05]  /*3cf0*/  FFMA.FTZ R221, R221, UR5, -R22 ;  /* 0x00000005dddd7c23 */ /* 0x000fca0008010816 */
[----:B------:R4:W-:Y:S01]  /*3d00*/  MUFU.EX2 R23, R208 ;  /* 0x000000d000177308 */ /* 0x0009e20000000800 */
[--C-:B-1----:R-:W-:Y:S01]  /*3d10*/  FFMA.FTZ R219, R192, UR5, -R233.reuse ;  /* 0x00000005c0db7c23 */ /* 0x102fe200080108e9 */
[----:B------:R-:W-:-:S06]  /*3d20*/  FFMA.FTZ R233, R194, UR5, -R233 ;  /* 0x00000005c2e97c23 */ /* 0x000fcc00080108e9 */
[----:B------:R1:W-:Y:S01]  /*3d30*/  MUFU.EX2 R17, R220 ;  /* 0x000000dc00117308 */ /* 0x0003e20000000800 */
[--C-:B----4-:R-:W-:Y:S01]  /*3d40*/  FFMA.FTZ R208, R193, UR5, -R232.reuse ;  /* 0x00000005c1d07c23 */ /* 0x110fe200080108e8 */
[----:B------:R-:W-:Y:S01]  /*3d50*/  FFMA.FTZ R232, R195, UR5, -R232 ;  /* 0x00000005c3e87c23 */ /* 0x000fe200080108e8 */
[----:B------:R-:W-:Y:S02]  /*3d60*/  WARPGROUP.DEPBAR.LE gsb0, 0x0 ;  /* 0x00008000000079c5 */ /* 0x000fe40000010000 */
[----:B------:R-:W-:Y:S01]  /*3d70*/  WARPGROUP.ARRIVE ;  /* 0x00000000000079c5 */ /* 0x000fe20000000000 */
[----:B-1----:R-:W-:Y:S01]  /*3d80*/  FFMA.FTZ R220, R21, UR5, -R22 ;  /* 0x0000000515dc7c23 */ /* 0x002fe20008010816 */
[----:B------:R-:W-:Y:S01]  /*3d90*/  UIADD3 UR5, UR4, 0x386, URZ ;  /* 0x0000038604057890 */ /* 0x000fe2000fffe03f */
[----:B------:R-:W-:-:S06]  /*3da0*/  UMOV UR11, 0x40000040 ;  /* 0x40000040000b7882 */ /* 0x000fcc0000000000 */
[----:B------:R-:W-:Y:S02]  /*3db0*/  UMOV UR10, UR5 ;  /* 0x00000005000a7c82 */ /* 0x000fe40008000000 */
[----:B------:R-:W-:Y:S01]  /*3dc0*/  HGMMA.64x16x16.F32.BF16 R168, gdesc[UR8], R168, gsb0 ;  /* 0x0020000008a879f0 */ /* 0x000fe200080018a8 */
[----:B------:R-:W-:Y:S01]  /*3dd0*/  LOP3.LUT R193, R4, 0x2800000, RZ, 0xfc, !PT ;  /* 0x0280000004c17812 */ /* 0x000fe200078efcff */
[----:B------:R-:W-:-:S04]  /*3de0*/  UIADD3 UR6, UR4, 0x406, URZ ;  /* 0x0000040604067890 */ /* 0x000fc8000fffe03f */
[----:B------:R-:W-:-:S05]  /*3df0*/  IMAD R193, R0, 0x500, R193 ;  /* 0x0000050000c17824 */ /* 0x000fca00078e02c1 */
[----:B------:R-:W-:Y:S01]  /*3e00*/  R2UR UR12, R193 ;  /* 0x00000000c10c72ca */ /* 0x000fe200000e0000 */
[----:B------:R-:W-:Y:S01]  /*3e10*/  UMOV UR10, UR6 ;  /* 0x00000006000a7c82 */ /* 0x000fe20008000000 */
[----:B------:R-:W-:Y:S01]  /*3e20*/  UMOV UR11, 0x40000040 ;  /* 0x40000040000b7882 */ /* 0x000fe20000000000 */
[----:B------:R-:W-:Y:S02]  /*3e30*/  WARPGROUP.DEPBAR.LE gsb0, 0x0 ;  /* 0x00008000000079c5 */ /* 0x000fe40000010000 */
[----:B------:R-:W1:Y:S01]  /*3e40*/  LDS.64 R192, [R5+0x2e3c0] ;  /* 0x02e3c00005c07984 */ /* 0x000e620000000a00 */
[----:B------:R-:W-:-:S06]  /*3e50*/  WARPGROUP.ARRIVE ;  /* 0x00000000000079c5 */ /* 0x000fcc0000000000 */
[----:B------:R-:W-:Y:S01]  /*3e60*/  HGMMA.64x16x16.F32.BF16 R160, gdesc[UR8], R160, gsb0 ;  /* 0x0020000008a079f0 */ /* 0x000fe200080018a0 */
[----:B------:R-:W-:Y:S01]  /*3e70*/  UIADD3 UR4, UR4, 0x486, URZ ;  /* 0x0000048604047890 */ /* 0x000fe2000fffe03f */
[----:B------:R4:W-:Y:S01]  /*3e80*/  MUFU.EX2 R21, R211 ;  /* 0x000000d300157308 */ /* 0x0009e20000000800 */
[----:B-----5:R-:W-:-:S07]  /*3e90*/  FADD.FTZ R213, R187, -R203 ;  /* 0x800000cbbbd57221 */ /* 0x020fce0000010000 */
[----:B------:R5:W-:Y:S01]  /*3ea0*/  MUFU.EX2 R22, R210 ;  /* 0x000000d200167308 */ /* 0x000be20000000800 */
[----:B----4-:R-:W-:Y:S01]  /*3eb0*/  FADD.FTZ R211, R185, -R203 ;  /* 0x800000cbb9d37221 */ /* 0x010fe20000010000 */
[----:B------:R-:W-:-:S06]  /*3ec0*/  UMOV UR6, UR4 ;  /* 0x0000000400067c82 */ /* 0x000fcc0008000000 */
[----:B------:R4:W2:Y:S01]  /*3ed0*/  MUFU.EX2 R4, R209 ;  /* 0x000000d100047308 */ /* 0x0008a20000000800 */
[--C-:B-----5:R-:W-:Y:S01]  /*3ee0*/  FADD.FTZ R210, R184, -R202.reuse ;  /* 0x800000cab8d27221 */ /* 0x120fe20000010000 */
[----:B------:R-:W-:Y:S01]  /*3ef0*/  UMOV UR7, 0x40000040 ;  /* 0x4000004000077882 */ /* 0x000fe20000000000 */
[----:B------:R-:W-:Y:S01]  /*3f00*/  UMOV UR4, UR8 ;  /* 0x0000000800047c82 */ /* 0x000fe20008000000 */
[----:B----4-:R-:W-:Y:S01]  /*3f10*/  FADD.FTZ R209, R186, -R202 ;  /* 0x800000cabad17221 */ /* 0x010fe20000010000 */
[----:B------:R-:W-:Y:S01]  /*3f20*/  UMOV UR5, UR9 ;  /* 0x0000000900057c82 */ /* 0x000fe20008000000 */
[----:B------:R-:W-:Y:S02]  /*3f30*/  WARPGROUP.DEPBAR.LE gsb0, 0x0 ;  /* 0x00008000000079c5 */ /* 0x000fe40000010000 */
[----:B------:R-:W-:Y:S04]  /*3f40*/  LDS.64 R202, [R5+0x2e3e0] ;  /* 0x02e3e00005ca7984 */ /* 0x000fe80000000a00 */
[----:B------:R-:W4:Y:S01]  /*3f50*/  LDS.64 R194, [R5+0x2e400] ;  /* 0x02e4000005c27984 */ /* 0x000f220000000a00 */
[----:B------:R-:W-:-:S06]  /*3f60*/  WARPGROUP.ARRIVE ;  /* 0x00000000000079c5 */ /* 0x000fcc0000000000 */
[----:B------:R-:W-:Y:S01]  /*3f70*/  HGMMA.64x16x16.F32.BF16 R152, gdesc[UR4], R152, gsb0 ;  /* 0x00200000049879f0 */ /* 0x000fe20008001898 */
[----:B------:R5:W-:Y:S01]  /*3f80*/  MUFU.EX2 R20, R218 ;  /* 0x000000da00147308 */ /* 0x000be20000000800 */
[----:B------:R-:W-:-:S07]  /*3f90*/  FADD.FTZ R189, R189, -R201 ;  /* 0x800000c9bdbd7221 */ /* 0x000fce0000010000 */
[----:B------:R3:W2:Y:S01]  /*3fa0*/  MUFU.EX2 R184, R214 ;  /* 0x000000d600b87308 */ /* 0x0006a20000000800 */
[----:B-----5:R-:W-:-:S07]  /*3fb0*/  FADD.FTZ R218, R190, -R200 ;  /* 0x800000c8beda7221 */ /* 0x020fce0000010000 */
[----:B------:R5:W-:Y:S01]  /*3fc0*/  MUFU.EX2 R185, R217 ;  /* 0x000000d900b97308 */ /* 0x000be20000000800 */
[----:B---3--:R-:W-:Y:S01]  /*3fd0*/  FADD.FTZ R214, R188, -R200 ;  /* 0x800000c8bcd67221 */ /* 0x008fe20000010000 */
[----:B-----5:R-:W-:-:S06]  /*3fe0*/  FADD.FTZ R217, R191, -R201 ;  /* 0x800000c9bfd97221 */ /* 0x020fcc0000010000 */
[----:B------:R-:W-:Y:S08]  /*3ff0*/  MUFU.EX2 R186, R205 ;  /* 0x000000cd00ba7308 */ /* 0x000ff00000000800 */
[----:B------:R3:W-:Y:S01]  /*4000*/  MUFU.EX2 R187, R204 ;  /* 0x000000cc00bb7308 */ /* 0x0007e20000000800 */
[----:B------:R-:W-:Y:S02]  /*4010*/  WARPGROUP.DEPBAR.LE gsb0, 0x0 ;  /* 0x00008000000079c5 */ /* 0x000fe40000010000 */
[----:B------:R-:W5:Y:S04]  /*4020*/  LDS.64 R196, [R5+0x2e420] ;  /* 0x02e4200005c47984 */ /* 0x000f680000000a00 */
[----:B------:R-:W2:Y:S04]  /*4030*/  LDS.64 R200, [R5+0x2e440] ;  /* 0x02e4400005c87984 */ /* 0x000ea80000000a00 */
[----:B------:R-:W2:Y:S04]  /*4040*/  LDS.64 R198, [R5+0x2e460] ;  /* 0x02e4600005c67984 */ /* 0x000ea80000000a00 */
[----:B------:R-:W2:Y:S04]  /*4050*/  LDS.64 R190, [R5+0x2e480] ;  /* 0x02e4800005be7984 */ /* 0x000ea80000000a00 */
[----:B---3--:R3:W3:Y:S01]  /*4060*/  LDS.64 R204, [R5+0x2e4a0] ;  /* 0x02e4a00005cc7984 */ /* 0x0086e20000000a00 */
[----:B------:R-:W3:Y:S01]  /*4070*/  MUFU.EX2 R216, R216 ;  /* 0x000000d800d87308 */ /* 0x000ee20000000800 */
[--C-:B-1----:R-:W-:Y:S01]  /*4080*/  FADD.FTZ R176, R176, -R192.reuse ;  /* 0x800000c0b0b07221 */ /* 0x102fe20000010000 */
[----:B------:R-:W-:Y:S01]  /*4090*/  FADD.FTZ R178, R178, -R192 ;  /* 0x800000c0b2b27221 */ /* 0x000fe20000010000 */
[----:B------:R-:W-:-:S05]  /*40a0*/  FADD.FTZ R177, R177, -R193 ;  /* 0x800000c1b1b17221 */ /* 0x000fca0000010000 */
[----:B------:R-:W1:Y:S01]  /*40b0*/  MUFU.EX2 R9, R9 ;  /* 0x0000000900097308 */ /* 0x000e620000000800 */
[----:B------:R-:W-:Y:S01]  /*40c0*/  FADD.FTZ R179, R179, -R193 ;  /* 0x800000c1b3b37221 */ /* 0x000fe20000010000 */
[--C-:B----4-:R-:W-:Y:S01]  /*40d0*/  FADD.FTZ R192, R168, -R194.reuse ;  /* 0x800000c2a8c07221 */ /* 0x110fe20000010000 */
[----:B------:R-:W-:-:S05]  /*40e0*/  FADD.FTZ R170, R170, -R194 ;  /* 0x800000c2aaaa7221 */ /* 0x000fca0000010000 */
[----:B------:R-:W4:Y:S01]  /*40f0*/  MUFU.EX2 R227, R227 ;  /* 0x000000e300e37308 */ /* 0x000f220000000800 */
[--C-:B------:R-:W-:Y:S01]  /*4100*/  FADD.FTZ R193, R169, -R195.reuse ;  /* 0x800000c3a9c17221 */ /* 0x100fe20000010000 */
[----:B------:R-:W-:-:S06]  /*4110*/  FADD.FTZ R171, R171, -R195 ;  /* 0x800000c3abab7221 */ /* 0x000fcc0000010000 */
[----:B------:R-:W4:Y:S01]  /*4120*/  MUFU.EX2 R7, R7 ;  /* 0x0000000700077308 */ /* 0x000f220000000800 */
[----:B-----5:R-:W-:Y:S01]  /*4130*/  FADD.FTZ R194, R173, -R197 ;  /* 0x800000c5adc27221 */ /* 0x020fe20000010000 */
[----:B--2---:R-:W-:Y:S01]  /*4140*/  FADD.FTZ R173, R160, -R200 ;  /* 0x800000c8a0ad7221 */ /* 0x004fe20000010000 */
[----:B------:R-:W-:-:S05]  /*4150*/  FADD.FTZ R195, R161, -R201 ;  /* 0x800000c9a1c37221 */ /* 0x000fca0000010000 */
[----:B------:R-:W2:Y:S01]  /*4160*/  MUFU.EX2 R6, R6 ;  /* 0x0000000600067308 */ /* 0x000ea20000000800 */
[----:B------:R-:W-:-:S07]  /*4170*/  FADD.FTZ R162, R162, -R200 ;  /* 0x800000c8a2a27221 */ /* 0x000fce0000010000 */
[----:B------:R-:W5:Y:S01]  /*4180*/  MUFU.EX2 R8, R8 ;  /* 0x0000000800087308 */ /* 0x000f620000000800 */
[----:B------:R-:W-:-:S07]  /*4190*/  FADD.FTZ R163, R163, -R201 ;  /* 0x800000c9a3a37221 */ /* 0x000fce0000010000 */
[----:B------:R-:W5:Y:S01]  /*41a0*/  MUFU.EX2 R10, R10 ;  /* 0x0000000a000a7308 */ /* 0x000f620000000800 */
[----:B------:R-:W-:-:S07]  /*41b0*/  FMUL.FTZ R210, R224, R210 ;  /* 0x000000d2e0d27220 */ /* 0x000fce0000410000 */
[----:B------:R-:W5:Y:S01]  /*41c0*/  MUFU.EX2 R11, R11 ;  /* 0x0000000b000b7308 */ /* 0x000f620000000800 */
[----:B------:R-:W-:-:S07]  /*41d0*/  FMUL.FTZ R211, R225, R211 ;  /* 0x000000d3e1d37220 */ /* 0x000fce0000410000 */
[----:B------:R-:W5:Y:S08]  /*41e0*/  MUFU.EX2 R212, R212 ;  /* 0x000000d400d47308 */ /* 0x000f700000000800 */
[----:B------:R-:W5:Y:S08]  /*41f0*/  MUFU.EX2 R188, R215 ;  /* 0x000000d700bc7308 */ /* 0x000f700000000800 */
[----:B---3--:R-:W3:Y:S08]  /*4200*/  MUFU.EX2 R5, R221 ;  /* 0x000000dd00057308 */ /* 0x008ef00000000800 */
[----:B------:R-:W3:Y:S08]  /*4210*/  MUFU.EX2 R168, R220 ;  /* 0x000000dc00a87308 */ /* 0x000ef00000000800 */
[----:B------:R-:W3:Y:S08]  /*4220*/  MUFU.EX2 R169, R206 ;  /* 0x000000ce00a97308 */ /* 0x000ef00000000800 */
[----:B------:R-:W3:Y:S08]  /*4230*/  MUFU.EX2 R160, R207 ;  /* 0x000000cf00a07308 */ /* 0x000ef00000000800 */
[----:B------:R1:W3:Y:S08]  /*4240*/  MUFU.EX2 R161, R208 ;  /* 0x000000d000a17308 */ /* 0x0002f00000000800 */
[----:B------:R-:W3:Y:S08]  /*4250*/  MUFU.EX2 R232, R232 ;  /* 0x000000e800e87308 */ /* 0x000ef00000000800 */
[----:B------:R-:W3:Y:S08]  /*4260*/  MUFU.EX2 R219, R219 ;  /* 0x000000db00db7308 */ /* 0x000ef00000000800 */
[----:B------:R-:W3:Y:S01]  /*4270*/  MUFU.EX2 R233, R233 ;  /* 0x000000e900e97308 */ /* 0x000ee20000000800 */
[----:B------:R-:W-:Y:S01]  /*4280*/  FMUL.FTZ R162, R4, R162 ;  /* 0x000000a204a27220 */ /* 0x000fe20000410000 */
[----:B------:R-:W-:Y:S01]  /*4290*/  FMUL.FTZ R163, R184, R163 ;  /* 0x000000a3b8a37220 */ /* 0x000fe20000410000 */
[--C-:B------:R-:W-:Y:S01]  /*42a0*/  FADD.FTZ R172, R172, -R196.reuse ;  /* 0x800000c4acac7221 */ /* 0x100fe20000010000 */
[----:B------:R-:W-:Y:S01]  /*42b0*/  FADD.FTZ R174, R174, -R196 ;  /* 0x800000c4aeae7221 */ /* 0x000fe20000010000 */
[----:B-1----:R-:W-:Y:S01]  /*42c0*/  F2FP.BF16.F32.PACK_AB R208, R211, R210 ;  /* 0x000000d2d3d0723e */ /* 0x002fe200000010ff */
[----:B------:R-:W-:Y:S01]  /*42d0*/  FMUL.FTZ R176, R216, R176 ;  /* 0x000000b0d8b07220 */ /* 0x000fe20000410000 */
[----:B------:R-:W-:Y:S01]  /*42e0*/  FMUL.FTZ R177, R9, R177 ;  /* 0x000000b109b17220 */ /* 0x000fe20000410000 */
[--C-:B------:R-:W-:Y:S01]  /*42f0*/  FADD.FTZ R180, R180, -R202.reuse ;  /* 0x800000cab4b47221 */ /* 0x100fe20000010000 */
[----:B------:R-:W-:Y:S01]  /*4300*/  FADD.FTZ R182, R182, -R202 ;  /* 0x800000cab6b67221 */ /* 0x000fe20000010000 */
[--C-:B------:R-:W-:Y:S01]  /*4310*/  FADD.FTZ R181, R181, -R203.reuse ;  /* 0x800000cbb5b57221 */ /* 0x100fe20000010000 */
[----:B------:R-:W-:Y:S01]  /*4320*/  FADD.FTZ R183, R183, -R203 ;  /* 0x800000cbb7b77221 */ /* 0x000fe20000010000 */
[----:B----4-:R-:W-:Y:S01]  /*4330*/  FMUL.FTZ R211, R227, R218 ;  /* 0x000000dae3d37220 */ /* 0x010fe20000410000 */
[----:B------:R-:W-:Y:S01]  /*4340*/  FMUL.FTZ R196, R7, R217 ;  /* 0x000000d907c47220 */ /* 0x000fe20000410000 */
[----:B------:R-:W-:Y:S01]  /*4350*/  FADD.FTZ R175, R175, -R197 ;  /* 0x800000c5afaf7221 */ /* 0x000fe20000010000 */
[--C-:B------:R-:W-:Y:S01]  /*4360*/  FADD.FTZ R164, R164, -R198.reuse ;  /* 0x800000c6a4a47221 */ /* 0x100fe20000010000 */
        /* <DEDUP_REMOVED lines=11> */
[----:B------:R-:W-:Y:S01]  /*4420*/  FMUL.FTZ R209, R234, R209 ;  /* 0x000000d1ead17220 */ /* 0x000fe20000410000 */
[----:B------:R-:W-:Y:S01]  /*4430*/  FMUL.FTZ R190, R228, R213 ;  /* 0x000000d5e4be7220 */ /* 0x000fe20000410000 */
[----:B------:R-:W-:Y:S01]  /*4440*/  FMUL.FTZ R210, R226, R214 ;  /* 0x000000d6e2d27220 */ /* 0x000fe20000410000 */
[----:B--2---:R-:W-:Y:S01]  /*4450*/  FMUL.FTZ R189, R6, R189 ;  /* 0x000000bd06bd7220 */ /* 0x004fe20000410000 */
[----:B------:R-:W-:Y:S01]  /*4460*/  F2FP.BF16.F32.PACK_AB R197, R163, R162 ;  /* 0x000000a2a3c5723e */ /* 0x000fe200000010ff */
[----:B-----5:R-:W-:Y:S01]  /*4470*/  FMUL.FTZ R178, R8, R178 ;  /* 0x000000b208b27220 */ /* 0x020fe20000410000 */
[----:B------:R-:W-:Y:S01]  /*4480*/  FMUL.FTZ R179, R10, R179 ;  /* 0x000000b30ab37220 */ /* 0x000fe20000410000 */
[----:B------:R-:W-:Y:S01]  /*4490*/  F2FP.BF16.F32.PACK_AB R204, R177, R176 ;  /* 0x000000b0b1cc723e */ /* 0x000fe200000010ff */
[----:B------:R-:W-:Y:S01]  /*44a0*/  FMUL.FTZ R180, R11, R180 ;  /* 0x000000b40bb47220 */ /* 0x000fe20000410000 */
[----:B------:R-:W-:Y:S01]  /*44b0*/  FMUL.FTZ R182, R13, R182 ;  /* 0x000000b60db67220 */ /* 0x000fe20000410000 */
[----:B------:R-:W-:Y:S01]  /*44c0*/  FMUL.FTZ R181, R12, R181 ;  /* 0x000000b50cb57220 */ /* 0x000fe20000410000 */
[----:B------:R-:W-:Y:S01]  /*44d0*/  FMUL.FTZ R183, R14, R183 ;  /* 0x000000b70eb77220 */ /* 0x000fe20000410000 */
[----:B------:R-:W-:Y:S01]  /*44e0*/  IMAD R162, R0, 0x2800, R231 ;  /* 0x0000280000a27824 */ /* 0x000fe200078e02e7 */
[----:B------:R-:W-:Y:S01]  /*44f0*/  F2FP.BF16.F32.PACK_AB R211, R196, R211 ;  /* 0x000000d3c4d3723e */ /* 0x000fe200000010ff */
[----:B------:R-:W-:Y:S01]  /*4500*/  FMUL.FTZ R192, R15, R192 ;  /* 0x000000c00fc07220 */ /* 0x000fe20000410000 */
        /* <DEDUP_REMOVED lines=13> */
[----:B---3--:R-:W-:Y:S01]  /*45e0*/  FMUL.FTZ R152, R5, R152 ;  /* 0x0000009805987220 */ /* 0x008fe20000410000 */
[----:B------:R-:W-:Y:S01]  /*45f0*/  FMUL.FTZ R154, R168, R154 ;  /* 0x0000009aa89a7220 */ /* 0x000fe20000410000 */
[----:B------:R-:W-:Y:S01]  /*4600*/  FMUL.FTZ R153, R169, R153 ;  /* 0x00000099a9997220 */ /* 0x000fe20000410000 */
[----:B------:R-:W-:Y:S01]  /*4610*/  FMUL.FTZ R155, R160, R155 ;  /* 0x0000009ba09b7220 */ /* 0x000fe20000410000 */
[----:B------:R-:W-:Y:S01]  /*4620*/  FMUL.FTZ R156, R161, R156 ;  /* 0x0000009ca19c7220 */ /* 0x000fe20000410000 */
[----:B------:R-:W-:Y:S01]  /*4630*/  FMUL.FTZ R158, R232, R158 ;  /* 0x0000009ee89e7220 */ /* 0x000fe20000410000 */
[----:B------:R-:W-:Y:S01]  /*4640*/  FMUL.FTZ R157, R219, R157 ;  /* 0x0000009ddb9d7220 */ /* 0x000fe20000410000 */
[----:B------:R-:W-:Y:S01]  /*4650*/  FMUL.FTZ R159, R233, R159 ;  /* 0x0000009fe99f7220 */ /* 0x000fe20000410000 */
[----:B------:R-:W-:Y:S01]  /*4660*/  F2FP.BF16.F32.PACK_AB R209, R190, R209 ;  /* 0x000000d1bed1723e */ /* 0x000fe200000010ff */
[----:B------:R-:W-:Y:S01]  /*4670*/  IMAD R162, R162, 0x2, R230 ;  /* 0x00000002a2a27824 */ /* 0x000fe200078e02e6 */
[----:B------:R-:W-:Y:S01]  /*4680*/  F2FP.BF16.F32.PACK_AB R210, R189, R210 ;  /* 0x000000d2bdd2723e */ /* 0x000fe200000010ff */
[----:B------:R-:W-:Y:S01]  /*4690*/  UMOV UR6, UR12 ;  /* 0x0000000c00067c82 */ /* 0x000fe20008000000 */
[----:B------:R-:W-:Y:S01]  /*46a0*/  F2FP.BF16.F32.PACK_AB R205, R179, R178 ;  /* 0x000000b2b3cd723e */ /* 0x000fe200000010ff */
[----:B------:R-:W-:Y:S01]  /*46b0*/  UMOV UR7, 0x40000040 ;  /* 0x4000004000077882 */ /* 0x000fe20000000000 */
[----:B------:R-:W-:Y:S01]  /*46c0*/  F2FP.BF16.F32.PACK_AB R206, R181, R180 ;  /* 0x000000b4b5ce723e */ /* 0x000fe200000010ff */
[----:B------:R-:W-:Y:S01]  /*46d0*/  UIADD3 UR4, UR12, 0x80, URZ ;  /* 0x000000800c047890 */ /* 0x000fe2000fffe03f */
[----:B------:R-:W-:Y:S01]  /*46e0*/  F2FP.BF16.F32.PACK_AB R207, R183, R182 ;  /* 0x000000b6b7cf723e */ /* 0x000fe200000010ff */
[----:B------:R-:W2:Y:S01]  /*46f0*/  LDL R163, [R1+0x4] ;  /* 0x0000040001a37983 */ /* 0x000ea20000100800 */
[----:B------:R-:W-:-:S02]  /*4700*/  F2FP.BF16.F32.PACK_AB R200, R193, R192 ;  /* 0x000000c0c1c8723e */ /* 0x000fc400000010ff */
[----:B------:R-:W-:Y:S02]  /*4710*/  F2FP.BF16.F32.PACK_AB R201, R171, R170 ;  /* 0x000000aaabc9723e */ /* 0x000fe400000010ff */
[----:B------:R-:W-:Y:S02]  /*4720*/  F2FP.BF16.F32.PACK_AB R202, R177, R172 ;  /* 0x000000acb1ca723e */ /* 0x000fe400000010ff */
[----:B------:R-:W-:Y:S02]  /*4730*/  F2FP.BF16.F32.PACK_AB R203, R175, R174 ;  /* 0x000000aeafcb723e */ /* 0x000fe400000010ff */
[----:B------:R-:W-:Y:S02]  /*4740*/  F2FP.BF16.F32.PACK_AB R196, R196, R173 ;  /* 0x000000adc4c4723e */ /* 0x000fe400000010ff */
[----:B------:R-:W-:Y:S02]  /*4750*/  F2FP.BF16.F32.PACK_AB R198, R165, R164 ;  /* 0x000000a4a5c6723e */ /* 0x000fe400000010ff */
[----:B------:R-:W-:Y:S01]  /*4760*/  F2FP.BF16.F32.PACK_AB R199, R167, R166 ;  /* 0x000000a6a7c7723e */ /* 0x000fe200000010ff */
[----:B------:R-:W-:Y:S01]  /*4770*/  STSM.16.MT88.4 [R162+0x2e800], R208 ;  /* 0x02e800d0a2007844 */ /* 0x000fe20000004200 */
[----:B------:R-:W-:-:S02]  /*4780*/  F2FP.BF16.F32.PACK_AB R192, R153, R152 ;  /* 0x0000009899c0723e */ /* 0x000fc400000010ff */
[----:B------:R-:W-:Y:S02]  /*4790*/  F2FP.BF16.F32.PACK_AB R193, R155, R154 ;  /* 0x0000009a9bc1723e */ /* 0x000fe400000010ff */
[----:B------:R-:W-:Y:S02]  /*47a0*/  F2FP.BF16.F32.PACK_AB R194, R157, R156 ;  /* 0x0000009c9dc2723e */ /* 0x000fe400000010ff */
[----:B------:R-:W-:Y:S01]  /*47b0*/  F2FP.BF16.F32.PACK_AB R195, R159, R158 ;  /* 0x0000009e9fc3723e */ /* 0x000fe200000010ff */
[----:B------:R-:W-:Y:S01]  /*47c0*/  STSM.16.MT88.4 [R162+0x2f000], R204 ;  /* 0x02f000cca2007844 */ /* 0x000fe20000004200 */
[----:B------:R-:W-:Y:S02]  /*47d0*/  F2FP.BF16.F32.PACK_AB R224, R225, R224 ;  /* 0x000000e0e1e0723e */ /* 0x000fe400000010ff */
[----:B------:R-:W-:Y:S01]  /*47e0*/  F2FP.BF16.F32.PACK_AB R225, R228, R234 ;  /* 0x000000eae4e1723e */ /* 0x000fe200000010ff */
[----:B------:R-:W-:Y:S01]  /*47f0*/  STSM.16.MT88.4 [R162+0x2f800], R200 ;  /* 0x02f800c8a2007844 */ /* 0x000fe20000004200 */
[----:B------:R-:W-:-:S02]  /*4800*/  F2FP.BF16.F32.PACK_AB R226, R6, R226 ;  /* 0x000000e206e2723e */ /* 0x000fc400000010ff */
[----:B------:R-:W-:Y:S01]  /*4810*/  F2FP.BF16.F32.PACK_AB R227, R7, R227 ;  /* 0x000000e307e3723e */ /* 0x000fe200000010ff */
[----:B------:R-:W-:Y:S04]  /*4820*/  STSM.16.MT88.4 [R162+0x30000], R196 ;  /* 0x030000c4a2007844 */ /* 0x000fe80000004200 */
[----:B------:R1:W-:Y:S01]  /*4830*/  STSM.16.MT88.4 [R162+0x30800], R192 ;  /* 0x030800c0a2007844 */ /* 0x0003e20000004200 */
[----:B------:R-:W-:-:S06]  /*4840*/  WARPGROUP.ARRIVE ;  /* 0x00000000000079c5 */ /* 0x000fcc0000000000 */
[----:B------:R-:W-:Y:S01]  /*4850*/  HGMMA.64x128x16.F32.BF16 R24, R224, gdesc[UR4].tnspB, R24, gsb0 ;  /* 0x41e00004e0187df0 */ /* 0x000fe20008001818 */
[----:B------:R-:W-:Y:S02]  /*4860*/  F2FP.BF16.F32.PACK_AB R152, R9, R216 ;  /* 0x000000d80998723e */ /* 0x000fe400000010ff */
[----:B------:R-:W-:Y:S02]  /*4870*/  F2FP.BF16.F32.PACK_AB R153, R10, R8 ;  /* 0x000000080a99723e */ /* 0x000fe400000010ff */
[----:B------:R-:W-:Y:S02]  /*4880*/  F2FP.BF16.F32.PACK_AB R154, R12, R11 ;  /* 0x0000000b0c9a723e */ /* 0x000fe400000010ff */
[----:B------:R-:W-:Y:S01]  /*4890*/  F2FP.BF16.F32.PACK_AB R155, R14, R13 ;  /* 0x0000000d0e9b723e */ /* 0x000fe200000010ff */
[----:B------:R-:W-:Y:S01]  /*48a0*/  UMOV UR6, UR4 ;  /* 0x0000000400067c82 */ /* 0x000fe20008000000 */
[----:B------:R-:W-:Y:S01]  /*48b0*/  UMOV UR7, 0x40000040 ;  /* 0x4000004000077882 */ /* 0x000fe20000000000 */
[----:B------:R-:W-:Y:S01]  /*48c0*/  UIADD3 UR4, UR12, 0x100, URZ ;  /* 0x000001000c047890 */ /* 0x000fe2000fffe03f */
[----:B------:R-:W-:-:S02]  /*48d0*/  WARPGROUP.DEPBAR.LE gsb0, 0x0 ;  /* 0x00008000000079c5 */ /* 0x000fc40000010000 */
[----:B------:R-:W-:-:S06]  /*48e0*/  WARPGROUP.ARRIVE ;  /* 0x00000000000079c5 */ /* 0x000fcc0000000000 */
[----:B------:R-:W-:Y:S01]  /*48f0*/  HGMMA.64x128x16.F32.BF16 R24, R152, gdesc[UR4].tnspB, R24, gsb0 ;  /* 0x41e0000498187df0 */ /* 0x000fe20008001818 */
[----:B------:R-:W-:Y:S01]  /*4900*/  UMOV UR6, UR4 ;  /* 0x0000000400067c82 */ /* 0x000fe20008000000 */
[----:B------:R-:W-:Y:S01]  /*4910*/  UMOV UR7, 0x40000040 ;  /* 0x4000004000077882 */ /* 0x000fe20000000000 */
[----:B------:R-:W-:Y:S01]  /*4920*/  F2FP.BF16.F32.PACK_AB R212, R212, R23 ;  /* 0x00000017d4d4723e */ /* 0x000fe200000010ff */
[----:B------:R-:W-:Y:S01]  /*4930*/  UIADD3 UR4, UR12, 0x180, URZ ;  /* 0x000001800c047890 */ /* 0x000fe2000fffe03f */
[----:B------:R-:W-:Y:S02]  /*4940*/  F2FP.BF16.F32.PACK_AB R213, R184, R4 ;  /* 0x00000004b8d5723e */ /* 0x000fe400000010ff */
[----:B------:R-:W-:Y:S02]  /*4950*/  F2FP.BF16.F32.PACK_AB R214, R186, R185 ;  /* 0x000000b9bad6723e */ /* 0x000fe400000010ff */
[----:B------:R-:W-:Y:S01]  /*4960*/  F2FP.BF16.F32.PACK_AB R215, R187, R188 ;  /* 0x000000bcbbd7723e */ /* 0x000fe200000010ff */
[----:B------:R-:W-:-:S02]  /*4970*/  WARPGROUP.DEPBAR.LE gsb0, 0x0 ;  /* 0x00008000000079c5 */ /* 0x000fc40000010000 */
[----:B------:R-:W-:Y:S02]  /*4980*/  F2FP.BF16.F32.PACK_AB R152, R17, R15 ;  /* 0x0000000f1198723e */ /* 0x000fe400000010ff */
[----:B------:R-:W-:Y:S02]  /*4990*/  F2FP.BF16.F32.PACK_AB R153, R18, R16 ;  /* 0x000000101299723e */ /* 0x000fe400000010ff */
[----:B------:R-:W-:Y:S02]  /*49a0*/  F2FP.BF16.F32.PACK_AB R154, R21, R19 ;  /* 0x00000013159a723e */ /* 0x000fe400000010ff */
[----:B------:R-:W-:-:S04]  /*49b0*/  F2FP.BF16.F32.PACK_AB R155, R22, R20 ;  /* 0x00000014169b723e */ /* 0x000fc800000010ff */
[----:B------:R-:W-:-:S06]  /*49c0*/  WARPGROUP.ARRIVE ;  /* 0x00000000000079c5 */ /* 0x000fcc0000000000 */
[----:B------:R-:W-:Y:S01]  /*49d0*/  HGMMA.64x128x16.F32.BF16 R24, R152, gdesc[UR4].tnspB, R24, gsb0 ;  /* 0x41e0000498187df0 */ /* 0x000fe20008001818 */
[----:B------:R-:W-:Y:S01]  /*49e0*/  UMOV UR6, UR4 ;  /* 0x0000000400067c82 */ /* 0x000fe20008000000 */
[----:B------:R-:W-:Y:S01]  /*49f0*/  UMOV UR7, 0x40000040 ;  /* 0x4000004000077882 */ /* 0x000fe20000000000 */
[----:B------:R-:W-:Y:S01]  /*4a00*/  UIADD3 UR12, UR12, 0x200, URZ ;  /* 0x000002000c0c7890 */ /* 0x000fe2000fffe03f */
[----:B------:R-:W-:-:S06]  /*4a10*/  UMOV UR11, 0x40000040 ;  /* 0x40000040000b7882 */ /* 0x000fcc0000000000 */
[----:B------:R-:W-:Y:S01]  /*4a20*/  UMOV UR10, UR12 ;  /* 0x0000000c000a7c82 */ /* 0x000fe20008000000 */
[----:B------:R-:W-:Y:S02]  /*4a30*/  WARPGROUP.DEPBAR.LE gsb0, 0x0 ;  /* 0x00008000000079c5 */ /* 0x000fe40000010000 */
[----:B------:R-:W-:-:S06]  /*4a40*/  WARPGROUP.ARRIVE ;  /* 0x00000000000079c5 */ /* 0x000fcc0000000000 */
[----:B------:R-:W-:Y:S01]  /*4a50*/  HGMMA.64x128x16.F32.BF16 R24, R212, gdesc[UR4].tnspB, R24, gsb0 ;  /* 0x41e00004d4187df0 */ /* 0x000fe20008001818 */
[----:B------:R-:W-:Y:S02]  /*4a60*/  F2FP.BF16.F32.PACK_AB R152, R169, R5 ;  /* 0x00000005a998723e */ /* 0x000fe400000010ff */
[----:B------:R-:W-:Y:S02]  /*4a70*/  F2FP.BF16.F32.PACK_AB R153, R160, R168 ;  /* 0x000000a8a099723e */ /* 0x000fe400000010ff */
[----:B------:R-:W-:Y:S02]  /*4a80*/  F2FP.BF16.F32.PACK_AB R154, R219, R161 ;  /* 0x000000a1db9a723e */ /* 0x000fe400000010ff */
[----:B------:R-:W-:Y:S01]  /*4a90*/  F2FP.BF16.F32.PACK_AB R155, R233, R232 ;  /* 0x000000e8e99b723e */ /* 0x000fe200000010ff */
[----:B------:R-:W3:Y:S01]  /*4aa0*/  S2R R165, SR_CgaCtaId ;  /* 0x0000000000a57919 */ /* 0x000ee20000008800 */
[----:B------:R-:W-:Y:S01]  /*4ab0*/  MOV R164, 0x400 ;  /* 0x0000040000a47802 */ /* 0x000fe20000000f00 */
[----:B--2---:R-:W-:Y:S01]  /*4ac0*/  IMAD R6, R163, 0x4000, R230 ;  /* 0x00004000a3067824 */ /* 0x004fe200078e02e6 */
[----:B------:R-:W-:-:S02]  /*4ad0*/  WARPGROUP.DEPBAR.LE gsb0, 0x0 ;  /* 0x00008000000079c5 */ /* 0x000fc40000010000 */
[----:B------:R-:W-:-:S06]  /*4ae0*/  WARPGROUP.ARRIVE ;  /* 0x00000000000079c5 */ /* 0x000fcc0000000000 */
[----:B------:R-:W-:Y:S01]  /*4af0*/  HGMMA.64x128x16.F32.BF16 R24, R152, gdesc[UR8].tnspB, R24, gsb0 ;  /* 0x41e0000898187df0 */ /* 0x000fe20008001818 */
[----:B---3--:R-:W-:-:S05]  /*4b00*/  LEA R164, R165, R164, 0x18 ;  /* 0x000000a4a5a47211 */ /* 0x008fca00078ec0ff */
[----:B------:R-:W-:-:S05]  /*4b10*/  VIADD R164, R164, 0x2e800 ;  /* 0x0002e800a4a47836 */ /* 0x000fca0000000000 */
[----:B------:R-:W-:-:S04]  /*4b20*/  SHF.R.U32.HI R4, RZ, 0x4, R164 ;  /* 0x00000004ff047819 */ /* 0x000fc800000116a4 */
[----:B------:R-:W-:Y:S02]  /*4b30*/  LOP3.LUT R4, R4, 0x3fff, RZ, 0xc0, !PT ;  /* 0x00003fff04047812 */ /* 0x000fe400078ec0ff */
[----:B------:R-:W-:Y:S02]  /*4b40*/  R2UR UR5, R6 ;  /* 0x00000000060572ca */ /* 0x000fe400000e0000 */
[----:B------:R-:W-:-:S05]  /*4b50*/  LOP3.LUT R7, R4, 0x10000, RZ, 0xfc, !PT ;  /* 0x0001000004077812 */ /* 0x000fca00078efcff */
[----:B------:R-:W-:-:S05]  /*4b60*/  IMAD R7, R0, 0x500, R7 ;  /* 0x0000050000077824 */ /* 0x000fca00078e0207 */
[----:B------:R-:W-:Y:S01]  /*4b70*/  R2UR UR4, R7 ;  /* 0x00000000070472ca */ /* 0x000fe200000e0000 */
[----:B------:R-:W-:-:S04]  /*4b80*/  USHF.R.U32.HI UR5, URZ, 0x4, UR5 ;  /* 0x000000043f057899 */ /* 0x000fc80008011605 */
[----:B------:R-:W-:Y:S01]  /*4b90*/  ULOP3.LUT UR6, UR5, 0x3fff, URZ, 0xc0, !UPT ;  /* 0x00003fff05067892 */ /* 0x000fe2000f8ec03f */
[----:B------:R-:W-:Y:S01]  /*4ba0*/  UMOV UR11, 0x40000040 ;  /* 0x40000040000b7882 */ /* 0x000fe20000000000 */
[----:B------:R-:W-:-:S05]  /*4bb0*/  UMOV UR9, 0x40000040 ;  /* 0x4000004000097882 */ /* 0x000fca0000000000 */
[----:B------:R-:W-:Y:S01]  /*4bc0*/  UMOV UR8, UR6 ;  /* 0x0000000600087c82 */ /* 0x000fe20008000000 */
[----:B------:R-:W-:Y:S01]  /*4bd0*/  UMOV UR10, UR4 ;  /* 0x00000004000a7c82 */ /* 0x000fe20008000000 */
[----:B------:R-:W-:Y:S02]  /*4be0*/  WARPGROUP.DEPBAR.LE gsb0, 0x0 ;  /* 0x00008000000079c5 */ /* 0x000fe40000010000 */
[----:B------:R-:W-:Y:S01]  /*4bf0*/  @!PT LDS RZ, [RZ] ;  /* 0x00000000fffff984 */ /* 0x000fe20000000800 */
[----:B------:R-:W-:Y:S01]  /*4c00*/  @!PT LDS RZ, [RZ] ;  /* 0x00000000fffff984 */ /* 0x000fe20000000800 */
[----:B------:R-:W-:Y:S01]  /*4c10*/  @!PT LDS RZ, [RZ] ;  /* 0x00000000fffff984 */ /* 0x000fe20000000800 */
[----:B------:R-:W-:Y:S01]  /*4c20*/  @!PT LDS RZ, [RZ] ;  /* 0x00000000fffff984 */ /* 0x000fe20000000800 */
[----:B------:R2:W-:Y:S06]  /*4c30*/  MEMBAR.ALL.CTA ;  /* 0x0000000000007992 */ /* 0x0005ec0000008000 */
[----:B--2---:R-:W2:Y:S02]  /*4c40*/  FENCE.VIEW.ASYNC.S ;  /* 0x00000000000073c6 */ /* 0x004ea40000000000 */
[----:B--2---:R-:W-:Y:S06]  /*4c50*/  BAR.SYNC.DEFER_BLOCKING 0x9, 0x100 ;  /* 0x0244000000007b1d */ /* 0x004fec0000010000 */
[----:B------:R-:W-:-:S06]  /*4c60*/  WARPGROUP.ARRIVE ;  /* 0x00000000000079c5 */ /* 0x000fcc0000000000 */
[----:B------:R-:W-:Y:S01]  /*4c70*/  HGMMA.64x16x16.F32.BF16 R184, gdesc[UR8].tnspA, RZ, !UPT, gsb0 ;  /* 0x2020000008b879f0 */ /* 0x000fe2000c0018ff */
[----:B------:R-:W-:Y:S01]  /*4c80*/  UIADD3 UR5, UR4, 0x80, URZ ;  /* 0x0000008004057890 */ /* 0x000fe2000fffe03f */
[----:B------:R-:W-:-:S06]  /*4c90*/  UMOV UR11, 0x40000040 ;  /* 0x40000040000b7882 */ /* 0x000fcc0000000000 */
[----:B------:R-:W-:Y:S01]  /*4ca0*/  UMOV UR10, UR5 ;  /* 0x00000005000a7c82 */ /* 0x000fe20008000000 */
[----:B------:R-:W-:Y:S02]  /*4cb0*/  WARPGROUP.DEPBAR.LE gsb0, 0x0 ;  /* 0x00008000000079c5 */ /* 0x000fe40000010000 */
        /* <DEDUP_REMOVED lines=12> */
[----:B-1----:R-:W-:-:S06]  /*4d80*/  WARPGROUP.ARRIVE ;  /* 0x00000000000079c5 */ /* 0x002fcc0000000000 */
[----:B------:R-:W-:Y:S01]  /*4d90*/  HGMMA.64x16x16.F32.BF16 R160, gdesc[UR8].tnspA, RZ, !UPT, gsb0 ;  /* 0x2020000008a079f0 */ /* 0x000fe2000c0018ff */
[----:B------:R-:W-:Y:S01]  /*4da0*/  UIADD3 UR5, UR4, 0x200, URZ ;  /* 0x0000020004057890 */ /* 0x000fe2000fffe03f */
[----:B------:R-:W-:-:S06]  /*4db0*/  UMOV UR11, 0x40000040 ;  /* 0x40000040000b7882 */ /* 0x000fcc0000000000 */
[----:B------:R-:W-:Y:S01]  /*4dc0*/  UMOV UR10, UR5 ;  /* 0x00000005000a7c82 */ /* 0x000fe20008000000 */
[----:B------:R-:W-:Y:S02]  /*4dd0*/  WARPGROUP.DEPBAR.LE gsb0, 0x0 ;  /* 0x00008000000079c5 */ /* 0x000fe40000010000 */
[----:B------:R-:W-:-:S06]  /*4de0*/  WARPGROUP.ARRIVE ;  /* 0x00000000000079c5 */ /* 0x000fcc0000000000 */
[----:B------:R-:W-:Y:S01]  /*4df0*/  HGMMA.64x16x16.F32.BF16 R152, gdesc[UR8].tnspA, RZ, !UPT, gsb0 ;  /* 0x20200000089879f0 */ /* 0x000fe2000c0018ff */
[----:B------:R-:W-:Y:S02]  /*4e00*/  UIADD3 UR10, UR4, 0x2, URZ ;  /* 0x00000002040a7890 */ /* 0x000fe4000fffe03f */
[----:B------:R-:W-:Y:S01]  /*4e10*/  UIADD3 UR8, UR6, 0x80, URZ ;  /* 0x0000008006087890 */ /* 0x000fe2000fffe03f */
[----:B------:R-:W-:Y:S01]  /*4e20*/  UMOV UR11, 0x40000040 ;  /* 0x40000040000b7882 */ /* 0x000fe20000000000 */
[----:B------:R-:W-:Y:S01]  /*4e30*/  UMOV UR9, 0x40000040 ;  /* 0x4000004000097882 */ /* 0x000fe20000000000 */
[----:B------:R-:W-:Y:S02]  /*4e40*/  WARPGROUP.DEPBAR.LE gsb0, 0x0 ;  /* 0x00008000000079c5 */ /* 0x000fe40000010000 */
[----:B------:R-:W-:-:S06]  /*4e50*/  WARPGROUP.ARRIVE ;  /* 0x00000000000079c5 */ /* 0x000fcc0000000000 */
[----:B------:R-:W-:Y:S01]  /*4e60*/  HGMMA.64x16x16.F32.BF16 R184, gdesc[UR8].tnspA, R184, gsb0 ;  /* 0x2020000008b879f0 */ /* 0x000fe200080018b8 */
[----:B------:R-:W-:Y:S01]  /*4e70*/  UIADD3 UR5, UR4, 0x82, URZ ;  /* 0x0000008204057890 */ /* 0x000fe2000fffe03f */
[----:B------:R-:W-:-:S06]  /*4e80*/  UMOV UR11, 0x40000040 ;  /* 0x40000040000b7882 */ /* 0x000fcc0000000000 */
[----:B------:R-:W-:Y:S01]  /*4e90*/  UMOV UR10, UR5 ;  /* 0x00000005000a7c82 */ /* 0x000fe20008000000 */
        /* <DEDUP_REMOVED lines=206> */
[----:B------:R-:W-:Y:S03]  /*5b80*/  HGMMA.64x16x16.F32.BF16 R152, gdesc[UR8].tnspA, R152, gsb0 ;  /* 0x20200000089879f0 */ /* 0x000fe60008001898 */
[----:B------:R-:W-:Y:S02]  /*5b90*/  WARPGROUP.DEPBAR.LE gsb0, 0x0 ;  /* 0x00008000000079c5 */ /* 0x000fe40000010000 */
[----:B------:R-:W-:Y:S05]  /*5ba0*/  @!P0 BRA `(.L_x_24) ;  /* 0x0000000000048947 */ /* 0x000fea0003800000 */
[----:B------:R-:W-:Y:S01]  /*5bb0*/  BPT.TRAP 0x1 ;  /* 0x000000040000795c */ /* 0x000fe20000300000 */
.L_x_24:
[----:B------:R-:W-:Y:S01]  /*5bc0*/  LOP3.LUT R235, R235, 0x2800000, RZ, 0xfc, !PT ;  /* 0x02800000ebeb7812 */ /* 0x000fe200078efcff */
[----:B------:R-:W-:Y:S01]  /*5bd0*/  VIADD R4, R3, 0x38840 ;  /* 0x0003884003047836 */ /* 0x000fe20000000000 */
[----:B------:R-:W-:Y:S01]  /*5be0*/  UMOV UR7, 0x40000040 ;  /* 0x4000004000077882 */ /* 0x000fe20000000000 */
[----:B------:R-:W1:Y:S02]  /*5bf0*/  S2R R5, SR_TID.X ;  /* 0x0000000000057919 */ /* 0x000e640000002100 */
[----:B------:R-:W-:Y:S01]  /*5c00*/  IMAD R235, R0, 0x500, R235 ;  /* 0x0000050000eb7824 */ /* 0x000fe200078e02eb */
[----:B------:R-:W-:-:S04]  /*5c10*/  PRMT R4, RZ, 0x654, R4 ;  /* 0x00000654ff047816 */ /* 0x000fc80000000004 */
[----:B------:R-:W-:Y:S01]  /*5c20*/  R2UR UR4, R235 ;  /* 0x00000000eb0472ca */ /* 0x000fe200000e0000 */
[----:B------:R2:W-:Y:S01]  /*5c30*/  SYNCS.ARRIVE.TRANS64.RED.A1T0 RZ, [R4+URZ], RZ ;  /* 0x000000ff04ff79a7 */ /* 0x0005e2000810043f */
[----:B------:R-:W-:-:S11]  /*5c40*/  WARPGROUP.ARRIVE ;  /* 0x00000000000079c5 */ /* 0x000fd60000000000 */
[----:B------:R-:W-:Y:S02]  /*5c50*/  UMOV UR6, UR4 ;  /* 0x0000000400067c82 */ /* 0x000fe40008000000 */
[----:B------:R-:W-:Y:S01]  /*5c60*/  HGMMA.64x128x16.F32.BF16 R88, R208, gdesc[UR4].tnspB, R88, gsb0 ;  /* 0x41e00004d0587df0 */ /* 0x000fe20008001858 */
[----:B------:R-:W-:Y:S01]  /*5c70*/  UIADD3 UR6, UR4, 0x80, URZ ;  /* 0x0000008004067890 */ /* 0x000fe2000fffe03f */
[----:B------:R-:W-:Y:S01]  /*5c80*/  UMOV UR7, 0x40000040 ;  /* 0x4000004000077882 */ /* 0x000fe20000000000 */
[----:B-1----:R-:W-:-:S05]  /*5c90*/  SHF.R.U32.HI R5, RZ, 0x7, R5 ;  /* 0x00000007ff057819 */ /* 0x002fca0000011605 */
[----:B--2---:R-:W-:Y:S01]  /*5ca0*/  VIADD R4, R5, 0x9 ;  /* 0x0000000905047836 */ /* 0x004fe20000000000 */
[----:B------:R-:W-:Y:S02]  /*5cb0*/  WARPGROUP.DEPBAR.LE gsb0, 0x0 ;  /* 0x00008000000079c5 */ /* 0x000fe40000010000 */
[----:B------:R-:W-:-:S06]  /*5cc0*/  WARPGROUP.ARRIVE ;  /* 0x00000000000079c5 */ /* 0x000fcc0000000000 */
[----:B------:R-:W-:Y:S01]  /*5cd0*/  HGMMA.64x128x16.F32.BF16 R88, R204, gdesc[UR4].tnspB, R88, gsb0 ;  /* 0x41e00004cc587df0 */ /* 0x000fe20008001858 */
[----:B------:R-:W-:Y:S01]  /*5ce0*/  UIADD3 UR6, UR4, 0x100, URZ ;  /* 0x0000010004067890 */ /* 0x000fe2000fffe03f */
[----:B------:R-:W-:Y:S01]  /*5cf0*/  UMOV UR7, 0x40000040 ;  /* 0x4000004000077882 */ /* 0x000fe20000000000 */
[----:B------:R-:W-:Y:S02]  /*5d00*/  WARPGROUP.DEPBAR.LE gsb0, 0x0 ;  /* 0x00008000000079c5 */ /* 0x000fe40000010000 */
[----:B------:R-:W-:-:S07]  /*5d10*/  WARPGROUP.ARRIVE ;  /* 0x00000000000079c5 */ /* 0x000fce0000000000 */
[----:B------:R-:W-:Y:S01]  /*5d20*/  HGMMA.64x128x16.F32.BF16 R88, R200, gdesc[UR4].tnspB, R88, gsb0 ;  /* 0x41e00004c8587df0 */ /* 0x000fe20008001858 */
[----:B------:R-:W-:Y:S01]  /*5d30*/  UIADD3 UR6, UR4, 0x180, URZ ;  /* 0x0000018004067890 */ /* 0x000fe2000fffe03f */
[----:B------:R-:W-:Y:S01]  /*5d40*/  UMOV UR7, 0x40000040 ;  /* 0x4000004000077882 */ /* 0x000fe20000000000 */
[----:B------:R-:W-:Y:S01]  /*5d50*/  UIADD3 UR4, UR4, 0x200, URZ ;  /* 0x0000020004047890 */ /* 0x000fe2000fffe03f */
[----:B------:R-:W-:Y:S02]  /*5d60*/  WARPGROUP.DEPBAR.LE gsb0, 0x0 ;  /* 0x00008000000079c5 */ /* 0x000fe40000010000 */
[----:B------:R-:W-:-:S06]  /*5d70*/  WARPGROUP.ARRIVE ;  /* 0x00000000000079c5 */ /* 0x000fcc0000000000 */
[----:B------:R-:W-:Y:S01]  /*5d80*/  HGMMA.64x128x16.F32.BF16 R88, R196, gdesc[UR4].tnspB, R88, gsb0 ;  /* 0x41e00004c4587df0 */ /* 0x000fe20008001858 */
[----:B------:R-:W-:Y:S01]  /*5d90*/  UMOV UR6, UR4 ;  /* 0x0000000400067c82 */ /* 0x000fe20008000000 */
[----:B------:R-:W-:Y:S01]  /*5da0*/  UMOV UR7, 0x40000040 ;  /* 0x4000004000077882 */ /* 0x000fe20000000000 */
[----:B------:R-:W-:Y:S02]  /*5db0*/  WARPGROUP.DEPBAR.LE gsb0, 0x0 ;  /* 0x00008000000079c5 */ /* 0x000fe40000010000 */
[----:B------:R-:W-:-:S07]  /*5dc0*/  WARPGROUP.ARRIVE ;  /* 0x00000000000079c5 */ /* 0x000fce0000000000 */
[----:B------:R-:W-:Y:S03]  /*5dd0*/  HGMMA.64x128x16.F32.BF16 R88, R192, gdesc[UR4].tnspB, R88, gsb0 ;  /* 0x41e00004c0587df0 */ /* 0x000fe60008001858 */
[----:B------:R-:W-:Y:S02]  /*5de0*/  WARPGROUP.DEPBAR.LE gsb0, 0x0 ;  /* 0x00008000000079c5 */ /* 0x000fe40000010000 */
[----:B------:R1:W-:Y:S02]  /*5df0*/  BAR.SYNC.DEFER_BLOCKING R4, 0xa0 ;  /* 0x000280040000751d */ /* 0x0003e40000010000 */
[----:B-1----:R-:W-:-:S04]  /*5e00*/  VIADD R4, R5, 0xc ;  /* 0x0000000c05047836 */ /* 0x002fc80000000000 */
[----:B------:R1:W-:Y:S04]  /*5e10*/  STS.128 [R2+0x10000], R184 ;  /* 0x010000b802007388 */ /* 0x0003e80000000c00 */
        /* <DEDUP_REMOVED lines=8> */
[----:B------:R1:W-:Y:S01]  /*5ea0*/  STS.128 [R2+0x14800], R156 ;  /* 0x0148009c02007388 */ /* 0x0003e20000000c00 */
[----:B------:R-:W-:Y:S01]  /*5eb0*/  @!PT LDS RZ, [RZ] ;  /* 0x00000000fffff984 */ /* 0x000fe20000000800 */
[----:B------:R-:W-:Y:S01]  /*5ec0*/  @!PT LDS RZ, [RZ] ;  /* 0x00000000fffff984 */ /* 0x000fe20000000800 */
[----:B------:R-:W-:Y:S01]  /*5ed0*/  @!PT LDS RZ, [RZ] ;  /* 0x00000000fffff984 */ /* 0x000fe20000000800 */
[----:B------:R-:W-:Y:S01]  /*5ee0*/  @!PT LDS RZ, [RZ] ;  /* 0x00000000fffff984 */ /* 0x000fe20000000800 */
[----:B------:R2:W-:Y:S06]  /*5ef0*/  MEMBAR.ALL.CTA ;  /* 0x0000000000007992 */ /* 0x0005ec0000008000 */
[----:B--2---:R-:W2:Y:S02]  /*5f00*/  FENCE.VIEW.ASYNC.S ;  /* 0x00000000000073c6 */ /* 0x004ea40000000000 */
[----:B--2---:R1:W-:Y:S06]  /*5f10*/  BAR.ARV R4, 0xa0 ;  /* 0x000280040000751d */ /* 0x0043ec0000002000 */
[----:B------:R-:W-:Y:S05]  /*5f20*/  @!P0 BRA `(.L_x_25) ;  /* 0x0000000000048947 */ /* 0x000fea0003800000 */
[----:B------:R-:W-:Y:S01]  /*5f30*/  BPT.TRAP 0x1 ;  /* 0x000000040000795c */ /* 0x000fe20000300000 */
.L_x_25:
[----:B-1----:R-:W2:Y:S01]  /*5f40*/  LDL R4, [R1+0x10] ;  /* 0x0000100001047983 */ /* 0x002ea20000100800 */
[----:B------:R-:W-:Y:S02]  /*5f50*/  VIADD R236, R236, 0x1 ;  /* 0x00000001ecec7836 */ /* 0x000fe40000000000 */
[----:B------:R-:W-:Y:S02]  /*5f60*/  VIADD R0, R0, 0x1 ;  /* 0x0000000100007836 */ /* 0x000fe40000000000 */
[----:B------:R-:W-:-:S03]  /*5f70*/  VIADD R3, R3, 0x38820 ;  /* 0x0003882003037836 */ /* 0x000fc60000000000 */
[C---:B------:R-:W-:Y:S02]  /*5f80*/  ISETP.NE.AND P0, PT, R0.reuse, 0x2, PT ;  /* 0x000000020000780c */ /* 0x040fe40003f05270 */
[----:B------:R-:W-:Y:S02]  /*5f90*/  PRMT R3, RZ, 0x654, R3 ;  /* 0x00000654ff037816 */ /* 0x000fe40000000003 */
[----:B------:R-:W-:Y:S02]  /*5fa0*/  SEL R0, R0, RZ, P0 ;  /* 0x000000ff00007207 */ /* 0x000fe40000000000 */
[----:B------:R3:W-:Y:S01]  /*5fb0*/  SYNCS.ARRIVE.TRANS64.RED.A1T0 RZ, [R3+URZ], RZ ;  /* 0x000000ff03ff79a7 */ /* 0x0007e2000810043f */
[----:B--2---:R-:W-:Y:S02]  /*5fc0*/  ISETP.GE.AND P1, PT, R236, R4, PT ;  /* 0x00000004ec00720c */ /* 0x004fe40003f26270 */
[----:B------:R-:W-:-:S04]  /*5fd0*/  SEL R4, RZ, 0x1, P0 ;  /* 0x00000001ff047807 */ /* 0x000fc80000000000 */
[----:B------:R-:W-:-:S07]  /*5fe0*/  LOP3.LUT R237, R237, R4, RZ, 0x3c, !PT ;  /* 0x00000004eded7212 */ /* 0x000fce00078e3cff */
[----:B---3--:R-:W-:Y:S05]  /*5ff0*/  @!P1 BRA `(.L_x_26) ;  /* 0xffffffb400109947 */ /* 0x008fea000383ffff */
.L_x_15:
[----:B------:R-:W2:Y:S01]  /*6000*/  S2R R18, SR_CgaCtaId ;  /* 0x0000000000127919 */ /* 0x000ea20000008800 */
[----:B------:R-:W-:Y:S01]  /*6010*/  MOV R17, 0x400 ;  /* 0x0000040000117802 */ /* 0x000fe20000000f00 */
[----:B------:R-:W-:Y:S02]  /*6020*/  ULDC UR4, c[0x0][0x740] ;  /* 0x0001d00000047ab9 */ /* 0x000fe40000000800 */
[----:B------:R-:W-:Y:S01]  /*6030*/  FMUL.FTZ R88, R88, UR4 ;  /* 0x0000000458587c20 */ /* 0x000fe20008410000 */
        /* <DEDUP_REMOVED lines=27> */
[----:B--2---:R-:W-:Y:S01]  /*61f0*/  LEA R17, R18, R17, 0x18 ;  /* 0x0000001112117211 */ /* 0x004fe200078ec0ff */
[----:B------:R-:W-:Y:S01]  /*6200*/  FMUL.FTZ R116, R116, UR4 ;  /* 0x0000000474747c20 */ /* 0x000fe20008410000 */
[----:B------:R-:W-:Y:S01]  /*6210*/  FMUL.FTZ R117, R117, UR4 ;  /* 0x0000000475757c20 */ /* 0x000fe20008410000 */
[----:B------:R-:W-:Y:S01]  /*6220*/  FMUL.FTZ R118, R118, UR4 ;  /* 0x0000000476767c20 */ /* 0x000fe20008410000 */
[----:B------:R-:W-:Y:S01]  /*6230*/  LOP3.LUT P0, RZ, R17, 0x3ff, RZ, 0xc0, !PT ;  /* 0x000003ff11ff7812 */ /* 0x000fe2000780c0ff */
        /* <DEDUP_REMOVED lines=33> */
[----:B------:R-:W-:Y:S06]  /*6450*/  @!P0 BRA `(.L_x_27) ;  /* 0x0000000000408947 */ /* 0x000fec0003800000 */
[----:B------:R-:W-:Y:S01]  /*6460*/  MOV R0, 0x0 ;  /* 0x0000000000007802 */ /* 0x000fe20000000f00 */
[----:B------:R-:W-:Y:S01]  /*6470*/  ULDC.64 UR4, c[0x4][0x90] ;  /* 0x0100240000047ab9 */ /* 0x000fe20000000a00 */
[----:B------:R-:W-:Y:S01]  /*6480*/  ULDC.64 UR6, c[0x4][0x98] ;  /* 0x0100260000067ab9 */ /* 0x000fe20000000a00 */
[----:B------:R-:W-:Y:S01]  /*6490*/  IMAD.U32 R4, RZ, RZ, UR4 ;  /* 0x00000004ff047e24 */ /* 0x000fe2000f8e00ff */
[----:B------:R2:W3:Y:S01]  /*64a0*/  LDC.64 R2, c[0x4][R0] ;  /* 0x0100000000027b82 */ /* 0x0004e20000000a00 */
        /* <DEDUP_REMOVED lines=8> */
[----:B-12---:R-:W-:-:S07]  /*6530*/  IMAD.MOV.U32 R13, RZ, RZ, RZ ;  /* 0x000000ffff0d7224 */ /* 0x006fce00078e00ff */
[----:B------:R-:W-:-:S07]  /*6540*/  LEPC R20, `(.L_x_27) ;  /* 0x000000001014794e */ /* 0x000fce0000000000 */
[----:B---3--:R-:W-:Y:S05]  /*6550*/  CALL.ABS.NOINC R2 ;  /* 0x0000000002007343 */ /* 0x008fea0003c00000 */
.L_x_27:
[----:B------:R-:W-:-:S05]  /*6560*/  VIADD R16, R17, 0x8000 ;  /* 0x0000800011107836 */ /* 0x000fca0000000000 */
[----:B------:R-:W-:-:S13]  /*6570*/  LOP3.LUT P0, RZ, R16, 0x3ff, RZ, 0xc0, !PT ;  /* 0x000003ff10ff7812 */ /* 0x000fda000780c0ff */
[----:B------:R-:W-:Y:S05]  /*6580*/  @!P0 BRA `(.L_x_28) ;  /* 0x0000000000408947 */ /* 0x000fea0003800000 */
        /* <DEDUP_REMOVED lines=16> */
.L_x_28:
        /* <DEDUP_REMOVED lines=18> */
.L_x_29:
        /* <DEDUP_REMOVED lines=18> */
.L_x_30:
[----:B------:R-:W2:Y:S01]  /*68d0*/  LDL.LU R16, [R1+0x1c] ;  /* 0x00001c0001107983 */ /* 0x000ea20000300800 */
[----:B------:R-:W-:Y:S02]  /*68e0*/  F2FP.BF16.F32.PACK_AB R24, R25, R24 ;  /* 0x000000181918723e */ /* 0x000fe400000010ff */
[----:B------:R-:W-:Y:S01]  /*68f0*/  F2FP.BF16.F32.PACK_AB R25, R27, R26 ;  /* 0x0000001a1b19723e */ /* 0x000fe200000010ff */
[----:B------:R-:W3:Y:S01]  /*6900*/  S2R R0, SR_TID.X ;  /* 0x0000000000007919 */ /* 0x000ee20000002100 */
[----:B------:R-:W-:Y:S02]  /*6910*/  F2FP.BF16.F32.PACK_AB R32, R33, R32 ;  /* 0x000000202120723e */ /* 0x000fe400000010ff */
[----:B------:R-:W-:Y:S02]  /*6920*/  F2FP.BF16.F32.PACK_AB R26, R29, R28 ;  /* 0x0000001c1d1a723e */ /* 0x000fe400000010ff */
[----:B------:R-:W-:Y:S02]  /*6930*/  F2FP.BF16.F32.PACK_AB R27, R31, R30 ;  /* 0x0000001e1f1b723e */ /* 0x000fe400000010ff */
[----:B------:R-:W-:-:S02]  /*6940*/  F2FP.BF16.F32.PACK_AB R33, R35, R34 ;  /* 0x000000222321723e */ /* 0x000fc400000010ff */
[----:B------:R-:W-:Y:S02]  /*6950*/  F2FP.BF16.F32.PACK_AB R40, R41, R40 ;  /* 0x000000282928723e */ /* 0x000fe400000010ff */
[----:B------:R-:W-:Y:S02]  /*6960*/  F2FP.BF16.F32.PACK_AB R34, R37, R36 ;  /* 0x000000242522723e */ /* 0x000fe400000010ff */
        /* <DEDUP_REMOVED lines=9> */
[----:B------:R-:W-:Y:S01]  /*6a00*/  F2FP.BF16.F32.PACK_AB R57, R59, R58 ;  /* 0x0000003a3b39723e */ /* 0x000fe200000010ff */
[----:B---3--:R-:W-:Y:S01]  /*6a10*/  VIADD R9, R0, 0xffffff80 ;  /* 0xffffff8000097836 */ /* 0x008fe20000000000 */
[----:B------:R-:W-:-:S02]  /*6a20*/  F2FP.BF16.F32.PACK_AB R64, R65, R64 ;  /* 0x000000404140723e */ /* 0x000fc400000010ff */
[----:B------:R-:W-:Y:S02]  /*6a30*/  F2FP.BF16.F32.PACK_AB R58, R61, R60 ;  /* 0x0000003c3d3a723e */ /* 0x000fe400000010ff */
[----:B------:R-:W-:Y:S02]  /*6a40*/  SHF.R.S32.HI R2, RZ, 0x1f, R9 ;  /* 0x0000001fff027819 */ /* 0x000fe40000011409 */
[----:B------:R-:W-:Y:S02]  /*6a50*/  F2FP.BF16.F32.PACK_AB R59, R63, R62 ;  /* 0x0000003e3f3b723e */ /* 0x000fe400000010ff */
[CC--:B------:R-:W-:Y:S02]  /*6a60*/  LEA.HI R0, R2.reuse, R9.reuse, RZ, 0x4 ;  /* 0x0000000902007211 */ /* 0x0c0fe400078f20ff */
[----:B------:R-:W-:Y:S02]  /*6a70*/  LEA.HI R2, R2, R9, RZ, 0x5 ;  /* 0x0000000902027211 */ /* 0x000fe400078f28ff */
[----:B------:R-:W-:-:S02]  /*6a80*/  LOP3.LUT R0, R0, 0xfffffff0, RZ, 0xc0, !PT ;  /* 0xfffffff000007812 */ /* 0x000fc400078ec0ff */
[----:B------:R-:W-:Y:S01]  /*6a90*/  SHF.R.S32.HI R6, RZ, 0x5, R2 ;  /* 0x00000005ff067819 */ /* 0x000fe20000011402 */
[----:B------:R-:W-:Y:S01]  /*6aa0*/  IMAD.MOV.U32 R2, RZ, RZ, 0x40 ;  /* 0x00000040ff027424 */ /* 0x000fe200078e00ff */
[----:B------:R-:W-:Y:S01]  /*6ab0*/  F2FP.BF16.F32.PACK_AB R65, R67, R66 ;  /* 0x000000424341723e */ /* 0x000fe200000010ff */
[----:B------:R-:W-:Y:S01]  /*6ac0*/  IMAD.IADD R0, R9, 0x1, -R0 ;  /* 0x0000000109007824 */ /* 0x000fe200078e0a00 */
[----:B------:R-:W-:Y:S02]  /*6ad0*/  F2FP.BF16.F32.PACK_AB R72, R73, R72 ;  /* 0x000000484948723e */ /* 0x000fe400000010ff */
[----:B------:R-:W-:Y:S02]  /*6ae0*/  F2FP.BF16.F32.PACK_AB R66, R69, R68 ;  /* 0x000000444542723e */ /* 0x000fe400000010ff */
[----:B------:R-:W-:Y:S02]  /*6af0*/  SHF.R.S32.HI R3, RZ, 0x1f, R0 ;  /* 0x0000001fff037819 */ /* 0x000fe40000011400 */
[----:B------:R-:W-:-:S02]  /*6b00*/  F2FP.BF16.F32.PACK_AB R67, R71, R70 ;  /* 0x000000464743723e */ /* 0x000fc400000010ff */
[----:B------:R-:W-:Y:S02]  /*6b10*/  LEA.HI R3, R3, R0, RZ, 0x3 ;  /* 0x0000000003037211 */ /* 0x000fe400078f18ff */
[----:B------:R-:W-:Y:S02]  /*6b20*/  F2FP.BF16.F32.PACK_AB R73, R75, R74 ;  /* 0x0000004a4b49723e */ /* 0x000fe400000010ff */
[C---:B------:R-:W-:Y:S01]  /*6b30*/  LOP3.LUT R5, R3.reuse, 0xfffffff8, RZ, 0xc0, !PT ;  /* 0xfffffff803057812 */ /* 0x040fe200078ec0ff */
[----:B------:R-:W-:Y:S01]  /*6b40*/  IMAD.SHL.U32 R3, R3, 0x40, RZ ;  /* 0x0000004003037824 */ /* 0x000fe200078e00ff */
[----:B------:R-:W-:Y:S02]  /*6b50*/  F2FP.BF16.F32.PACK_AB R80, R81, R80 ;  /* 0x000000505150723e */ /* 0x000fe400000010ff */
[----:B------:R-:W-:Y:S01]  /*6b60*/  F2FP.BF16.F32.PACK_AB R74, R77, R76 ;  /* 0x0000004c4d4a723e */ /* 0x000fe200000010ff */
[----:B------:R-:W-:Y:S01]  /*6b70*/  IMAD.IADD R5, R0, 0x1, -R5 ;  /* 0x0000000100057824 */ /* 0x000fe200078e0a05 */
[----:B------:R-:W-:-:S02]  /*6b80*/  LOP3.LUT R3, R3, 0x7ffffe00, RZ, 0xc0, !PT ;  /* 0x7ffffe0003037812 */ /* 0x000fc400078ec0ff */
[----:B------:R-:W-:Y:S01]  /*6b90*/  F2FP.BF16.F32.PACK_AB R75, R79, R78 ;  /* 0x0000004e4f4b723e */ /* 0x000fe200000010ff */
[C---:B------:R-:W-:Y:S01]  /*6ba0*/  IMAD.SHL.U32 R0, R5.reuse, 0x40, RZ ;  /* 0x0000004005007824 */ /* 0x040fe200078e00ff */
[----:B------:R-:W-:Y:S01]  /*6bb0*/  R2P PR, R5, 0x6 ;  /* 0x0000000605007804 */ /* 0x000fe20000000000 */
[----:B------:R-:W-:Y:S01]  /*6bc0*/  IMAD R3, R6, 0x400, R3 ;  /* 0x0000040006037824 */ /* 0x000fe200078e0203 */
[----:B------:R-:W-:Y:S01]  /*6bd0*/  F2FP.BF16.F32.PACK_AB R81, R83, R82 ;  /* 0x000000525351723e */ /* 0x000fe200000010ff */
[----:B------:R-:W3:Y:S01]  /*6be0*/  SHFL.IDX PT, R5, R6, RZ, 0x1f ;  /* 0x00001fff06057589 */ /* 0x000ee200000e0000 */
[----:B------:R-:W-:Y:S02]  /*6bf0*/  LOP3.LUT R0, R0, 0x1c0, RZ, 0xc0, !PT ;  /* 0x000001c000007812 */ /* 0x000fe400078ec0ff */
[----:B------:R-:W-:Y:S02]  /*6c00*/  SEL R2, R2, 0xffffffc0, !P2 ;  /* 0xffffffc002027807 */ /* 0x000fe40005000000 */
        /* <DEDUP_REMOVED lines=33> */
[----:B------:R-:W-:Y:S01]  /*6e20*/  F2FP.BF16.F32.PACK_AB R147, R151, R150 ;  /* 0x000000969793723e */ /* 0x000fe200000010ff */
[----:B------:R-:W-:Y:S01]  /*6e30*/  BAR.SYNC.DEFER_BLOCKING 0x1, 0x100 ;  /* 0x0044000000007b1d */ /* 0x000fe20000010000 */
[----:B---3--:R-:W-:Y:S01]  /*6e40*/  ISETP.NE.AND P0, PT, R5, 0x7, PT ;  /* 0x000000070500780c */ /* 0x008fe20003f05270 */
[----:B--2---:R-:W-:-:S05]  /*6e50*/  IMAD.SHL.U32 R7, R16, 0x8, RZ ;  /* 0x0000000810077824 */ /* 0x004fca00078e00ff */
[----:B------:R-:W-:Y:S02]  /*6e60*/  LOP3.LUT R7, R0, 0x8, R7, 0xf8, !PT ;  /* 0x0000000800077812 */ /* 0x000fe400078ef807 */
[----:B------:R-:W-:-:S04]  /*6e70*/  SHF.R.U32.HI R0, RZ, 0x3, R0 ;  /* 0x00000003ff007819 */ /* 0x000fc80000011600 */
[----:B------:R-:W-:-:S05]  /*6e80*/  LOP3.LUT R0, R7, R0, RZ, 0x3c, !PT ;  /* 0x0000000007007212 */ /* 0x000fca00078e3cff */
[----:B------:R-:W-:Y:S02]  /*6e90*/  IMAD.IADD R0, R0, 0x1, R3 ;  /* 0x0000000100007824 */ /* 0x000fe400078e0203 */
[----:B------:R-:W-:Y:S02]  /*6ea0*/  IMAD.MOV.U32 R3, RZ, RZ, 0x20 ;  /* 0x00000020ff037424 */ /* 0x000fe400078e00ff */
[----:B------:R-:W-:-:S03]  /*6eb0*/  IMAD R0, R0, 0x2, R17 ;  /* 0x0000000200007824 */ /* 0x000fc600078e0211 */
[----:B------:R-:W-:Y:S02]  /*6ec0*/  SEL R3, R3, 0xffffffe0, !P1 ;  /* 0xffffffe003037807 */ /* 0x000fe40004800000 */
[--C-:B------:R-:W-:Y:S01]  /*6ed0*/  IADD3 R4, R2, 0x8000, R0.reuse ;  /* 0x0000800002047810 */ /* 0x100fe20007ffe000 */
[----:B------:R2:W-:Y:S01]  /*6ee0*/  STSM.16.M88.4 [R0+0x8000], R24 ;  /* 0x0080001800007844 */ /* 0x0005e20000000200 */
[----:B------:R-:W-:-:S05]  /*6ef0*/  IADD3 R3, R3, 0x8000, R0 ;  /* 0x0000800003037810 */ /* 0x000fca0007ffe000 */
[----:B------:R-:W-:Y:S01]  /*6f00*/  IMAD.IADD R2, R3, 0x1, R2 ;  /* 0x0000000103027824 */ /* 0x000fe200078e0202 */
[----:B------:R2:W-:Y:S04]  /*6f10*/  STSM.16.M88.4 [R3], R32 ;  /* 0x0000002003007844 */ /* 0x0005e80000000200 */
[----:B------:R2:W-:Y:S04]  /*6f20*/  STSM.16.M88.4 [R4], R40 ;  /* 0x0000002804007844 */ /* 0x0005e80000000200 */
[----:B------:R2:W-:Y:S04]  /*6f30*/  STSM.16.M88.4 [R2], R48 ;  /* 0x0000003002007844 */ /* 0x0005e80000000200 */
[----:B------:R2:W-:Y:S04]  /*6f40*/  STSM.16.M88.4 [R0+0xc000], R56 ;  /* 0x00c0003800007844 */ /* 0x0005e80000000200 */
[----:B------:R2:W-:Y:S04]  /*6f50*/  STSM.16.M88.4 [R3+0x4000], R64 ;  /* 0x0040004003007844 */ /* 0x0005e80000000200 */
[----:B------:R2:W-:Y:S04]  /*6f60*/  STSM.16.M88.4 [R4+0x4000], R72 ;  /* 0x0040004804007844 */ /* 0x0005e80000000200 */
[----:B------:R2:W-:Y:S04]  /*6f70*/  STSM.16.M88.4 [R2+0x4000], R80 ;  /* 0x0040005002007844 */ /* 0x0005e80000000200 */
[----:B------:R2:W-:Y:S04]  /*6f80*/  STSM.16.M88.4 [R0], R88 ;  /* 0x0000005800007844 */ /* 0x0005e80000000200 */
[----:B------:R2:W-:Y:S04]  /*6f90*/  STSM.16.M88.4 [R3+-0x8000], R96 ;  /* 0xff80006003007844 */ /* 0x0005e80000000200 */
[----:B------:R2:W-:Y:S04]  /*6fa0*/  STSM.16.M88.4 [R4+-0x8000], R104 ;  /* 0xff80006804007844 */ /* 0x0005e80000000200 */
[----:B------:R2:W-:Y:S04]  /*6fb0*/  STSM.16.M88.4 [R2+-0x8000], R112 ;  /* 0xff80007002007844 */ /* 0x0005e80000000200 */
[----:B------:R2:W-:Y:S04]  /*6fc0*/  STSM.16.M88.4 [R0+0x4000], R120 ;  /* 0x0040007800007844 */ /* 0x0005e80000000200 */
[----:B------:R2:W-:Y:S04]  /*6fd0*/  STSM.16.M88.4 [R3+-0x4000], R128 ;  /* 0xffc0008003007844 */ /* 0x0005e80000000200 */
[----:B------:R2:W-:Y:S04]  /*6fe0*/  STSM.16.M88.4 [R4+-0x4000], R136 ;  /* 0xffc0008804007844 */ /* 0x0005e80000000200 */
[----:B------:R2:W-:Y:S01]  /*6ff0*/  STSM.16.M88.4 [R2+-0x4000], R144 ;  /* 0xffc0009002007844 */ /* 0x0005e20000000200 */
[----:B------:R-:W-:Y:S01]  /*7000*/  @!PT LDS RZ, [RZ] ;  /* 0x00000000fffff984 */ /* 0x000fe20000000800 */
[----:B------:R-:W-:Y:S01]  /*7010*/  @!PT LDS RZ, [RZ] ;  /* 0x00000000fffff984 */ /* 0x000fe20000000800 */
[----:B------:R-:W-:Y:S01]  /*7020*/  @!PT LDS RZ, [RZ] ;  /* 0x00000000fffff984 */ /* 0x000fe20000000800 */
[----:B------:R-:W-:Y:S01]  /*7030*/  @!PT LDS RZ, [RZ] ;  /* 0x00000000fffff984 */ /* 0x000fe20000000800 */
[----:B------:R3:W-:Y:S06]  /*7040*/  MEMBAR.ALL.CTA ;  /* 0x0000000000007992 */ /* 0x0007ec0000008000 */
[----:B---3--:R-:W3:Y:S02]  /*7050*/  FENCE.VIEW.ASYNC.S ;  /* 0x00000000000073c6 */ /* 0x008ee40000000000 */
[----:B---3--:R-:W-:Y:S06]  /*7060*/  BAR.ARV 0x1, 0x120 ;  /* 0x0044800000007b1d */ /* 0x008fec0000002000 */
[----:B------:R-:W-:Y:S05]  /*7070*/  @P0 BRA `(.L_x_31) ;  /* 0x0000000000840947 */ /* 0x000fea0003800000 */
[----:B------:R-:W-:Y:S01]  /*7080*/  BAR.SYNC.DEFER_BLOCKING 0x1, 0x120 ;  /* 0x0044800000007b1d */ /* 0x000fe20000010000 */
[----:B------:R-:W-:-:S05]  /*7090*/  ELECT P0, URZ, PT ;  /* 0x00000000003f782f */ /* 0x000fca0003800000 */
[----:B------:R-:W-:Y:S08]  /*70a0*/  BSSY B0, `(.L_x_31) ;  /* 0x000001e000007945 */ /* 0x000ff00003800000 */
[----:B------:R-:W-:Y:S05]  /*70b0*/  @!P0 BRA `(.L_x_32) ;  /* 0x0000000000708947 */ /* 0x000fea0003800000 */
[----:B------:R-:W3:Y:S01]  /*70c0*/  S2UR UR10, SR_CTAID.X ;  /* 0x00000000000a79c3 */ /* 0x000ee20000002500 */
[----:B------:R-:W-:Y:S01]  /*70d0*/  R2UR UR13, R17 ;  /* 0x00000000110d72ca */ /* 0x000fe200000e0000 */
[----:B------:R-:W-:Y:S01]  /*70e0*/  ULDC.64 UR6, c[0x0][0x198] ;  /* 0x0000660000067ab9 */ /* 0x000fe20000000a00 */
[----:B------:R-:W-:Y:S01]  /*70f0*/  UMOV UR9, URZ ;  /* 0x0000003f00097c82 */ /* 0x000fe20008000000 */
[----:B------:R-:W-:Y:S02]  /*7100*/  UIADD3 UR4, UP0, UR6, 0x770, URZ ;  /* 0x0000077006047890 */ /* 0x000fe4000ff1e03f */
[----:B------:R-:W-:Y:S02]  /*7110*/  UIADD3 UR6, UP1, UR6, 0x670, URZ ;  /* 0x0000067006067890 */ /* 0x000fe4000ff3e03f */
[----:B------:R-:W4:Y:S01]  /*7120*/  S2UR UR11, SR_CTAID.Y ;  /* 0x00000000000b79c3 */ /* 0x000f220000002600 */
[----:B------:R-:W-:Y:S02]  /*7130*/  UIADD3.X UR5, URZ, UR7, URZ, UP0, !UPT ;  /* 0x000000073f057290 */ /* 0x000fe400087fe43f */
[----:B------:R-:W-:Y:S01]  /*7140*/  UIADD3.X UR7, URZ, UR7, URZ, UP1, !UPT ;  /* 0x000000073f077290 */ /* 0x000fe20008ffe43f */
[----:B------:R-:W-:-:S02]  /*7150*/  UMOV UR25, 0x40 ;  /* 0x0000004000197882 */ /* 0x000fc40000000000 */
[----:B------:R-:W-:Y:S02]  /*7160*/  UIADD3 UR8, UR13, 0x8000, URZ ;  /* 0x000080000d087890 */ /* 0x000fe4000fffe03f */
[----:B------:R-:W5:Y:S01]  /*7170*/  S2UR UR12, SR_CTAID.Z ;  /* 0x00000000000c79c3 */ /* 0x000f620000002700 */
[----:B------:R-:W-:Y:S02]  /*7180*/  UIADD3 UR24, UR13, 0xc000, URZ ;  /* 0x0000c0000d187890 */ /* 0x000fe4000fffe03f */
[----:B------:R-:W-:Y:S01]  /*7190*/  UIADD3 UR16, UR13, 0x4000, URZ ;  /* 0x000040000d107890 */ /* 0x000fe2000fffe03f */
[----:B------:R-:W-:Y:S01]  /*71a0*/  UMOV UR17, 0x40 ;  /* 0x0000004000117882 */ /* 0x000fe20000000000 */
[----:B---3--:R-:W-:-:S07]  /*71b0*/  USHF.L.U32 UR10, UR10, 0x7, URZ ;  /* 0x000000070a0a7899 */ /* 0x008fce000800063f */
[----:B------:R-:W-:Y:S01]  /*71c0*/  UMOV UR26, UR10 ;  /* 0x0000000a001a7c82 */ /* 0x000fe20008000000 */
[----:B----4-:R-:W-:Y:S01]  /*71d0*/  UMOV UR27, UR11 ;  /* 0x0000000b001b7c82 */ /* 0x010fe20008000000 */
[----:B------:R-:W-:Y:S01]  /*71e0*/  UMOV UR19, UR11 ;  /* 0x0000000b00137c82 */ /* 0x000fe20008000000 */
[----:B------:R-:W-:Y:S01]  /*71f0*/  UMOV UR18, UR10 ;  /* 0x0000000a00127c82 */ /* 0x000fe20008000000 */
[----:B-----5:R-:W-:Y:S01]  /*7200*/  UMOV UR28, UR12 ;  /* 0x0000000c001c7c82 */ /* 0x020fe20008000000 */
[----:B------:R3:W-:Y:S01]  /*7210*/  UTMASTG.4D [UR8], [UR4] ;  /* 0x00000008040073b5 */ /* 0x0007e20008018000 */
[----:B------:R-:W-:Y:S01]  /*7220*/  UMOV UR20, UR12 ;  /* 0x0000000c00147c82 */ /* 0x000fe20008000000 */
[----:B------:R4:W-:Y:S01]  /*7230*/  UTMASTG.4D [UR24], [UR4] ;  /* 0x00000018040073b5 */ /* 0x0009e20008018000 */
[----:B---3--:R-:W-:Y:S02]  /*7240*/  UMOV UR8, UR13 ;  /* 0x0000000d00087c82 */ /* 0x008fe40008000000 */
[----:B------:R4:W-:Y:S01]  /*7250*/  UTMASTG.4D [UR8], [UR6] ;  /* 0x00000008060073b5 */ /* 0x0009e20008018000 */
[----:B------:R4:W-:Y:S02]  /*7260*/  UTMASTG.4D [UR16], [UR6] ;  /* 0x00000010060073b5 */ /* 0x0009e40008018000 */
[----:B----4-:R0:W-:Y:S02]  /*7270*/  UTMACMDFLUSH ;  /* 0x00000000000079b7 */ /* 0x0101e40000000000 */
.L_x_32:
[----:B------:R-:W-:Y:S05]  /*7280*/  BSYNC B0 ;  /* 0x0000000000007941 */ /* 0x000fea0003800000 */
.L_x_31:
[----:B------:R-:W-:-:S04]  /*7290*/  DEPBAR.LE SB0, 0x0 ;  /* 0x000080000000791a */ /* 0x000fc80000000000 */
[----:B------:R-:W-:Y:S05]  /*72a0*/  BRA `(.L_x_7) ;  /* 0x0000002800207947 */ /* 0x000fea0003800000 */
.L_x_5:
[----:B------:R-:W-:-:S08]  /*72b0*/  NOP ;  /* 0x0000000000007918 */ /* 0x000fd00000000000 */
[----:B---3--:R-:W1:-:S00]  /*72c0*/  USETMAXREG.DEALLOC.CTAPOOL 0x18 ;  /* 0x00000018000079c8 */ /* 0x008e4000080e0500 */
[----:B-1----:R-:W-:Y:S01]  /*72d0*/  LOP3.LUT R2, R0, 0x3, RZ, 0xc0, !PT ;  /* 0x0000000300027812 */ /* 0x002fe200078ec0ff */
[----:B------:R-:W-:-:S05]  /*72e0*/  IMAD.MOV.U32 R0, RZ, RZ, RZ ;  /* 0x000000ffff007224 */ /* 0x000fca00078e00ff */
[----:B------:R-:W1:Y:S02]  /*72f0*/  SHFL.IDX PT, R2, R2, RZ, 0x1f ;  /* 0x00001fff02027589 */ /* 0x000e6400000e0000 */
[----:B-1----:R-:W-:-:S13]  /*7300*/  ISETP.NE.AND P0, PT, R2, RZ, PT ;  /* 0x000000ff0200720c */ /* 0x002fda0003f05270 */
[----:B------:R-:W-:Y:S05]  /*7310*/  @!P0 BRA `(.L_x_33) ;  /* 0x0000000800b08947 */ /* 0x000fea0003800000 */
[----:B------:R-:W-:-:S13]  /*7320*/  ISETP.NE.AND P0, PT, R2, 0x1, PT ;  /* 0x000000010200780c */ /* 0x000fda0003f05270 */
[----:B------:R-:W-:Y:S05]  /*7330*/  @P0 BRA `(.L_x_7) ;  /* 0x0000002400fc0947 */ /* 0x000fea0003800000 */
[----:B------:R-:W1:Y:S02]  /*7340*/  S2UR UR12, SR_CTAID.Z ;  /* 0x00000000000c79c3 */ /* 0x000e640000002700 */
[----:B-1----:R-:W-:-:S13]  /*7350*/  ISETP.LE.AND P0, PT, RZ, UR12, PT ;  /* 0x0000000cff007c0c */ /* 0x002fda000bf03270 */
[----:B------:R-:W-:Y:S05]  /*7360*/  @!P0 BRA `(.L_x_7) ;  /* 0x0000002400f08947 */ /* 0x000fea0003800000 */
[----:B------:R-:W1:Y:S01]  /*7370*/  S2UR UR7, SR_CTAID.Y ;  /* 0x00000000000779c3 */ /* 0x000e620000002600 */
[----:B------:R-:W-:Y:S01]  /*7380*/  ULDC.64 UR8, c[0x0][0x2d8] ;  /* 0x0000b60000087ab9 */ /* 0x000fe20000000a00 */
[----:B------:R-:W-:Y:S01]  /*7390*/  ULDC.64 UR10, c[0x0][0x2e0] ;  /* 0x0000b800000a7ab9 */ /* 0x000fe20000000a00 */
[----:B------:R-:W-:-:S05]  /*73a0*/  ELECT P0, URZ, PT ;  /* 0x00000000003f782f */ /* 0x000fca0003800000 */
[----:B------:R-:W2:Y:S01]  /*73b0*/  LDC R2, c[0x0][0x280] ;  /* 0x0000a000ff027b82 */ /* 0x000ea20000000800 */
[----:B-1----:R-:W-:-:S04]  /*73c0*/  USHF.R.S32.HI UR4, URZ, 0x1f, UR7 ;  /* 0x0000001f3f047899 */ /* 0x002fc80008011407 */
[----:B------:R-:W-:Y:S02]  /*73d0*/  UIMAD UR6, UR4, UR8, URZ ;  /* 0x00000008040672a4 */ /* 0x000fe4000f8e023f */
[----:B------:R-:W-:Y:S01]  /*73e0*/  UIMAD.WIDE.U32 UR4, UR7, UR8, URZ ;  /* 0x00000008070472a5 */ /* 0x000fe2000f8e003f */
[----:B--2---:R-:W-:Y:S01]  /*73f0*/  ISETP.GE.AND P1, PT, R2, 0x1, PT ;  /* 0x000000010200780c */ /* 0x004fe20003f26270 */
[----:B------:R-:W-:Y:S02]  /*7400*/  UIMAD UR7, UR7, UR9, UR6 ;  /* 0x00000009070772a4 */ /* 0x000fe4000f8e0206 */
[----:B------:R-:W-:Y:S02]  /*7410*/  USHF.R.S32.HI UR6, URZ, 0x1f, UR12 ;  /* 0x0000001f3f067899 */ /* 0x000fe4000801140c */
[----:B------:R-:W-:Y:S02]  /*7420*/  UIADD3 UR5, UR5, UR7, URZ ;  /* 0x0000000705057290 */ /* 0x000fe4000fffe03f */
[----:B------:R-:W-:-:S04]  /*7430*/  UIMAD UR6, UR6, UR10, URZ ;  /* 0x0000000a060672a4 */ /* 0x000fc8000f8e023f */
[----:B------:R-:W-:Y:S02]  /*7440*/  UIMAD UR8, UR12, UR11, UR6 ;  /* 0x0000000b0c0872a4 */ /* 0x000fe4000f8e0206 */
[----:B------:R-:W-:Y:S01]  /*7450*/  UIMAD.WIDE.U32 UR6, UR12, UR10, UR4 ;  /* 0x0000000a0c0672a5 */ /* 0x000fe2000f8e0004 */
[----:B------:R-:W-:Y:S11]  /*7460*/  @!P1 BRA `(.L_x_7) ;  /* 0x0000002400b09947 */ /* 0x000ff60003800000 */
[C---:B------:R-:W-:Y:S01]  /*7470*/  VIADD R0, R2.reuse, 0x4f ;  /* 0x0000004f02007836 */ /* 0x040fe20000000000 */
[----:B------:R-:W-:Y:S01]  /*7480*/  ISETP.GE.AND P1, PT, R2, 0x51, PT ;  /* 0x000000510200780c */ /* 0x000fe20003f26270 */
[----:B------:R-:W-:Y:S02]  /*7490*/  UIADD3 UR8, UR7, UR8, URZ ;  /* 0x0000000807087290 */ /* 0x000fe4000fffe03f */
[----:B------:R-:W-:Y:S01]  /*74a0*/  IMAD.HI R0, R0, 0x66666667, RZ ;  /* 0x6666666700007827 */ /* 0x000fe200078e02ff */
[----:B------:R-:W-:-:S04]  /*74b0*/  UMOV UR4, URZ ;  /* 0x0000003f00047c82 */ /* 0x000fc80008000000 */
[----:B------:R-:W-:-:S04]  /*74c0*/  SHF.R.U32.HI R3, RZ, 0x1f, R0 ;  /* 0x0000001fff037819 */ /* 0x000fc80000011600 */
[----:B------:R-:W-:-:S04]  /*74d0*/  LEA.HI.SX32 R0, R0, R3, 0x1b ;  /* 0x0000000300007211 */ /* 0x000fc800078fdaff */
[----:B------:R-:W-:-:S04]  /*74e0*/  VIMNMX R0, R0, 0x1, !PT ;  /* 0x0000000100007848 */ /* 0x000fc80007fe0100 */
[----:B------:R-:W-:Y:S01]  /*74f0*/  LOP3.LUT R3, R0, 0x1, RZ, 0xc0, !PT ;  /* 0x0000000100037812 */ /* 0x000fe200078ec0ff */
[----:B------:R-:W-:Y:S06]  /*7500*/  @!P1 BRA `(.L_x_34) ;  /* 0x0000000400789947 */ /* 0x000fec0003800000 */
[----:B------:R-:W-:Y:S01]  /*7510*/  ULDC.64 UR16, c[0x0][0x2c0] ;  /* 0x0000b00000107ab9 */ /* 0x000fe20000000a00 */
[----:B------:R-:W-:Y:S01]  /*7520*/  IMAD.IADD R0, R0, 0x1, -R3 ;  /* 0x0000000100007824 */ /* 0x000fe200078e0a03 */
[----:B------:R-:W-:Y:S01]  /*7530*/  ULEA UR16, UP0, UR6, UR16, 0x2 ;  /* 0x0000001006107291 */ /* 0x000fe2000f80103f */
[----:B------:R-:W-:Y:S01]  /*7540*/  UMOV UR4, URZ ;  /* 0x0000003f00047c82 */ /* 0x000fe20008000000 */
[----:B------:R-:W-:Y:S02]  /*7550*/  UMOV UR5, URZ ;  /* 0x0000003f00057c82 */ /* 0x000fe40008000000 */
[----:B------:R-:W-:Y:S02]  /*7560*/  ULEA.HI.X UR17, UR6, UR17, UR8, 0x2, UP0 ;  /* 0x0000001106117291 */ /* 0x000fe400080f1408 */
[----:B------:R-:W-:Y:S02]  /*7570*/  UIADD3 UR12, UP0, UR16, 0x5000, URZ ;  /* 0x00005000100c7890 */ /* 0x000fe4000ff1e03f */
[----:B------:R-:W-:-:S02]  /*7580*/  UIADD3 UR14, UP1, UR16, 0xa000, URZ ;  /* 0x0000a000100e7890 */ /* 0x000fc4000ff3e03f */
[----:B------:R-:W-:Y:S02]  /*7590*/  UIADD3 UR16, UP2, UR16, 0xf000, URZ ;  /* 0x0000f00010107890 */ /* 0x000fe4000ff5e03f */
[----:B------:R-:W-:Y:S02]  /*75a0*/  UIADD3.X UR13, URZ, UR17, URZ, UP0, !UPT ;  /* 0x000000113f0d7290 */ /* 0x000fe400087fe43f */
[----:B------:R-:W-:Y:S02]  /*75b0*/  UIADD3.X UR15, URZ, UR17, URZ, UP1, !UPT ;  /* 0x000000113f0f7290 */ /* 0x000fe40008ffe43f */
[----:B------:R-:W-:Y:S01]  /*75c0*/  UIADD3.X UR17, URZ, UR17, URZ, UP2, !UPT ;  /* 0x000000113f117290 */ /* 0x000fe200097fe43f */
[----:B------:R-:W-:-:S11]  /*75d0*/  ULDC.64 UR20, c[0x0][0x2c0] ;  /* 0x0000b00000147ab9 */ /* 0x000fd60000000a00 */
.L_x_47:
[----:B------:R-:W-:Y:S01]  /*75e0*/  UIMAD UR10, UR4, 0x5000, URZ ;  /* 0x00005000040a78a4 */ /* 0x000fe2000f8e023f */
[----:B------:R-:W-:Y:S01]  /*75f0*/  BAR.SYNC.DEFER_BLOCKING 0xd, 0xa0 ;  /* 0x0342800000007b1d */ /* 0x000fe20000010000 */
[----:B------:R-:W-:Y:S02]  /*7600*/  UIMAD UR9, UR5, 0x2800, URZ ;  /* 0x00002800050978a4 */ /* 0x000fe4000f8e023f */
[----:B------:R-:W-:Y:S02]  /*7610*/  UIMAD.WIDE UR24, UR10, 0x4, UR12 ;  /* 0x000000040a1878a5 */ /* 0x000fe4000f8e020c */
[----:B------:R-:W-:Y:S01]  /*7620*/  UIMAD.WIDE UR22, UR10, 0x4, UR14 ;  /* 0x000000040a1678a5 */ /* 0x000fe2000f8e020e */
[----:B------:R-:W-:Y:S01]  /*7630*/  BSSY B0, `(.L_x_35) ;  /* 0x0000010000007945 */ /* 0x000fe20003800000 */
[----:B------:R-:W-:-:S03]  /*7640*/  UIMAD.WIDE UR10, UR10, 0x4, UR16 ;  /* 0x000000040a0a78a5 */ /* 0x000fc6000f8e0210 */
[----:B------:R-:W-:Y:S09]  /*7650*/  @!P0 BRA `(.L_x_36) ;  /* 0x0000000000348947 */ /* 0x000ff20003800000 */
[----:B------:R-:W1:Y:S01]  /*7660*/  S2UR UR19, SR_CgaCtaId ;  /* 0x00000000001379c3 */ /* 0x000e620000008800 */
[----:B------:R-:W-:Y:S01]  /*7670*/  UIADD3 UR26, UP0, UR9, UR6, URZ ;  /* 0x00000006091a7290 */ /* 0x000fe2000ff1e03f */
[----:B------:R-:W-:-:S03]  /*7680*/  UMOV UR18, 0x400 ;  /* 0x0000040000127882 */ /* 0x000fc60000000000 */
[----:B------:R-:W-:Y:S02]  /*7690*/  ULEA.HI.X.SX32 UR27, UR9, UR8, 0x1, UP0 ;  /* 0x00000008091b7291 */ /* 0x000fe400080f0e3f */
[----:B------:R-:W-:-:S04]  /*76a0*/  ULEA UR28, UP0, UR26, UR20, 0x2 ;  /* 0x000000141a1c7291 */ /* 0x000fc8000f80103f */
[----:B------:R-:W-:-:S03]  /*76b0*/  ULEA.HI.X UR29, UR26, UR21, UR27, 0x2, UP0 ;  /* 0x000000151a1d7291 */ /* 0x000fc600080f141b */
[----:B------:R-:W-:Y:S01]  /*76c0*/  UMOV UR26, 0x0 ;  /* 0x00000000001a7882 */ /* 0x000fe20000000000 */
[----:B------:R-:W-:Y:S01]  /*76d0*/  UMOV UR27, 0x14f00000 ;  /* 0x14f00000001b7882 */ /* 0x000fe20000000000 */
[----:B-1----:R-:W-:-:S03]  /*76e0*/  ULEA UR18, UR19, UR18, 0x18 ;  /* 0x0000001213127291 */ /* 0x002fc6000f8ec03f */
[----:B------:R-:W-:Y:S01]  /*76f0*/  UMOV UR19, 0x500 ;  /* 0x0000050000137882 */ /* 0x000fe20000000000 */
[----:B------:R-:W-:-:S09]  /*7700*/  UIADD3 UR18, UR18, 0x10000, URZ ;  /* 0x0001000012127890 */ /* 0x000fd2000fffe03f */
[----:B------:R1:W-:Y:S02]  /*7710*/  UBLKRED.G.S.ADD.F32.RN [UR28], [UR18], UR19, desc[UR26] ;  /* 0x00001a1c120073bb */ /* 0x0003e400080a1413 */
[----:B-1----:R0:W-:Y:S02]  /*7720*/  UTMACMDFLUSH ;  /* 0x00000000000079b7 */ /* 0x0021e40000000000 */
.L_x_36:
[----:B------:R-:W-:Y:S05]  /*7730*/  BSYNC B0 ;  /* 0x0000000000007941 */ /* 0x000fea0003800000 */
.L_x_35:
[----:B------:R-:W-:Y:S06]  /*7740*/  BAR.SYNC.DEFER_BLOCKING 0xe, 0xa0 ;  /* 0x0382800000007b1d */ /* 0x000fec0000010000 */
[----:B------:R-:W-:Y:S04]  /*7750*/  BSSY B0, `(.L_x_37) ;  /* 0x000000c000007945 */ /* 0x000fe80003800000 */
[----:B------:R-:W-:Y:S05]  /*7760*/  @!P0 BRA `(.L_x_38) ;  /* 0x0000000000288947 */ /* 0x000fea0003800000 */
[----:B------:R-:W1:Y:S01]  /*7770*/  S2UR UR19, SR_CgaCtaId ;  /* 0x00000000001379c3 */ /* 0x000e620000008800 */
[----:B------:R-:W-:Y:S01]  /*7780*/  UMOV UR18, 0x400 ;  /* 0x0000040000127882 */ /* 0x000fe20000000000 */
[----:B------:R-:W-:Y:S01]  /*7790*/  UMOV UR26, 0x0 ;  /* 0x00000000001a7882 */ /* 0x000fe20000000000 */
[----:B------:R-:W-:Y:S01]  /*77a0*/  UMOV UR27, 0x14f00000 ;  /* 0x14f00000001b7882 */ /* 0x000fe20000000000 */
[----:B-1----:R-:W-:-:S03]  /*77b0*/  ULEA UR18, UR19, UR18, 0x18 ;  /* 0x0000001213127291 */ /* 0x002fc6000f8ec03f */
[----:B------:R-:W-:Y:S01]  /*77c0*/  UMOV UR19, 0x500 ;  /* 0x0000050000137882 */ /* 0x000fe20000000000 */
[----:B------:R-:W-:-:S09]  /*77d0*/  UIADD3 UR18, UR18, 0x15000, URZ ;  /* 0x0001500012127890 */ /* 0x000fd2000fffe03f */
[----:B------:R1:W-:Y:S01]  /*77e0*/  UBLKRED.G.S.ADD.F32.RN [UR24], [UR18], UR19, desc[UR26] ;  /* 0x00001a18120073bb */ /* 0x0003e200080a1413 */
[----:B------:R0:W-:Y:S01]  /*77f0*/  UTMACMDFLUSH ;  /* 0x00000000000079b7 */ /* 0x0001e20000000000 */
[----:B-1----:R-:W-:-:S04]  /*7800*/  DEPBAR.LE SB0, 0x1 ;  /* 0x000080400000791a */ /* 0x002fc80000000000 */
.L_x_38:
[----:B------:R-:W-:Y:S05]  /*7810*/  BSYNC B0 ;  /* 0x0000000000007941 */ /* 0x000fea0003800000 */
.L_x_37:
[----:B------:R-:W-:Y:S06]  /*7820*/  BAR.ARV 0xa, 0xa0 ;  /* 0x0282800000007b1d */ /* 0x000fec0000002000 */
[----:B------:R-:W-:Y:S04]  /*7830*/  BSSY B0, `(.L_x_39) ;  /* 0x0000003000007945 */ /* 0x000fe80003800000 */
[----:B------:R-:W-:Y:S05]  /*7840*/  @!P0 BRA `(.L_x_40) ;  /* 0x0000000000048947 */ /* 0x000fea0003800000 */
[----:B------:R-:W-:-:S04]  /*7850*/  DEPBAR.LE SB0, 0x0 ;  /* 0x000080000000791a */ /* 0x000fc80000000000 */
.L_x_40:
[----:B------:R-:W-:Y:S05]  /*7860*/  BSYNC B0 ;  /* 0x0000000000007941 */ /* 0x000fea0003800000 */
.L_x_39:
[----:B------:R-:W-:Y:S06]  /*7870*/  BAR.ARV 0xb, 0xa0 ;  /* 0x02c2800000007b1d */ /* 0x000fec0000002000 */
[----:B------:R-:W-:Y:S02]  /*7880*/  BSSY B0, `(.L_x_41) ;  /* 0x000000c000007945 */ /* 0x000fe40003800000 */
[----:B------:R-:W-:Y:S06]  /*7890*/  BAR.SYNC.DEFER_BLOCKING 0xd, 0xa0 ;  /* 0x0342800000007b1d */ /* 0x000fec0000010000 */
        /* <DEDUP_REMOVED lines=8> */
[----:B------:R1:W-:Y:S02]  /*7920*/  UBLKRED.G.S.ADD.F32.RN [UR22], [UR18], UR19, desc[UR24] ;  /* 0x00001816120073bb */ /* 0x0003e400080a1413 */
[----:B-1----:R0:W-:Y:S02]  /*7930*/  UTMACMDFLUSH ;  /* 0x00000000000079b7 */ /* 0x0021e40000000000 */
.L_x_42:
[----:B------:R-:W-:Y:S05]  /*7940*/  BSYNC B0 ;  /* 0x0000000000007941 */ /* 0x000fea0003800000 */
.L_x_41:
        /* <DEDUP_REMOVED lines=13> */
.L_x_44:
[----:B------:R-:W-:Y:S05]  /*7a20*/  BSYNC B0 ;  /* 0x0000000000007941 */ /* 0x000fea0003800000 */
.L_x_43:
[----:B------:R-:W-:Y:S01]  /*7a30*/  VIADD R0, R0, 0xfffffffe ;  /* 0xfffffffe00007836 */ /* 0x000fe20000000000 */
[----:B------:R-:W-:Y:S06]  /*7a40*/  BAR.ARV 0xa, 0xa0 ;  /* 0x0282800000007b1d */ /* 0x000fec0000002000 */
[----:B------:R-:W-:Y:S01]  /*7a50*/  BSSY B0, `(.L_x_45) ;  /* 0x0000004000007945 */ /* 0x000fe20003800000 */
[----:B------:R-:W-:-:S03]  /*7a60*/  ISETP.NE.AND P1, PT, R0, RZ, PT ;  /* 0x000000ff0000720c */ /* 0x000fc60003f25270 */
[----:B------:R-:W-:Y:S10]  /*7a70*/  @!P0 BRA `(.L_x_46) ;  /* 0x0000000000048947 */ /* 0x000ff40003800000 */
[----:B------:R-:W-:-:S04]  /*7a80*/  DEPBAR.LE SB0, 0x0 ;  /* 0x000080000000791a */ /* 0x000fc80000000000 */
.L_x_46:
[----:B------:R-:W-:Y:S05]  /*7a90*/  BSYNC B0 ;  /* 0x0000000000007941 */ /* 0x000fea0003800000 */
.L_x_45:
[----:B------:R-:W-:Y:S06]  /*7aa0*/  BAR.ARV 0xb, 0xa0 ;  /* 0x02c2800000007b1d */ /* 0x000fec0000002000 */
[----:B------:R-:W-:Y:S02]  /*7ab0*/  UIADD3 UR5, UR5, 0x2, URZ ;  /* 0x0000000205057890 */ /* 0x000fe4000fffe03f */
[----:B------:R-:W-:Y:S01]  /*7ac0*/  UIADD3 UR4, UR4, 0x1, URZ ;  /* 0x0000000104047890 */ /* 0x000fe2000fffe03f */
[----:B------:R-:W-:Y:S11]  /*7ad0*/  @P1 BRA `(.L_x_47) ;  /* 0xfffffff800c01947 */ /* 0x000ff6000383ffff */
[----:B------:R-:W-:-:S12]  /*7ae0*/  UIADD3 UR4, UR9, 0x5000, URZ ;  /* 0x0000500009047890 */ /* 0x000fd8000fffe03f */
.L_x_34:
[----:B------:R-:W-:-:S13]  /*7af0*/  ISETP.NE.AND P1, PT, R3, RZ, PT ;  /* 0x000000ff0300720c */ /* 0x000fda0003f25270 */
[----:B------:R-:W-:Y:S05]  /*7b00*/  @!P1 BRA `(.L_x_7) ;  /* 0x0000002000089947 */ /* 0x000fea0003800000 */
[----:B------:R-:W-:Y:S06]  /*7b10*/  BAR.SYNC.DEFER_BLOCKING 0xd, 0xa0 ;  /* 0x0342800000007b1d */ /* 0x000fec0000010000 */
[----:B------:R-:W-:Y:S04]  /*7b20*/  BSSY B0, `(.L_x_48) ;  /* 0x0000010000007945 */ /* 0x000fe80003800000 */
[----:B------:R-:W-:Y:S05]  /*7b30*/  @!P0 BRA `(.L_x_49) ;  /* 0x0000000000388947 */ /* 0x000fea0003800000 */
[----:B------:R-:W1:Y:S01]  /*7b40*/  S2UR UR9, SR_CgaCtaId ;  /* 0x00000000000979c3 */ /* 0x000e620000008800 */
[----:B------:R-:W-:Y:S01]  /*7b50*/  UIADD3 UR12, UP0, UR4, UR6, URZ ;  /* 0x00000006040c7290 */ /* 0x000fe2000ff1e03f */
[----:B------:R-:W-:Y:S01]  /*7b60*/  UMOV UR5, 0x400 ;  /* 0x0000040000057882 */ /* 0x000fe20000000000 */
[----:B------:R-:W-:Y:S02]  /*7b70*/  ULDC.64 UR10, c[0x0][0x2c0] ;  /* 0x0000b000000a7ab9 */ /* 0x000fe40000000a00 */
        /* <DEDUP_REMOVED lines=10> */
.L_x_49:
[----:B------:R-:W-:Y:S05]  /*7c20*/  BSYNC B0 ;  /* 0x0000000000007941 */ /* 0x000fea0003800000 */
.L_x_48:
[----:B------:R-:W-:Y:S06]  /*7c30*/  BAR.SYNC.DEFER_BLOCKING 0xe, 0xa0 ;  /* 0x0382800000007b1d */ /* 0x000fec0000010000 */
[----:B------:R-:W-:Y:S04]  /*7c40*/  BSSY B0, `(.L_x_50) ;  /* 0x0000012000007945 */ /* 0x000fe80003800000 */
[----:B------:R-:W-:Y:S05]  /*7c50*/  @!P0 BRA `(.L_x_51) ;  /* 0x0000000000408947 */ /* 0x000fea0003800000 */
[----:B------:R-:W1:Y:S01]  /*7c60*/  S2UR UR12, SR_CgaCtaId ;  /* 0x00000000000c79c3 */ /* 0x000e620000008800 */
[----:B------:R-:W-:Y:S01]  /*7c70*/  UIADD3 UR5, UR4, 0x1400, URZ ;  /* 0x0000140004057890 */ /* 0x000fe2000fffe03f */
[----:B------:R-:W-:Y:S01]  /*7c80*/  UMOV UR9, 0x400 ;  /* 0x0000040000097882 */ /* 0x000fe20000000000 */
[----:B------:R-:W-:Y:S02]  /*7c90*/  ULDC.64 UR10, c[0x0][0x2c0] ;  /* 0x0000b000000a7ab9 */ /* 0x000fe40000000a00 */
[----:B------:R-:W-:-:S04]  /*7ca0*/  UIADD3 UR13, UP0, UR5, UR6, URZ ;  /* 0x00000006050d7290 */ /* 0x000fc8000ff1e03f */
        /* <DEDUP_REMOVED lines=11> */
.L_x_51:
[----:B------:R-:W-:Y:S05]  /*7d60*/  BSYNC B0 ;  /* 0x0000000000007941 */ /* 0x000fea0003800000 */
.L_x_50:
[----:B------:R-:W-:Y:S06]  /*7d70*/  BAR.ARV 0xa, 0xa0 ;  /* 0x0282800000007b1d */ /* 0x000fec0000002000 */
[----:B------:R-:W-:Y:S04]  /*7d80*/  BSSY B0, `(.L_x_52) ;  /* 0x0000003000007945 */ /* 0x000fe80003800000 */
[----:B------:R-:W-:Y:S05]  /*7d90*/  @!P0 BRA `(.L_x_53) ;  /* 0x0000000000048947 */ /* 0x000fea0003800000 */
[----:B------:R-:W-:-:S04]  /*7da0*/  DEPBAR.LE SB0, 0x0 ;  /* 0x000080000000791a */ /* 0x000fc80000000000 */
.L_x_53:
[----:B------:R-:W-:Y:S05]  /*7db0*/  BSYNC B0 ;  /* 0x0000000000007941 */ /* 0x000fea0003800000 */
.L_x_52:
[----:B------:R-:W-:Y:S06]  /*7dc0*/  BAR.ARV 0xb, 0xa0 ;  /* 0x02c2800000007b1d */ /* 0x000fec0000002000 */
[----:B------:R-:W-:Y:S05]  /*7dd0*/  BRA `(.L_x_7) ;  /* 0x0000001c00547947 */ /* 0x000fea0003800000 */
.L_x_33:
[----:B------:R-:W1:Y:S01]  /*7de0*/  S2UR UR21, SR_CTAID.Z ;  /* 0x00000000001579c3 */ /* 0x000e620000002700 */
[----:B------:R-:W-:Y:S01]  /*7df0*/  IMAD.MOV.U32 R18, RZ, RZ, 0x1 ;  /* 0x00000001ff127424 */ /* 0x000fe200078e00ff */
[----:B-1----:R-:W-:-:S13]  /*7e00*/  ISETP.LE.AND P0, PT, RZ, UR21, PT ;  /* 0x00000015ff007c0c */ /* 0x002fda000bf03270 */
[----:B------:R-:W-:Y:S05]  /*7e10*/  @!P0 BRA `(.L_x_54) ;  /* 0x0000001800b08947 */ /* 0x000fea0003800000 */
[----:B------:R-:W1:Y:S01]  /*7e20*/  S2R R13, SR_CTAID.Y ;  /* 0x00000000000d7919 */ /* 0x000e620000002600 */
[----:B------:R-:W2:Y:S01]  /*7e30*/  LDC.64 R2, c[0x0][0x718] ;  /* 0x0001c600ff027b82 */ /* 0x000ea20000000a00 */
[----:B------:R-:W-:Y:S01]  /*7e40*/  ULDC UR4, c[0x0][0x2e8] ;  /* 0x0000ba0000047ab9 */ /* 0x000fe20000000800 */
[----:B------:R-:W-:Y:S01]  /*7e50*/  BSSY B0, `(.L_x_54) ;  /* 0x00001a8000007945 */ /* 0x000fe20003800000 */
[----:B------:R-:W3:Y:S01]  /*7e60*/  S2R R11, SR_CTAID.Z ;  /* 0x00000000000b7919 */ /* 0x000ee20000002700 */
[----:B------:R-:W-:-:S04]  /*7e70*/  UISETP.NE.AND UP0, UPT, UR4, 0x1, UPT ;  /* 0x000000010400788c */ /* 0x000fc8000bf05270 */
[----:B------:R-:W4:Y:S07]  /*7e80*/  S2UR UR20, SR_CTAID.Y ;  /* 0x00000000001479c3 */ /* 0x000f2e0000002600 */
[----:B------:R-:W-:Y:S01]  /*7e90*/  @UP0 ULDC UR6, c[0x0][0x2ec] ;  /* 0x0000bb0000060ab9 */ /* 0x000fe20000000800 */
[----:B------:R-:W5:Y:S01]  /*7ea0*/  LDC.64 R8, c[0x0][0x720] ;  /* 0x0001c800ff087b82 */ /* 0x000f620000000a00 */
[----:B------:R-:W-:-:S07]  /*7eb0*/  @UP0 ULDC UR8, c[0x0][0x2f0] ;  /* 0x0000bc0000080ab9 */ /* 0x000fce0000000800 */
[----:B------:R-:W5:Y:S01]  /*7ec0*/  LDC.64 R4, c[0x0][0x700] ;  /* 0x0001c000ff047b82 */ /* 0x000f620000000a00 */
[----:B-1----:R-:W-:Y:S01]  /*7ed0*/  SHF.R.S32.HI R13, RZ, 0x1f, R13 ;  /* 0x0000001fff0d7819 */ /* 0x002fe2000001140d */
[----:B----4-:R-:W-:Y:S02]  /*7ee0*/  UIMAD.WIDE.U32 UR6, UR20, UR6, URZ ;  /* 0x00000006140672a5 */ /* 0x010fe4000f8e003f */
[----:B------:R-:W-:Y:S01]  /*7ef0*/  UMOV UR12, UR20 ;  /* 0x00000014000c7c82 */ /* 0x000fe20008000000 */
[----:B---3--:R-:W-:Y:S01]  /*7f00*/  SHF.R.S32.HI R11, RZ, 0x1f, R11 ;  /* 0x0000001fff0b7819 */ /* 0x008fe2000001140b */
[----:B--2---:R-:W-:Y:S01]  /*7f10*/  IMAD R0, R13, R2, RZ ;  /* 0x000000020d007224 */ /* 0x004fe200078e02ff */
[----:B------:R-:W-:-:S03]  /*7f20*/  @UP0 USHF.R.U32.HI UR12, URZ, UR8, UR7 ;  /* 0x000000083f0c0299 */ /* 0x000fc60008011607 */
[----:B------:R-:W-:Y:S02]  /*7f30*/  IMAD R7, R3, UR20, R0 ;  /* 0x0000001403077c24 */ /* 0x000fe4000f8e0200 */
[----:B------:R-:W-:-:S04]  /*7f40*/  IMAD.WIDE.U32 R2, R2, UR20, RZ ;  /* 0x0000001402027c25 */ /* 0x000fc8000f8e00ff */
[----:B------:R-:W-:Y:S02]  /*7f50*/  IMAD.IADD R3, R3, 0x1, R7 ;  /* 0x0000000103037824 */ /* 0x000fe400078e0207 */
[----:B------:R-:W1:Y:S01]  /*7f60*/  LDC.64 R6, c[0x0][0x730] ;  /* 0x0001cc00ff067b82 */ /* 0x000e620000000a00 */
[----:B-----5:R-:W-:Y:S02]  /*7f70*/  IMAD R0, R11, R8, RZ ;  /* 0x000000080b007224 */ /* 0x020fe400078e02ff */
[----:B------:R-:W-:-:S04]  /*7f80*/  IMAD.WIDE.U32 R2, R8, UR21, R2 ;  /* 0x0000001508027c25 */ /* 0x000fc8000f8e0002 */
[----:B------:R-:W-:Y:S01]  /*7f90*/  IMAD R9, R9, UR21, R0 ;  /* 0x0000001509097c24 */ /* 0x000fe2000f8e0200 */
[----:B------:R-:W-:-:S03]  /*7fa0*/  LEA R4, P0, R2, R4, 0x2 ;  /* 0x0000000402047211 */ /* 0x000fc600078010ff */
[----:B------:R-:W-:Y:S01]  /*7fb0*/  IMAD.IADD R0, R3, 0x1, R9 ;  /* 0x0000000103007824 */ /* 0x000fe200078e0209 */
[----:B------:R-:W-:-:S04]  /*7fc0*/  R2UR UR4, R4 ;  /* 0x00000000040472ca */ /* 0x000fc800000e0000 */
[----:B------:R-:W-:Y:S02]  /*7fd0*/  LEA.HI.X R0, R2, R5, R0, 0x2, P0 ;  /* 0x0000000502007211 */ /* 0x000fe400000f1400 */
[----:B------:R-:W-:Y:S02]  /*7fe0*/  ELECT P0, URZ, PT ;  /* 0x00000000003f782f */ /* 0x000fe40003800000 */
[----:B------:R-:W-:Y:S01]  /*7ff0*/  R2UR UR5, R0 ;  /* 0x00000000000572ca */ /* 0x000fe200000e0000 */
[----:B-1----:R-:W-:-:S04]  /*8000*/  IMAD R2, R13, R6, RZ ;  /* 0x000000060d027224 */ /* 0x002fc800078e02ff */
[----:B------:R-:W-:Y:S02]  /*8010*/  IMAD R5, R7, UR20, R2 ;  /* 0x0000001407057c24 */ /* 0x000fe4000f8e0202 */
[----:B------:R-:W1:Y:S01]  /*8020*/  LDC.64 R2, c[0x0][0x738] ;  /* 0x0001ce00ff027b82 */ /* 0x000e620000000a00 */
[----:B------:R-:W-:-:S04]  /*8030*/  IMAD.WIDE.U32 R6, R6, UR20, RZ ;  /* 0x0000001406067c25 */ /* 0x000fc8000f8e00ff */
[----:B------:R-:W-:Y:S02]  /*8040*/  IMAD.IADD R7, R7, 0x1, R5 ;  /* 0x0000000107077824 */ /* 0x000fe400078e0205 */
[----:B-1----:R-:W-:Y:S02]  /*8050*/  IMAD R0, R11, R2, RZ ;  /* 0x000000020b007224 */ /* 0x002fe400078e02ff */
[----:B------:R-:W-:-:S04]  /*8060*/  IMAD.WIDE.U32 R6, R2, UR21, R6 ;  /* 0x0000001502067c25 */ /* 0x000fc8000f8e0006 */
[----:B------:R-:W-:Y:S02]  /*8070*/  IMAD R19, R3, UR21, R0 ;  /* 0x0000001503137c24 */ /* 0x000fe4000f8e0200 */
[----:B------:R-:W-:Y:S01]  /*8080*/  IMAD.MOV.U32 R0, RZ, RZ, RZ ;  /* 0x000000ffff007224 */ /* 0x000fe200078e00ff */
[----:B------:R-:W-:Y:S06]  /*8090*/  @!P0 BRA `(.L_x_55) ;  /* 0x00000018000c8947 */ /* 0x000fec0003800000 */
[----:B------:R-:W1:Y:S01]  /*80a0*/  S2R R3, SR_CgaCtaId ;  /* 0x0000000000037919 */ /* 0x000e620000008800 */
[----:B------:R-:W-:Y:S01]  /*80b0*/  MOV R20, 0x400 ;  /* 0x0000040000147802 */ /* 0x000fe20000000f00 */
[----:B------:R-:W2:Y:S01]  /*80c0*/  S2R R10, SR_TID.X ;  /* 0x00000000000a7919 */ /* 0x000ea20000002100 */
[----:B------:R-:W3:Y:S02]  /*80d0*/  S2R R0, SR_CTAID.X ;  /* 0x0000000000007919 */ /* 0x000ee40000002500 */
[----:B-1----:R-:W-:Y:S01]  /*80e0*/  LEA R20, R3, R20, 0x18 ;  /* 0x0000001403147211 */ /* 0x002fe200078ec0ff */
[----:B------:R-:W-:Y:S01]  /*80f0*/  IMAD.MOV.U32 R3, RZ, RZ, 0x1 ;  /* 0x00000001ff037424 */ /* 0x000fe200078e00ff */
[----:B--2---:R-:W-:-:S04]  /*8100*/  LOP3.LUT R10, R10, 0x7f, RZ, 0xc0, !PT ;  /* 0x0000007f0a0a7812 */ /* 0x004fc800078ec0ff */
[----:B------:R-:W-:Y:S02]  /*8110*/  SHF.L.U32 R3, R3, 0x1f, RZ ;  /* 0x0000001f03037819 */ /* 0x000fe400000006ff */
[----:B------:R-:W-:Y:S02]  /*8120*/  ISETP.NE.AND P0, PT, R10, RZ, PT ;  /* 0x000000ff0a00720c */ /* 0x000fe40003f05270 */
[----:B------:R-:W1:Y:S02]  /*8130*/  SYNCS.PHASECHK.TRANS64.TRYWAIT P1, [R20+URZ+0x38820], R3 ;  /* 0x03882003140075a7 */ /* 0x000e64000802017f */
[----:B-1-3--:R-:W-:Y:S09]  /*8140*/  @!P1 BRA `(.L_x_56) ;  /* 0x0000001800e49947 */ /* 0x00aff20003800000 */
.L_x_84:
[----:B------:R-:W-:Y:S02]  /*8150*/  IMAD.IADD R19, R7, 0x1, R19 ;  /* 0x0000000107137824 */ /* 0x000fe400078e0213 */
[----:B------:R-:W-:Y:S02]  /*8160*/  IMAD.SHL.U32 R0, R0, 0x80, RZ ;  /* 0x0000008000007824 */ /* 0x000fe400078e00ff */
[----:B------:R-:W-:Y:S01]  /*8170*/  IMAD.MOV.U32 R18, RZ, RZ, 0x1 ;  /* 0x00000001ff127424 */ /* 0x000fe200078e00ff */
[----:B------:R-:W-:Y:S06]  /*8180*/  @P0 BRA `(.L_x_57) ;  /* 0x0000000000180947 */ /* 0x000fec0003800000 */
[----:B------:R-:W2:Y:S01]  /*8190*/  S2R R2, SR_TID.X ;  /* 0x0000000000027919 */ /* 0x000ea20000002100 */
[----:B-1----:R-:W-:-:S04]  /*81a0*/  IMAD.MOV.U32 R3, RZ, RZ, 0x5140 ;  /* 0x00005140ff037424 */ /* 0x002fc800078e00ff */
[----:B------:R3:W-:Y:S01]  /*81b0*/  SYNCS.ARRIVE.TRANS64 RZ, [R20+URZ+0x38810], R3 ;  /* 0x0388100314ff79a7 */ /* 0x0007e2000800003f */
[----:B--2---:R-:W-:-:S13]  /*81c0*/  LOP3.LUT P1, RZ, R2, 0x1f, RZ, 0xc0, !PT ;  /* 0x0000001f02ff7812 */ /* 0x004fda000782c0ff */
[----:B---3--:R-:W-:Y:S05]  /*81d0*/  @!P1 BRA `(.L_x_57) ;  /* 0x0000000000049947 */ /* 0x008fea0003800000 */
[----:B------:R-:W-:Y:S01]  /*81e0*/  BPT.TRAP 0x1 ;  /* 0x000000040000795c */ /* 0x000fe20000300000 */
.L_x_57:
[----:B-1----:R-:W1:Y:S01]  /*81f0*/  LDC.64 R2, c[0x0][0x198] ;  /* 0x00006600ff027b82 */ /* 0x002e620000000a00 */
[----:B------:R-:W-:Y:S01]  /*8200*/  R2UR UR11, R0 ;  /* 0x00000000000b72ca */ /* 0x000fe200000e0000 */
[----:B------:R-:W-:Y:S01]  /*8210*/  UMOV UR19, URZ ;  /* 0x0000003f00137c82 */ /* 0x000fe20008000000 */
[----:B------:R-:W-:Y:S01]  /*8220*/  R2UR UR8, R20 ;  /* 0x00000000140872ca */ /* 0x000fe200000e0000 */
[----:B------:R-:W-:Y:S01]  /*8230*/  UMOV UR22, 0x0 ;  /* 0x0000000000167882 */ /* 0x000fe20000000000 */
[----:B------:R-:W-:Y:S01]  /*8240*/  UMOV UR23, 0x14f00000 ;  /* 0x14f0000000177882 */ /* 0x000fe20000000000 */
[----:B------:R-:W-:Y:S01]  /*8250*/  UMOV UR18, URZ ;  /* 0x0000003f00127c82 */ /* 0x000fe20008000000 */
[----:B------:R-:W-:Y:S01]  /*8260*/  IMAD.MOV.U32 R5, RZ, RZ, 0x10000 ;  /* 0x00010000ff057424 */ /* 0x000fe200078e00ff */
[----:B------:R-:W-:Y:S01]  /*8270*/  UMOV UR26, 0x40 ;  /* 0x00000040001a7882 */ /* 0x000fe20000000000 */
[----:B------:R-:W-:Y:S01]  /*8280*/  UMOV UR28, UR20 ;  /* 0x00000014001c7c82 */ /* 0x000fe20008000000 */
[----:B------:R-:W-:Y:S01]  /*8290*/  UMOV UR29, UR21 ;  /* 0x00000015001d7c82 */ /* 0x000fe20008000000 */
[----:B------:R-:W-:Y:S01]  /*82a0*/  UMOV UR27, UR19 ;  /* 0x00000013001b7c82 */ /* 0x000fe20008000000 */
[----:B------:R-:W-:Y:S01]  /*82b0*/  UMOV UR10, 0x14 ;  /* 0x00000014000a7882 */ /* 0x000fe20000000000 */
[----:B------:R-:W-:Y:S01]  /*82c0*/  UMOV UR30, 0x0 ;  /* 0x00000000001e7882 */ /* 0x000fe20000000000 */
[----:B------:R-:W-:Y:S01]  /*82d0*/  UMOV UR31, 0x10000000 ;  /* 0x10000000001f7882 */ /* 0x000fe20000000000 */
[----:B------:R-:W-:Y:S01]  /*82e0*/  UMOV UR13, UR21 ;  /* 0x00000015000d7c82 */ /* 0x000fe20008000000 */
[----:B------:R-:W-:Y:S01]  /*82f0*/  UIADD3 UR16, UR8, 0x1a000, URZ ;  /* 0x0001a00008107890 */ /* 0x000fe2000fffe03f */
[----:B------:R-:W-:Y:S01]  /*8300*/  IMAD.MOV.U32 R13, RZ, RZ, RZ ;  /* 0x000000ffff0d7224 */ /* 0x000fe200078e00ff */
[----:B------:R-:W-:-:S02]  /*8310*/  UIADD3 UR17, UR8, 0x38810, URZ ;  /* 0x0003881008117890 */ /* 0x000fc4000fffe03f */
[----:B------:R-:W-:Y:S02]  /*8320*/  UIADD3 UR24, UR8, 0x1c800, URZ ;  /* 0x0001c80008187890 */ /* 0x000fe4000fffe03f */
[----:B------:R-:W-:Y:S01]  /*8330*/  UIADD3 UR32, UR8, 0x2e000, URZ ;  /* 0x0002e00008207890 */ /* 0x000fe2000fffe03f */
[----:B-1----:R-:W-:Y:S02]  /*8340*/  IMAD.MOV.U32 R17, RZ, RZ, R2 ;  /* 0x000000ffff117224 */ /* 0x002fe400078e0002 */
[----:B------:R-:W-:Y:S01]  /*8350*/  UMOV UR25, UR17 ;  /* 0x0000001100197c82 */ /* 0x000fe20008000000 */
[----:B------:R-:W-:Y:S01]  /*8360*/  IMAD.MOV.U32 R16, RZ, RZ, R3 ;  /* 0x000000ffff107224 */ /* 0x000fe200078e0003 */
[----:B------:R-:W-:Y:S01]  /*8370*/  UMOV UR33, UR17 ;  /* 0x0000001100217c82 */ /* 0x000fe20008000000 */
[----:B------:R-:W-:Y:S01]  /*8380*/  UIADD3 UR9, UR8, 0x38800, URZ ;  /* 0x0003880008097890 */ /* 0x000fe2000fffe03f */
[----:B------:R-:W-:Y:S01]  /*8390*/  IADD3 R0, P1, R17, 0x2f0, RZ ;  /* 0x000002f011007810 */ /* 0x000fe20007f3e0ff */
[----:B------:R-:W-:Y:S01]  /*83a0*/  UIADD3 UR40, UR8, 0x4000, URZ ;  /* 0x0000400008287890 */ /* 0x000fe2000fffe03f */
[----:B------:R-:W-:-:S02]  /*83b0*/  UMOV UR42, 0x40 ;  /* 0x00000040002a7882 */ /* 0x000fc40000000000 */
[----:B------:R-:W-:Y:S01]  /*83c0*/  R2UR UR6, R0 ;  /* 0x00000000000672ca */ /* 0x000fe200000e0000 */
[----:B------:R-:W-:Y:S01]  /*83d0*/  UMOV UR44, UR12 ;  /* 0x0000000c002c7c82 */ /* 0x000fe20008000000 */
[C---:B------:R-:W-:Y:S01]  /*83e0*/  IADD3 R0, P2, R17.reuse, 0x3f0, RZ ;  /* 0x000003f011007810 */ /* 0x040fe20007f5e0ff */
[----:B------:R-:W-:Y:S01]  /*83f0*/  UMOV UR45, UR21 ;  /* 0x00000015002d7c82 */ /* 0x000fe20008000000 */
[----:B------:R-:W-:Y:S01]  /*8400*/  UMOV UR43, UR11 ;  /* 0x0000000b002b7c82 */ /* 0x000fe20008000000 */
[----:B------:R-:W-:Y:S01]  /*8410*/  UMOV UR41, UR9 ;  /* 0x0000000900297c82 */ /* 0x000fe20008000000 */
[----:B------:R-:W-:Y:S01]  /*8420*/  R2UR UR38, R0 ;  /* 0x00000000002672ca */ /* 0x000fe200000e0000 */
[--C-:B------:R-:W-:Y:S01]  /*8430*/  IMAD.X R0, RZ, RZ, R16.reuse, P1 ;  /* 0x000000ffff007224 */ /* 0x100fe200008e0610 */
[----:B------:R-:W-:Y:S01]  /*8440*/  IADD3 R2, P1, R17, 0xf0, RZ ;  /* 0x000000f011027810 */ /* 0x000fe20007f3e0ff */
[----:B------:R-:W-:Y:S01]  /*8450*/  UMOV UR36, UR12 ;  /* 0x0000000c00247c82 */ /* 0x000fe20008000000 */
[----:B------:R-:W-:Y:S01]  /*8460*/  UMOV UR37, UR21 ;  /* 0x0000001500257c82 */ /* 0x000fe20008000000 */
[----:B------:R-:W-:Y:S01]  /*8470*/  UMOV UR35, UR11 ;  /* 0x0000000b00237c82 */ /* 0x000fe20008000000 */
[----:B------:R-:W-:Y:S01]  /*8480*/  R2UR UR14, R2 ;  /* 0x00000000020e72ca */ /* 0x000fe200000e0000 */
[--C-:B------:R-:W-:Y:S01]  /*8490*/  IMAD.X R3, RZ, RZ, R16.reuse, P1 ;  /* 0x000000ffff037224 */ /* 0x100fe200008e0610 */
[----:B------:R-:W-:Y:S01]  /*84a0*/  R2UR UR7, R0 ;  /* 0x00000000000772ca */ /* 0x000fe200000e0000 */
[----:B------:R-:W-:Y:S01]  /*84b0*/  IMAD.X R0, RZ, RZ, R16, P2 ;  /* 0x000000ffff007224 */ /* 0x000fe200010e0610 */
[----:B------:R-:W-:-:S02]  /*84c0*/  UMOV UR34, UR18 ;  /* 0x0000001200227c82 */ /* 0x000fc40008000000 */
[----:B------:R-:W-:Y:S02]  /*84d0*/  R2UR UR15, R3 ;  /* 0x00000000030f72ca */ /* 0x000fe400000e0000 */
[----:B------:R-:W-:Y:S01]  /*84e0*/  R2UR UR39, R0 ;  /* 0x00000000002772ca */ /* 0x000fe200000e0000 */
[----:B------:R-:W-:-:S10]  /*84f0*/  IMAD.MOV.U32 R0, RZ, RZ, RZ ;  /* 0x000000ffff007224 */ /* 0x000fd400078e00ff */
[----:B------:R-:W-:Y:S01]  /*8500*/  UTMALDG.4D [UR16], [UR14], desc[UR22] ;  /* 0x000016100e0075b4 */ /* 0x000fe20008019000 */
[----:B------:R-:W-:Y:S01]  /*8510*/  UTMALDG.4D [UR24], [UR14], desc[UR22] ;  /* 0x000016180e0075b4 */ /* 0x000fe20008019000 */
[----:B------:R1:W-:Y:S01]  /*8520*/  UBLKCP.S.G [UR32], [UR4], UR10 ;  /* 0x00000020040073ba */ /* 0x0003e2000800020a */
[----:B------:R2:W-:Y:S01]  /*8530*/  SYNCS.ARRIVE.TRANS64 RZ, [R20+URZ+0x38800], R5 ;  /* 0x0388000514ff79a7 */ /* 0x0005e2000800003f */
[----:B-1----:R-:W-:Y:S01]  /*8540*/  UIADD3 UR32, UR8, 0x8000, URZ ;  /* 0x0000800008207890 */ /* 0x002fe2000fffe03f */
[----:B--2---:R-:W1:Y:S01]  /*8550*/  LDC R5, c[0x0][0x280] ;  /* 0x0000a000ff057b82 */ /* 0x004e620000000800 */
[----:B------:R-:W-:Y:S01]  /*8560*/  UIADD3 UR24, UR8, 0xc000, URZ ;  /* 0x0000c00008187890 */ /* 0x000fe2000fffe03f */
[----:B------:R-:W-:Y:S01]  /*8570*/  UMOV UR10, UR18 ;  /* 0x00000012000a7c82 */ /* 0x000fe20008000000 */
[----:B------:R-:W-:Y:S01]  /*8580*/  UMOV UR33, UR9 ;  /* 0x0000000900217c82 */ /* 0x000fe20008000000 */
[----:B------:R2:W-:Y:S01]  /*8590*/  UTMALDG.4D [UR8], [UR6], desc[UR30] ;  /* 0x00001e08060075b4 */ /* 0x0005e20008019000 */
[----:B------:R-:W-:Y:S01]  /*85a0*/  UMOV UR28, UR12 ;  /* 0x0000000c001c7c82 */ /* 0x000fe20008000000 */
[----:B------:R-:W-:Y:S01]  /*85b0*/  UMOV UR27, UR11 ;  /* 0x0000000b001b7c82 */ /* 0x000fe20008000000 */
[----:B------:R-:W-:Y:S01]  /*85c0*/  UMOV UR25, UR9 ;  /* 0x0000000900197c82 */ /* 0x000fe20008000000 */
[----:B------:R2:W-:Y:S01]  /*85d0*/  UTMALDG.4D [UR40], [UR6], desc[UR30] ;  /* 0x00001e28060075b4 */ /* 0x0005e20008019000 */
[----:B------:R2:W-:Y:S01]  /*85e0*/  UTMALDG.4D [UR32], [UR38], desc[UR30] ;  /* 0x00001e20260075b4 */ /* 0x0005e20008019000 */
[----:B-1----:R-:W-:Y:S01]  /*85f0*/  ISETP.GE.AND P1, PT, R5, 0x51, PT ;  /* 0x000000510500780c */ /* 0x002fe20003f26270 */
[----:B------:R2:W-:-:S12]  /*8600*/  UTMALDG.4D [UR24], [UR38], desc[UR30] ;  /* 0x00001e18260075b4 */ /* 0x0005d80008019000 */
[----:B--2---:R-:W-:Y:S05]  /*8610*/  @!P1 BRA `(.L_x_58) ;  /* 0x0000000c00d49947 */ /* 0x004fea0003800000 */
[----:B------:R-:W1:Y:S01]  /*8620*/  S2R R8, SR_TID.X ;  /* 0x0000000000087919 */ /* 0x000e620000002100 */
[C---:B------:R-:W-:Y:S01]  /*8630*/  VIADD R4, R5.reuse, 0x4f ;  /* 0x0000004f05047836 */ /* 0x040fe20000000000 */
[----:B------:R-:W-:Y:S01]  /*8640*/  ISETP.GE.AND P1, PT, R5, 0xa1, PT ;  /* 0x000000a10500780c */ /* 0x000fe20003f26270 */
[----:B------:R-:W-:Y:S02]  /*8650*/  IMAD.MOV.U32 R9, RZ, RZ, 0x1 ;  /* 0x00000001ff097424 */ /* 0x000fe400078e00ff */
[----:B------:R-:W-:-:S04]  /*8660*/  IMAD.HI R4, R4, 0x66666667, RZ ;  /* 0x6666666704047827 */ /* 0x000fc800078e02ff */
[----:B------:R-:W-:Y:S01]  /*8670*/  IMAD.MOV.U32 R18, RZ, RZ, 0x1 ;  /* 0x00000001ff127424 */ /* 0x000fe200078e00ff */
[----:B------:R-:W-:Y:S01]  /*8680*/  SHF.R.U32.HI R5, RZ, 0x1f, R4 ;  /* 0x0000001fff057819 */ /* 0x000fe20000011604 */
[----:B------:R-:W-:Y:S02]  /*8690*/  IMAD.MOV.U32 R13, RZ, RZ, RZ ;  /* 0x000000ffff0d7224 */ /* 0x000fe400078e00ff */
[----:B------:R-:W-:Y:S01]  /*86a0*/  IMAD.MOV.U32 R11, RZ, RZ, RZ ;  /* 0x000000ffff0b7224 */ /* 0x000fe200078e00ff */
[----:B------:R-:W-:-:S04]  /*86b0*/  LEA.HI.SX32 R4, R4, R5, 0x1b ;  /* 0x0000000504047211 */ /* 0x000fc800078fdaff */
[----:B------:R-:W-:-:S04]  /*86c0*/  VIADDMNMX R9, R4, -R9, 0x1, !PT ;  /* 0x0000000104097446 */ /* 0x000fc80007800909 */
[----:B------:R-:W-:Y:S02]  /*86d0*/  LOP3.LUT R10, R9, 0x1, RZ, 0xc0, !PT ;  /* 0x00000001090a7812 */ /* 0x000fe400078ec0ff */
[----:B-1----:R-:W-:Y:S01]  /*86e0*/  LOP3.LUT R12, R8, 0x1f, RZ, 0xc0, !PT ;  /* 0x0000001f080c7812 */ /* 0x002fe200078ec0ff */
[----:B------:R-:W-:Y:S06]  /*86f0*/  @!P1 BRA `(.L_x_59) ;  /* 0x00000008006c9947 */ /* 0x000fec0003800000 */
[----:B------:R-:W-:Y:S02]  /*8700*/  IMAD.IADD R9, R9, 0x1, -R10 ;  /* 0x0000000109097824 */ /* 0x000fe400078e0a0a */
[----:B------:R-:W-:Y:S02]  /*8710*/  IMAD.MOV.U32 R18, RZ, RZ, 0x1 ;  /* 0x00000001ff127424 */ /* 0x000fe400078e00ff */
[----:B------:R-:W-:-:S07]  /*8720*/  IMAD.MOV.U32 R11, RZ, RZ, RZ ;  /* 0x000000ffff0b7224 */ /* 0x000fce00078e00ff */
.L_x_68:
[----:B------:R-:W-:-:S04]  /*8730*/  SHF.L.U32 R21, R18, 0x1f, RZ ;  /* 0x0000001f12157819 */ /* 0x000fc800000006ff */
[----:B-1----:R-:W1:Y:S02]  /*8740*/  SYNCS.PHASECHK.TRANS64.TRYWAIT P1, [R20+URZ+0x38840], R21 ;  /* 0x03884015140075a7 */ /* 0x002e64000802017f */
[----:B-12---:R-:W-:Y:S05]  /*8750*/  @!P1 BRA `(.L_x_60) ;  /* 0x0000001400749947 */ /* 0x006fea0003800000 */
.L_x_85:
[----:B------:R-:W-:Y:S05]  /*8760*/  @P0 BRA `(.L_x_61) ;  /* 0x0000000000140947 */ /* 0x000fea0003800000 */
[----:B------:R-:W-:Y:S01]  /*8770*/  ISETP.NE.AND P1, PT, R12, RZ, PT ;  /* 0x000000ff0c00720c */ /* 0x000fe20003f25270 */
[----:B------:R-:W-:-:S04]  /*8780*/  IMAD.MOV.U32 R3, RZ, RZ, 0x5140 ;  /* 0x00005140ff037424 */ /* 0x000fc800078e00ff */
[----:B------:R2:W-:Y:S08]  /*8790*/  SYNCS.ARRIVE.TRANS64 RZ, [R20+URZ+0x38830], R3 ;  /* 0x0388300314ff79a7 */ /* 0x0005f0000800003f */
[----:B------:R-:W-:Y:S05]  /*87a0*/  @!P1 BRA `(.L_x_61) ;  /* 0x0000000000049947 */ /* 0x000fea0003800000 */
[----:B------:R-:W-:Y:S01]  /*87b0*/  BPT.TRAP 0x1 ;  /* 0x000000040000795c */ /* 0x000fe20000300000 */
.L_x_61:
[----:B------:R-:W3:Y:S01]  /*87c0*/  LDC.64 R14, c[0x0][0x728] ;  /* 0x0001ca00ff0e7b82 */ /* 0x000ee20000000a00 */
[----:B------:R-:W-:Y:S01]  /*87d0*/  IMAD R8, R11, 0x50, RZ ;  /* 0x000000500b087824 */ /* 0x000fe200078e02ff */
[----:B------:R-:W-:Y:S01]  /*87e0*/  R2UR UR10, R20 ;  /* 0x00000000140a72ca */ /* 0x000fe200000e0000 */
[----:B------:R-:W-:Y:S01]  /*87f0*/  UMOV UR8, 0x0 ;  /* 0x0000000000087882 */ /* 0x000fe20000000000 */
[----:B------:R-:W-:Y:S01]  /*8800*/  UMOV UR9, 0x14f00000 ;  /* 0x14f0000000097882 */ /* 0x000fe20000000000 */
[----:B------:R-:W-:Y:S01]  /*8810*/  UMOV UR18, URZ ;  /* 0x0000003f00127c82 */ /* 0x000fe20008000000 */
[C---:B------:R-:W-:Y:S01]  /*8820*/  IADD3 R0, P1, R8.reuse, R6, RZ ;  /* 0x0000000608007210 */ /* 0x040fe20007f3e0ff */
[----:B------:R-:W-:Y:S01]  /*8830*/  UMOV UR26, 0x40 ;  /* 0x00000040001a7882 */ /* 0x000fe20000000000 */
[----:B------:R-:W4:Y:S01]  /*8840*/  LDC.64 R4, c[0x0][0x198] ;  /* 0x00006600ff047b82 */ /* 0x000f220000000a00 */
[----:B------:R-:W-:Y:S01]  /*8850*/  R2UR UR19, R8 ;  /* 0x00000000081372ca */ /* 0x000fe200000e0000 */
[----:B------:R-:W-:Y:S01]  /*8860*/  UMOV UR28, UR20 ;  /* 0x00000014001c7c82 */ /* 0x000fe20008000000 */
[----:B------:R-:W-:Y:S01]  /*8870*/  UMOV UR29, UR21 ;  /* 0x00000015001d7c82 */ /* 0x000fe20008000000 */
[----:B------:R-:W-:-:S03]  /*8880*/  UMOV UR13, 0x14 ;  /* 0x00000014000d7882 */ /* 0x000fc60000000000 */
[----:B------:R-:W-:Y:S02]  /*8890*/  UIADD3 UR16, UR10, 0x24000, URZ ;  /* 0x000240000a107890 */ /* 0x000fe4000fffe03f */
[----:B------:R-:W-:Y:S02]  /*88a0*/  UIADD3 UR17, UR10, 0x38830, URZ ;  /* 0x000388300a117890 */ /* 0x000fe4000fffe03f */
[----:B------:R-:W-:Y:S02]  /*88b0*/  UIADD3 UR24, UR10, 0x26800, URZ ;  /* 0x000268000a187890 */ /* 0x000fe4000fffe03f */
[----:B------:R-:W-:Y:S01]  /*88c0*/  UIADD3 UR10, UR10, 0x2e380, URZ ;  /* 0x0002e3800a0a7890 */ /* 0x000fe2000fffe03f */
[----:B------:R-:W-:Y:S01]  /*88d0*/  UMOV UR27, UR19 ;  /* 0x00000013001b7c82 */ /* 0x000fe20008000000 */
[----:B---3--:R-:W-:Y:S01]  /*88e0*/  LEA R2, P2, R0, R14, 0x2 ;  /* 0x0000000e00027211 */ /* 0x008fe200078410ff */
[----:B------:R-:W-:Y:S01]  /*88f0*/  UMOV UR25, UR17 ;  /* 0x0000001100197c82 */ /* 0x000fe20008000000 */
[----:B------:R-:W-:-:S02]  /*8900*/  UMOV UR11, UR17 ;  /* 0x00000011000b7c82 */ /* 0x000fc40008000000 */
[----:B------:R-:W-:Y:S02]  /*8910*/  R2UR UR14, R2 ;  /* 0x00000000020e72ca */ /* 0x000fe400000e0000 */
[----:B------:R-:W-:Y:S01]  /*8920*/  LEA.HI.X.SX32 R2, R8, R19, 0x1, P1 ;  /* 0x0000001308027211 */ /* 0x000fe200008f0eff */
[----:B----4-:R-:W-:Y:S02]  /*8930*/  IMAD.MOV.U32 R17, RZ, RZ, R4 ;  /* 0x000000ffff117224 */ /* 0x010fe400078e0004 */
[----:B------:R-:W-:Y:S01]  /*8940*/  IMAD.MOV.U32 R16, RZ, RZ, R5 ;  /* 0x000000ffff107224 */ /* 0x000fe200078e0005 */
[----:B------:R-:W-:Y:S02]  /*8950*/  LEA.HI.X R0, R0, R15, R2, 0x2, P2 ;  /* 0x0000000f00007211 */ /* 0x000fe400010f1402 */
[----:B------:R-:W-:Y:S02]  /*8960*/  IADD3 R4, P1, R17, 0x1f0, RZ ;  /* 0x000001f011047810 */ /* 0x000fe40007f3e0ff */
[----:B------:R-:W-:-:S02]  /*8970*/  R2UR UR15, R0 ;  /* 0x00000000000f72ca */ /* 0x000fc400000e0000 */
[----:B------:R-:W-:Y:S01]  /*8980*/  R2UR UR6, R4 ;  /* 0x00000000040672ca */ /* 0x000fe200000e0000 */
[----:B------:R-:W-:-:S05]  /*8990*/  IMAD.X R5, RZ, RZ, R16, P1 ;  /* 0x000000ffff057224 */ /* 0x000fca00008e0610 */
[----:B------:R-:W-:-:S13]  /*89a0*/  R2UR UR7, R5 ;  /* 0x00000000050772ca */ /* 0x000fda00000e0000 */
[----:B------:R3:W-:Y:S01]  /*89b0*/  UTMALDG.4D [UR16], [UR6], desc[UR8] ;  /* 0x00000810060075b4 */ /* 0x0007e20008019000 */
[----:B------:R3:W-:Y:S01]  /*89c0*/  UTMALDG.4D [UR24], [UR6], desc[UR8] ;  /* 0x00000818060075b4 */ /* 0x0007e20008019000 */
[----:B------:R3:W-:Y:S01]  /*89d0*/  UBLKCP.S.G [UR10], [UR14], UR13 ;  /* 0x0000000a0e0073ba */ /* 0x0007e2000800020d */
[----:B------:R-:W4:Y:S02]  /*89e0*/  SYNCS.PHASECHK.TRANS64.TRYWAIT P1, [R20+URZ+0x38828], R21 ;  /* 0x03882815140075a7 */ /* 0x000f24000802017f */
[----:B---34-:R-:W-:Y:S05]  /*89f0*/  @!P1 BRA `(.L_x_62) ;  /* 0x0000001000e09947 */ /* 0x018fea0003800000 */
.L_x_86:
[----:B------:R-:W-:Y:S05]  /*8a00*/  @P0 BRA `(.L_x_63) ;  /* 0x0000000000140947 */ /* 0x000fea0003800000 */
[----:B------:R-:W-:Y:S01]  /*8a10*/  ISETP.NE.AND P1, PT, R12, RZ, PT ;  /* 0x000000ff0c00720c */ /* 0x000fe20003f25270 */
[----:B------:R-:W-:-:S04]  /*8a20*/  IMAD.MOV.U32 R0, RZ, RZ, 0x5140 ;  /* 0x00005140ff007424 */ /* 0x000fc800078e00ff */
[----:B------:R4:W-:Y:S08]  /*8a30*/  SYNCS.ARRIVE.TRANS64 RZ, [R20+URZ+0x38818], R0 ;  /* 0x0388180014ff79a7 */ /* 0x0009f0000800003f */
[----:B------:R-:W-:Y:S05]  /*8a40*/  @!P1 BRA `(.L_x_63) ;  /* 0x0000000000049947 */ /* 0x000fea0003800000 */
[----:B------:R-:W-:Y:S01]  /*8a50*/  BPT.TRAP 0x1 ;  /* 0x000000040000795c */ /* 0x000fe20000300000 */
.L_x_63:
[----:B----4-:R-:W-:Y:S01]  /*8a60*/  VIADD R0, R8, 0x50 ;  /* 0x0000005008007836 */ /* 0x010fe20000000000 */
[----:B------:R-:W-:Y:S01]  /*8a70*/  IADD3 R2, P1, R17, 0xf0, RZ ;  /* 0x000000f011027810 */ /* 0x000fe20007f3e0ff */
[----:B------:R-:W-:Y:S01]  /*8a80*/  UMOV UR8, 0x0 ;  /* 0x0000000000087882 */ /* 0x000fe20000000000 */
[----:B------:R-:W-:Y:S01]  /*8a90*/  R2UR UR16, R20 ;  /* 0x00000000141072ca */ /* 0x000fe200000e0000 */
[----:B------:R-:W-:Y:S01]  /*8aa0*/  UMOV UR9, 0x14f00000 ;  /* 0x14f0000000097882 */ /* 0x000fe20000000000 */
[----:B------:R-:W-:Y:S01]  /*8ab0*/  R2UR UR27, R0 ;  /* 0x00000000001b72ca */ /* 0x000fe200000e0000 */
[----:B--2---:R-:W-:Y:S01]  /*8ac0*/  IMAD.X R3, RZ, RZ, R16, P1 ;  /* 0x000000ffff037224 */ /* 0x004fe200008e0610 */
[----:B------:R-:W-:Y:S01]  /*8ad0*/  R2UR UR6, R2 ;  /* 0x00000000020672ca */ /* 0x000fe200000e0000 */
[----:B------:R-:W-:Y:S01]  /*8ae0*/  UMOV UR26, URZ ;  /* 0x0000003f001a7c82 */ /* 0x000fe20008000000 */
[----:B------:R-:W-:Y:S01]  /*8af0*/  UMOV UR28, UR20 ;  /* 0x00000014001c7c82 */ /* 0x000fe20008000000 */
[----:B------:R-:W-:Y:S01]  /*8b00*/  UMOV UR29, UR21 ;  /* 0x00000015001d7c82 */ /* 0x000fe20008000000 */
[----:B------:R-:W-:Y:S01]  /*8b10*/  R2UR UR7, R3 ;  /* 0x00000000030772ca */ /* 0x000fe200000e0000 */
[----:B------:R-:W-:Y:S01]  /*8b20*/  UMOV UR18, 0x40 ;  /* 0x0000004000127882 */ /* 0x000fe20000000000 */
[----:B------:R-:W-:-:S03]  /*8b30*/  UMOV UR10, 0x14 ;  /* 0x00000014000a7882 */ /* 0x000fc60000000000 */
[----:B------:R-:W-:Y:S02]  /*8b40*/  UIADD3 UR24, UR16, 0x1f000, URZ ;  /* 0x0001f00010187890 */ /* 0x000fe4000fffe03f */
[----:B------:R-:W-:Y:S02]  /*8b50*/  UIADD3 UR25, UR16, 0x38818, URZ ;  /* 0x0003881810197890 */ /* 0x000fe4000fffe03f */
[----:B------:R-:W-:Y:S02]  /*8b60*/  UIADD3 UR22, UR16, 0x2e200, URZ ;  /* 0x0002e20010167890 */ /* 0x000fe4000fffe03f */
[----:B------:R-:W-:Y:S02]  /*8b70*/  UIADD3 UR16, UR16, 0x21800, URZ ;  /* 0x0002180010107890 */ /* 0x000fe4000fffe03f */
[----:B------:R-:W-:Y:S01]  /*8b80*/  UIMAD.WIDE UR14, UR27, 0x4, UR4 ;  /* 0x000000041b0e78a5 */ /* 0x000fe2000f8e0204 */
[----:B------:R-:W-:Y:S01]  /*8b90*/  UMOV UR17, UR25 ;  /* 0x0000001900117c82 */ /* 0x000fe20008000000 */
[----:B------:R-:W-:Y:S01]  /*8ba0*/  UMOV UR19, UR27 ;  /* 0x0000001b00137c82 */ /* 0x000fe20008000000 */
[----:B------:R-:W-:Y:S01]  /*8bb0*/  UMOV UR23, UR25 ;  /* 0x0000001900177c82 */ /* 0x000fe20008000000 */
[----:B------:R2:W-:Y:S03]  /*8bc0*/  UTMALDG.4D [UR24], [UR6], desc[UR8] ;  /* 0x00000818060075b4 */ /* 0x0005e60008019000 */
[----:B------:R2:W-:Y:S02]  /*8bd0*/  UTMALDG.4D [UR16], [UR6], desc[UR8] ;  /* 0x00000810060075b4 */ /* 0x0005e40008019000 */
[----:B------:R2:W-:Y:S01]  /*8be0*/  UBLKCP.S.G [UR22], [UR14], UR10 ;  /* 0x000000160e0073ba */ /* 0x0005e2000800020a */
[----:B------:R-:W4:Y:S02]  /*8bf0*/  SYNCS.PHASECHK.TRANS64.TRYWAIT P1, [R20+URZ+0x38848], R21 ;  /* 0x03884815140075a7 */ /* 0x000f24000802017f */
[----:B--2-4-:R-:W-:Y:S05]  /*8c00*/  @!P1 BRA `(.L_x_64) ;  /* 0x0000001000709947 */ /* 0x014fea0003800000 */
.L_x_87:
[----:B-123--:R-:W-:Y:S01]  /*8c10*/  SHF.R.S32.HI R21, RZ, 0x1f, R0 ;  /* 0x0000001fff157819 */ /* 0x00efe20000011400 */
[----:B------:R-:W-:Y:S06]  /*8c20*/  @P0 BRA `(.L_x_65) ;  /* 0x00000000001c0947 */ /* 0x000fec0003800000 */
[----:B------:R-:W-:-:S04]  /*8c30*/  IMAD.MOV.U32 R12, RZ, RZ, 0x5140 ;  /* 0x00005140ff0c7424 */ /* 0x000fc800078e00ff */
[----:B------:R1:W-:Y:S02]  /*8c40*/  SYNCS.ARRIVE.TRANS64 RZ, [R20+URZ+0x38838], R12 ;  /* 0x0388380c14ff79a7 */ /* 0x0003e4000800003f */
[----:B-1----:R-:W1:Y:S02]  /*8c50*/  S2R R12, SR_TID.X ;  /* 0x00000000000c7919 */ /* 0x002e640000002100 */
[----:B-1----:R-:W-:-:S04]  /*8c60*/  LOP3.LUT R12, R12, 0x1f, RZ, 0xc0, !PT ;  /* 0x0000001f0c0c7812 */ /* 0x002fc800078ec0ff */
[----:B------:R-:W-:-:S13]  /*8c70*/  ISETP.NE.AND P1, PT, R12, RZ, PT ;  /* 0x000000ff0c00720c */ /* 0x000fda0003f25270 */
[----:B------:R-:W-:Y:S05]  /*8c80*/  @!P1 BRA `(.L_x_65) ;  /* 0x0000000000049947 */ /* 0x000fea0003800000 */
[----:B------:R-:W-:Y:S01]  /*8c90*/  BPT.TRAP 0x1 ;  /* 0x000000040000795c */ /* 0x000fe20000300000 */
.L_x_65:
[C---:B------:R-:W-:Y:S01]  /*8ca0*/  R2UR UR27, R0.reuse ;  /* 0x00000000001b72ca */ /* 0x040fe200000e0000 */
[----:B------:R-:W-:Y:S01]  /*8cb0*/  UMOV UR8, 0x0 ;  /* 0x0000000000087882 */ /* 0x000fe20000000000 */
[----:B------:R-:W-:Y:S01]  /*8cc0*/  IADD3 R0, P1, R0, R6, RZ ;  /* 0x0000000600007210 */ /* 0x000fe20007f3e0ff */
[----:B------:R-:W-:Y:S01]  /*8cd0*/  UMOV UR9, 0x14f00000 ;  /* 0x14f0000000097882 */ /* 0x000fe20000000000 */
[----:B------:R-:W-:Y:S01]  /*8ce0*/  R2UR UR10, R20 ;  /* 0x00000000140a72ca */ /* 0x000fe200000e0000 */
[----:B------:R-:W-:Y:S01]  /*8cf0*/  UMOV UR26, URZ ;  /* 0x0000003f001a7c82 */ /* 0x000fe20008000000 */
[----:B------:R-:W-:Y:S01]  /*8d00*/  R2UR UR6, R4 ;  /* 0x00000000040672ca */ /* 0x000fe200000e0000 */
[----:B------:R-:W-:Y:S01]  /*8d10*/  IMAD.X R21, R21, 0x1, R19, P1 ;  /* 0x0000000115157824 */ /* 0x000fe200008e0613 */
[C---:B------:R-:W-:Y:S01]  /*8d20*/  LEA R14, P1, R0.reuse, R14, 0x2 ;  /* 0x0000000e000e7211 */ /* 0x040fe200078210ff */
[----:B------:R-:W-:Y:S01]  /*8d30*/  UMOV UR28, UR20 ;  /* 0x00000014001c7c82 */ /* 0x000fe20008000000 */
[----:B------:R-:W-:Y:S01]  /*8d40*/  R2UR UR7, R5 ;  /* 0x00000000050772ca */ /* 0x000fe200000e0000 */
[----:B------:R-:W-:Y:S01]  /*8d50*/  UMOV UR29, UR21 ;  /* 0x00000015001d7c82 */ /* 0x000fe20008000000 */
[----:B------:R-:W-:Y:S01]  /*8d60*/  LEA.HI.X R21, R0, R15, R21, 0x2, P1 ;  /* 0x0000000f00157211 */ /* 0x000fe200008f1415 */
[----:B------:R-:W-:Y:S01]  /*8d70*/  UMOV UR18, 0x40 ;  /* 0x0000004000127882 */ /* 0x000fe20000000000 */
[----:B------:R-:W-:Y:S01]  /*8d80*/  R2UR UR14, R14 ;  /* 0x000000000e0e72ca */ /* 0x000fe200000e0000 */
[----:B------:R-:W-:Y:S01]  /*8d90*/  UMOV UR19, UR27 ;  /* 0x0000001b00137c82 */ /* 0x000fe20008000000 */
[----:B------:R-:W-:Y:S01]  /*8da0*/  R2UR UR15, R21 ;  /* 0x00000000150f72ca */ /* 0x000fe200000e0000 */
[----:B------:R-:W-:Y:S01]  /*8db0*/  UIADD3 UR24, UR10, 0x29000, URZ ;  /* 0x000290000a187890 */ /* 0x000fe2000fffe03f */
[----:B------:R-:W-:Y:S01]  /*8dc0*/  LOP3.LUT R18, R18, 0x1, RZ, 0x3c, !PT ;  /* 0x0000000112127812 */ /* 0x000fe200078e3cff */
[----:B------:R-:W-:-:S02]  /*8dd0*/  UIADD3 UR25, UR10, 0x38838, URZ ;  /* 0x000388380a197890 */ /* 0x000fc4000fffe03f */
[----:B------:R-:W-:Y:S01]  /*8de0*/  UIADD3 UR16, UR10, 0x2b800, URZ ;  /* 0x0002b8000a107890 */ /* 0x000fe2000fffe03f */
[----:B------:R-:W-:Y:S01]  /*8df0*/  SHF.L.U32 R5, R18, 0x1f, RZ ;  /* 0x0000001f12057819 */ /* 0x000fe200000006ff */
[----:B------:R-:W-:Y:S01]  /*8e00*/  UIADD3 UR10, UR10, 0x2e580, URZ ;  /* 0x0002e5800a0a7890 */ /* 0x000fe2000fffe03f */
[----:B------:R-:W-:Y:S02]  /*8e10*/  UMOV UR13, 0x14 ;  /* 0x00000014000d7882 */ /* 0x000fe40000000000 */
[----:B------:R-:W-:Y:S01]  /*8e20*/  UMOV UR17, UR25 ;  /* 0x0000001900117c82 */ /* 0x000fe20008000000 */
[----:B------:R-:W-:Y:S01]  /*8e30*/  UMOV UR11, UR25 ;  /* 0x00000019000b7c82 */ /* 0x000fe20008000000 */
[----:B------:R1:W-:Y:S02]  /*8e40*/  UTMALDG.4D [UR24], [UR6], desc[UR8] ;  /* 0x00000818060075b4 */ /* 0x0003e40008019000 */
[----:B------:R1:W-:Y:S02]  /*8e50*/  UTMALDG.4D [UR16], [UR6], desc[UR8] ;  /* 0x00000810060075b4 */ /* 0x0003e40008019000 */
[----:B------:R1:W-:Y:S01]  /*8e60*/  UBLKCP.S.G [UR10], [UR14], UR13 ;  /* 0x0000000a0e0073ba */ /* 0x0003e2000800020d */
[----:B------:R-:W2:Y:S02]  /*8e70*/  SYNCS.PHASECHK.TRANS64.TRYWAIT P1, [R20+URZ+0x38820], R5 ;  /* 0x03882005140075a7 */ /* 0x000ea4000802017f */
[----:B-12---:R-:W-:Y:S05]  /*8e80*/  @!P1 BRA `(.L_x_66) ;  /* 0x0000000c00e49947 */ /* 0x006fea0003800000 */
.L_x_89:
[----:B------:R-:W-:Y:S05]  /*8e90*/  @P0 BRA `(.L_x_67) ;  /* 0x0000000000140947 */ /* 0x000fea0003800000 */
[----:B------:R-:W-:Y:S01]  /*8ea0*/  ISETP.NE.AND P1, PT, R12, RZ, PT ;  /* 0x000000ff0c00720c */ /* 0x000fe20003f25270 */
[----:B-1----:R-:W-:-:S04]  /*8eb0*/  IMAD.MOV.U32 R5, RZ, RZ, 0x5140 ;  /* 0x00005140ff057424 */ /* 0x002fc800078e00ff */
[----:B------:R2:W-:Y:S08]  /*8ec0*/  SYNCS.ARRIVE.TRANS64 RZ, [R20+URZ+0x38810], R5 ;  /* 0x0388100514ff79a7 */ /* 0x0005f0000800003f */
[----:B------:R-:W-:Y:S05]  /*8ed0*/  @!P1 BRA `(.L_x_67) ;  /* 0x0000000000049947 */ /* 0x000fea0003800000 */
[----:B------:R-:W-:Y:S01]  /*8ee0*/  BPT.TRAP 0x1 ;  /* 0x000000040000795c */ /* 0x000fe20000300000 */
.L_x_67:
[----:B------:R-:W-:Y:S01]  /*8ef0*/  R2UR UR27, R8 ;  /* 0x00000000081b72ca */ /* 0x000fe200000e0000 */
[----:B------:R-:W-:Y:S01]  /*8f00*/  VIADD R9, R9, 0xfffffffe ;  /* 0xfffffffe09097836 */ /* 0x000fe20000000000 */
[----:B------:R-:W-:Y:S01]  /*8f10*/  R2UR UR16, R20 ;  /* 0x00000000141072ca */ /* 0x000fe200000e0000 */
[----:B------:R-:W-:Y:S01]  /*8f20*/  UMOV UR8, 0x0 ;  /* 0x0000000000087882 */ /* 0x000fe20000000000 */
[----:B------:R-:W-:Y:S01]  /*8f30*/  R2UR UR6, R2 ;  /* 0x00000000020672ca */ /* 0x000fe200000e0000 */
[----:B------:R-:W-:Y:S01]  /*8f40*/  UMOV UR9, 0x14f00000 ;  /* 0x14f0000000097882 */ /* 0x000fe20000000000 */
[----:B------:R-:W-:Y:S01]  /*8f50*/  R2UR UR7, R3 ;  /* 0x00000000030772ca */ /* 0x000fe200000e0000 */
[----:B------:R-:W-:Y:S01]  /*8f60*/  UMOV UR26, URZ ;  /* 0x0000003f001a7c82 */ /* 0x000fe20008000000 */
[----:B------:R-:W-:Y:S01]  /*8f70*/  ISETP.NE.AND P1, PT, R9, RZ, PT ;  /* 0x000000ff0900720c */ /* 0x000fe20003f25270 */
[----:B------:R-:W-:Y:S01]  /*8f80*/  UMOV UR28, UR20 ;  /* 0x00000014001c7c82 */ /* 0x000fe20008000000 */
[----:B------:R-:W-:Y:S01]  /*8f90*/  UMOV UR29, UR21 ;  /* 0x00000015001d7c82 */ /* 0x000fe20008000000 */
[----:B------:R-:W-:Y:S01]  /*8fa0*/  UMOV UR18, 0x40 ;  /* 0x0000004000127882 */ /* 0x000fe20000000000 */
[----:B------:R-:W-:Y:S01]  /*8fb0*/  UMOV UR13, 0x14 ;  /* 0x00000014000d7882 */ /* 0x000fe20000000000 */
[----:B------:R-:W-:Y:S01]  /*8fc0*/  UIADD3 UR27, UR27, 0xa0, URZ ;  /* 0x000000a01b1b7890 */ /* 0x000fe2000fffe03f */
[----:B------:R-:W-:Y:S01]  /*8fd0*/  VIADD R11, R11, 0x2 ;  /* 0x000000020b0b7836 */ /* 0x000fe20000000000 */
[----:B------:R-:W-:-:S02]  /*8fe0*/  UIADD3 UR24, UR16, 0x1a000, URZ ;  /* 0x0001a00010187890 */ /* 0x000fc4000fffe03f */
[----:B------:R-:W-:Y:S02]  /*8ff0*/  UIADD3 UR25, UR16, 0x38810, URZ ;  /* 0x0003881010197890 */ /* 0x000fe4000fffe03f */
[----:B------:R-:W-:Y:S02]  /*9000*/  UIADD3 UR14, UR16, 0x2e000, URZ ;  /* 0x0002e000100e7890 */ /* 0x000fe4000fffe03f */
[----:B------:R-:W-:Y:S02]  /*9010*/  UIADD3 UR16, UR16, 0x1c800, URZ ;  /* 0x0001c80010107890 */ /* 0x000fe4000fffe03f */
[----:B------:R-:W-:Y:S01]  /*9020*/  UIMAD.WIDE UR10, UR27, 0x4, UR4 ;  /* 0x000000041b0a78a5 */ /* 0x000fe2000f8e0204 */
[----:B------:R-:W-:Y:S01]  /*9030*/  UMOV UR17, UR25 ;  /* 0x0000001900117c82 */ /* 0x000fe20008000000 */
[----:B------:R-:W-:Y:S01]  /*9040*/  UMOV UR19, UR27 ;  /* 0x0000001b00137c82 */ /* 0x000fe20008000000 */
[----:B------:R3:W-:Y:S01]  /*9050*/  UTMALDG.4D [UR24], [UR6], desc[UR8] ;  /* 0x00000818060075b4 */ /* 0x0007e20008019000 */
[----:B------:R-:W-:-:S03]  /*9060*/  UMOV UR15, UR25 ;  /* 0x00000019000f7c82 */ /* 0x000fc60008000000 */
[----:B------:R3:W-:Y:S02]  /*9070*/  UTMALDG.4D [UR16], [UR6], desc[UR8] ;  /* 0x00000810060075b4 */ /* 0x0007e40008019000 */
[----:B------:R3:W-:Y:S02]  /*9080*/  UBLKCP.S.G [UR14], [UR10], UR13 ;  /* 0x0000000e0a0073ba */ /* 0x0007e4000800020d */
[----:B---3--:R-:W-:Y:S05]  /*9090*/  @P1 BRA `(.L_x_68) ;  /* 0xfffffff400a41947 */ /* 0x008fea000383ffff */
[----:B------:R-:W-:-:S07]  /*90a0*/  IMAD.U32 R0, RZ, RZ, UR27 ;  /* 0x0000001bff007e24 */ /* 0x000fce000f8e00ff */
.L_x_59:
[----:B------:R-:W-:-:S13]  /*90b0*/  ISETP.NE.AND P1, PT, R10, RZ, PT ;  /* 0x000000ff0a00720c */ /* 0x000fda0003f25270 */
[----:B------:R-:W-:Y:S05]  /*90c0*/  @!P1 BRA `(.L_x_58) ;  /* 0x0000000400289947 */ /* 0x000fea0003800000 */
[----:B------:R-:W-:-:S04]  /*90d0*/  SHF.L.U32 R9, R18, 0x1f, RZ ;  /* 0x0000001f12097819 */ /* 0x000fc800000006ff */
[----:B------:R-:W3:Y:S02]  /*90e0*/  SYNCS.PHASECHK.TRANS64.TRYWAIT P1, [R20+URZ+0x38840], R9 ;  /* 0x03884009140075a7 */ /* 0x000ee4000802017f */
[----:B---3--:R-:W-:Y:S05]  /*90f0*/  @!P1 BRA `(.L_x_69) ;  /* 0x0000000c00609947 */ /* 0x008fea0003800000 */
.L_x_90:
[----:B------:R-:W-:Y:S05]  /*9100*/  @P0 BRA `(.L_x_70) ;  /* 0x0000000000140947 */ /* 0x000fea0003800000 */
[----:B------:R-:W-:Y:S01]  /*9110*/  ISETP.NE.AND P1, PT, R12, RZ, PT ;  /* 0x000000ff0c00720c */ /* 0x000fe20003f25270 */
[----:B-12---:R-:W-:-:S04]  /*9120*/  IMAD.MOV.U32 R5, RZ, RZ, 0x5140 ;  /* 0x00005140ff057424 */ /* 0x006fc800078e00ff */
[----:B------:R4:W-:Y:S08]  /*9130*/  SYNCS.ARRIVE.TRANS64 RZ, [R20+URZ+0x38830], R5 ;  /* 0x0388300514ff79a7 */ /* 0x0009f0000800003f */
[----:B------:R-:W-:Y:S05]  /*9140*/  @!P1 BRA `(.L_x_70) ;  /* 0x0000000000049947 */ /* 0x000fea0003800000 */
[----:B------:R-:W-:Y:S01]  /*9150*/  BPT.TRAP 0x1 ;  /* 0x000000040000795c */ /* 0x000fe20000300000 */
.L_x_70:
[----:B-12-4-:R-:W1:Y:S01]  /*9160*/  LDC.64 R4, c[0x0][0x728] ;  /* 0x0001ca00ff047b82 */ /* 0x016e620000000a00 */
[----:B------:R-:W-:Y:S01]  /*9170*/  IMAD R11, R11, 0x50, RZ ;  /* 0x000000500b0b7824 */ /* 0x000fe200078e02ff */
[----:B------:R-:W-:Y:S01]  /*9180*/  R2UR UR10, R20 ;  /* 0x00000000140a72ca */ /* 0x000fe200000e0000 */
[----:B------:R-:W-:Y:S01]  /*9190*/  UMOV UR8, 0x0 ;  /* 0x0000000000087882 */ /* 0x000fe20000000000 */
[----:B------:R-:W-:Y:S01]  /*91a0*/  UMOV UR9, 0x14f00000 ;  /* 0x14f0000000097882 */ /* 0x000fe20000000000 */
[----:B------:R-:W-:Y:S01]  /*91b0*/  UMOV UR26, URZ ;  /* 0x0000003f001a7c82 */ /* 0x000fe20008000000 */
[C---:B------:R-:W-:Y:S01]  /*91c0*/  IADD3 R0, P1, R11.reuse, R6, RZ ;  /* 0x000000060b007210 */ /* 0x040fe20007f3e0ff */
[----:B------:R-:W-:Y:S01]  /*91d0*/  UMOV UR28, UR20 ;  /* 0x00000014001c7c82 */ /* 0x000fe20008000000 */
[----:B------:R-:W-:Y:S01]  /*91e0*/  R2UR UR27, R11 ;  /* 0x000000000b1b72ca */ /* 0x000fe200000e0000 */
[----:B------:R-:W-:Y:S01]  /*91f0*/  UMOV UR29, UR21 ;  /* 0x00000015001d7c82 */ /* 0x000fe20008000000 */
[----:B------:R-:W-:Y:S01]  /*9200*/  UMOV UR18, 0x40 ;  /* 0x0000004000127882 */ /* 0x000fe20000000000 */
[----:B------:R-:W-:-:S04]  /*9210*/  UMOV UR13, 0x14 ;  /* 0x00000014000d7882 */ /* 0x000fc80000000000 */
[----:B------:R-:W-:Y:S02]  /*9220*/  UIADD3 UR25, UR10, 0x38830, URZ ;  /* 0x000388300a197890 */ /* 0x000fe4000fffe03f */
[----:B------:R-:W-:Y:S02]  /*9230*/  UIADD3 UR24, UR10, 0x24000, URZ ;  /* 0x000240000a187890 */ /* 0x000fe4000fffe03f */
[----:B------:R-:W-:Y:S02]  /*9240*/  UIADD3 UR16, UR10, 0x26800, URZ ;  /* 0x000268000a107890 */ /* 0x000fe4000fffe03f */
[----:B------:R-:W-:Y:S01]  /*9250*/  UIADD3 UR10, UR10, 0x2e380, URZ ;  /* 0x0002e3800a0a7890 */ /* 0x000fe2000fffe03f */
[----:B------:R-:W-:Y:S01]  /*9260*/  UMOV UR17, UR25 ;  /* 0x0000001900117c82 */ /* 0x000fe20008000000 */
[----:B-1----:R-:W-:Y:S01]  /*9270*/  LEA R4, P2, R0, R4, 0x2 ;  /* 0x0000000400047211 */ /* 0x002fe200078410ff */
[----:B------:R-:W-:Y:S01]  /*9280*/  UMOV UR19, UR27 ;  /* 0x0000001b00137c82 */ /* 0x000fe20008000000 */
[----:B------:R-:W-:-:S02]  /*9290*/  UMOV UR11, UR25 ;  /* 0x00000019000b7c82 */ /* 0x000fc40008000000 */
[----:B------:R-:W-:Y:S02]  /*92a0*/  R2UR UR14, R4 ;  /* 0x00000000040e72ca */ /* 0x000fe400000e0000 */
[----:B------:R-:W-:-:S04]  /*92b0*/  LEA.HI.X.SX32 R4, R11, R19, 0x1, P1 ;  /* 0x000000130b047211 */ /* 0x000fc800008f0eff */
[----:B------:R-:W-:Y:S02]  /*92c0*/  LEA.HI.X R5, R0, R5, R4, 0x2, P2 ;  /* 0x0000000500057211 */ /* 0x000fe400010f1404 */
[----:B------:R-:W-:Y:S02]  /*92d0*/  IADD3 R0, P1, R17, 0x1f0, RZ ;  /* 0x000001f011007810 */ /* 0x000fe40007f3e0ff */
[----:B------:R-:W-:Y:S02]  /*92e0*/  R2UR UR15, R5 ;  /* 0x00000000050f72ca */ /* 0x000fe400000e0000 */
[----:B------:R-:W-:Y:S01]  /*92f0*/  R2UR UR6, R0 ;  /* 0x00000000000672ca */ /* 0x000fe200000e0000 */
[----:B------:R-:W-:-:S05]  /*9300*/  IMAD.X R0, RZ, RZ, R16, P1 ;  /* 0x000000ffff007224 */ /* 0x000fca00008e0610 */
[----:B------:R-:W-:-:S13]  /*9310*/  R2UR UR7, R0 ;  /* 0x00000000000772ca */ /* 0x000fda00000e0000 */
[----:B------:R1:W-:Y:S01]  /*9320*/  UTMALDG.4D [UR24], [UR6], desc[UR8] ;  /* 0x00000818060075b4 */ /* 0x0003e20008019000 */
[----:B------:R1:W-:Y:S01]  /*9330*/  UTMALDG.4D [UR16], [UR6], desc[UR8] ;  /* 0x00000810060075b4 */ /* 0x0003e20008019000 */
[----:B------:R1:W-:Y:S01]  /*9340*/  UBLKCP.S.G [UR10], [UR14], UR13 ;  /* 0x0000000a0e0073ba */ /* 0x0003e2000800020d */
[----:B------:R-:W2:Y:S02]  /*9350*/  SYNCS.PHASECHK.TRANS64.TRYWAIT P1, [R20+URZ+0x38828], R9 ;  /* 0x03882809140075a7 */ /* 0x000ea4000802017f */
[----:B-12---:R-:W-:Y:S05]  /*9360*/  @!P1 BRA `(.L_x_71) ;  /* 0x0000000800d89947 */ /* 0x006fea0003800000 */
.L_x_91:
[----:B------:R-:W-:Y:S05]  /*9370*/  @P0 BRA `(.L_x_72) ;  /* 0x0000000000140947 */ /* 0x000fea0003800000 */
[----:B------:R-:W-:Y:S01]  /*9380*/  ISETP.NE.AND P0, PT, R12, RZ, PT ;  /* 0x000000ff0c00720c */ /* 0x000fe20003f05270 */
[----:B------:R-:W-:-:S04]  /*9390*/  IMAD.MOV.U32 R5, RZ, RZ, 0x5140 ;  /* 0x00005140ff057424 */ /* 0x000fc800078e00ff */
[----:B------:R2:W-:Y:S08]  /*93a0*/  SYNCS.ARRIVE.TRANS64 RZ, [R20+URZ+0x38818], R5 ;  /* 0x0388180514ff79a7 */ /* 0x0005f0000800003f */
[----:B------:R-:W-:Y:S05]  /*93b0*/  @!P0 BRA `(.L_x_72) ;  /* 0x0000000000048947 */ /* 0x000fea0003800000 */
[----:B------:R-:W-:Y:S01]  /*93c0*/  BPT.TRAP 0x1 ;  /* 0x000000040000795c */ /* 0x000fe20000300000 */
.L_x_72:
[----:B------:R-:W-:Y:S01]  /*93d0*/  R2UR UR27, R11 ;  /* 0x000000000b1b72ca */ /* 0x000fe200000e0000 */
[----:B------:R-:W-:Y:S01]  /*93e0*/  UMOV UR8, 0x0 ;  /* 0x0000000000087882 */ /* 0x000fe20000000000 */
[----:B------:R-:W-:Y:S01]  /*93f0*/  R2UR UR16, R20 ;  /* 0x00000000141072ca */ /* 0x000fe200000e0000 */
[----:B------:R-:W-:Y:S01]  /*9400*/  UMOV UR9, 0x14f00000 ;  /* 0x14f0000000097882 */ /* 0x000fe20000000000 */
[----:B------:R-:W-:Y:S01]  /*9410*/  R2UR UR6, R2 ;  /* 0x00000000020672ca */ /* 0x000fe200000e0000 */
[----:B------:R-:W-:Y:S01]  /*9420*/  UMOV UR26, URZ ;  /* 0x0000003f001a7c82 */ /* 0x000fe20008000000 */
[----:B------:R-:W-:Y:S01]  /*9430*/  R2UR UR7, R3 ;  /* 0x00000000030772ca */ /* 0x000fe200000e0000 */
[----:B------:R-:W-:Y:S01]  /*9440*/  UMOV UR28, UR20 ;  /* 0x00000014001c7c82 */ /* 0x000fe20008000000 */
[----:B------:R-:W-:Y:S01]  /*9450*/  UMOV UR29, UR21 ;  /* 0x00000015001d7c82 */ /* 0x000fe20008000000 */
[----:B------:R-:W-:Y:S01]  /*9460*/  UMOV UR18, 0x40 ;  /* 0x0000004000127882 */ /* 0x000fe20000000000 */
[----:B------:R-:W-:Y:S01]  /*9470*/  UMOV UR13, 0x14 ;  /* 0x00000014000d7882 */ /* 0x000fe20000000000 */
[----:B------:R-:W-:-:S02]  /*9480*/  IMAD.MOV.U32 R13, RZ, RZ, 0x1 ;  /* 0x00000001ff0d7424 */ /* 0x000fc400078e00ff */
[----:B------:R-:W-:Y:S02]  /*9490*/  UIADD3 UR27, UR27, 0x50, URZ ;  /* 0x000000501b1b7890 */ /* 0x000fe4000fffe03f */
[----:B------:R-:W-:Y:S02]  /*94a0*/  UIADD3 UR24, UR16, 0x1f000, URZ ;  /* 0x0001f00010187890 */ /* 0x000fe4000fffe03f */
[----:B------:R-:W-:Y:S02]  /*94b0*/  UIADD3 UR25, UR16, 0x38818, URZ ;  /* 0x0003881810197890 */ /* 0x000fe4000fffe03f */
[----:B------:R-:W-:Y:S01]  /*94c0*/  UIADD3 UR14, UR16, 0x2e200, URZ ;  /* 0x0002e200100e7890 */ /* 0x000fe2000fffe03f */
[----:B------:R-:W-:Y:S01]  /*94d0*/  IMAD.U32 R0, RZ, RZ, UR27 ;  /* 0x0000001bff007e24 */ /* 0x000fe2000f8e00ff */
        /* <DEDUP_REMOVED lines=8> */
[----:B----4-:R-:W-:Y:S01]  /*9560*/  NOP ;  /* 0x0000000000007918 */ /* 0x010fe20000000000 */
.L_x_58:
[----:B------:R-:W-:Y:S01]  /*9570*/  IMAD R4, R13, 0x8, R20 ;  /* 0x000000080d047824 */ /* 0x000fe200078e0214 */
[----:B------:R-:W-:Y:S01]  /*9580*/  SHF.L.U32 R3, R18, 0x1f, RZ ;  /* 0x0000001f12037819 */ /* 0x000fe200000006ff */
[----:B------:R-:W4:Y:S03]  /*9590*/  S2R R2, SR_TID.X ;  /* 0x0000000000027919 */ /* 0x000f260000002100 */
[----:B------:R-:W5:Y:S01]  /*95a0*/  SYNCS.PHASECHK.TRANS64.TRYWAIT P0, [R4+URZ+0x38840], R3 ;  /* 0x03884003040075a7 */ /* 0x000f62000800017f */
[----:B----4-:R-:W-:-:S04]  /*95b0*/  LOP3.LUT R2, R2, 0x7f, RZ, 0xc0, !PT ;  /* 0x0000007f02027812 */ /* 0x010fc800078ec0ff */
[----:B------:R-:W-:Y:S01]  /*95c0*/  ISETP.NE.AND P1, PT, R2, RZ, PT ;  /* 0x000000ff0200720c */ /* 0x000fe20003f25270 */
[----:B-----5:R-:W-:-:S12]  /*95d0*/  @!P0 BRA `(.L_x_73) ;  /* 0x0000000800508947 */ /* 0x020fd80003800000 */
.L_x_92:
[----:B------:R-:W-:Y:S05]  /*95e0*/  @P1 BRA `(.L_x_74) ;  /* 0x0000000000181947 */ /* 0x000fea0003800000 */
[----:B------:R-:W5:Y:S01]  /*95f0*/  S2R R2, SR_TID.X ;  /* 0x0000000000027919 */ /* 0x000f620000002100 */
[----:B----4-:R-:W-:-:S04]  /*9600*/  IMAD.MOV.U32 R3, RZ, RZ, 0x5140 ;  /* 0x00005140ff037424 */ /* 0x010fc800078e00ff */
[----:B------:R4:W-:Y:S01]  /*9610*/  SYNCS.ARRIVE.TRANS64 RZ, [R4+URZ+0x38830], R3 ;  /* 0x0388300304ff79a7 */ /* 0x0009e2000800003f */
[----:B-----5:R-:W-:-:S13]  /*9620*/  LOP3.LUT P0, RZ, R2, 0x1f, RZ, 0xc0, !PT ;  /* 0x0000001f02ff7812 */ /* 0x020fda000780c0ff */
[----:B----4-:R-:W-:Y:S05]  /*9630*/  @!P0 BRA `(.L_x_74) ;  /* 0x0000000000048947 */ /* 0x010fea0003800000 */
[----:B------:R-:W-:Y:S01]  /*9640*/  BPT.TRAP 0x1 ;  /* 0x000000040000795c */ /* 0x000fe20000300000 */
.L_x_74:
[----:B----4-:R-:W4:Y:S01]  /*9650*/  LDC.64 R2, c[0x0][0x728] ;  /* 0x0001ca00ff027b82 */ /* 0x010f220000000a00 */
[----:B------:R-:W-:Y:S01]  /*9660*/  IADD3 R6, P0, R0, R6, RZ ;  /* 0x0000000600067210 */ /* 0x000fe20007f1e0ff */
[----:B------:R-:W-:Y:S01]  /*9670*/  UMOV UR8, 0x0 ;  /* 0x0000000000087882 */ /* 0x000fe20000000000 */
[----:B------:R-:W-:Y:S01]  /*9680*/  R2UR UR25, R4 ;  /* 0x00000000041972ca */ /* 0x000fe200000e0000 */
[C-C-:B------:R-:W-:Y:S01]  /*9690*/  IMAD R4, R13.reuse, 0x5000, R20.reuse ;  /* 0x000050000d047824 */ /* 0x140fe200078e0214 */
[C---:B------:R-:W-:Y:S01]  /*96a0*/  LEA.HI.X.SX32 R19, R0.reuse, R19, 0x1, P0 ;  /* 0x0000001300137211 */ /* 0x040fe200000f0eff */
[C---:B-123--:R-:W-:Y:S01]  /*96b0*/  IMAD R20, R13.reuse, 0x200, R20 ;  /* 0x000002000d147824 */ /* 0x04efe200078e0214 */
        /* <DEDUP_REMOVED lines=9> */
[----:B------:R-:W-:Y:S01]  /*9750*/  UIADD3 UR25, UR25, 0x38830, URZ ;  /* 0x0003883019197890 */ /* 0x000fe2000fffe03f */
[----:B------:R-:W-:-:S03]  /*9760*/  VIADD R0, R13, 0x1 ;  /* 0x000000010d007836 */ /* 0x000fc60000000000 */
[----:B------:R-:W-:Y:S02]  /*9770*/  UMOV UR19, UR27 ;  /* 0x0000001b00137c82 */ /* 0x000fe40008000000 */
[----:B------:R-:W-:Y:S01]  /*9780*/  UIADD3 UR24, UR16, 0x24000, URZ ;  /* 0x0002400010187890 */ /* 0x000fe2000fffe03f */
[C---:B----4-:R-:W-:Y:S01]  /*9790*/  LEA R2, P0, R6.reuse, R2, 0x2 ;  /* 0x0000000206027211 */ /* 0x050fe200078010ff */
[----:B------:R-:W-:Y:S02]  /*97a0*/  UIADD3 UR16, UR16, 0x26800, URZ ;  /* 0x0002680010107890 */ /* 0x000fe4000fffe03f */
[----:B------:R-:W-:Y:S01]  /*97b0*/  UIADD3 UR10, UR10, 0x2e380, URZ ;  /* 0x0002e3800a0a7890 */ /* 0x000fe2000fffe03f */
[----:B------:R-:W-:Y:S01]  /*97c0*/  LEA.HI.X R3, R6, R3, R19, 0x2, P0 ;  /* 0x0000000306037211 */ /* 0x000fe200000f1413 */
[----:B------:R-:W-:Y:S01]  /*97d0*/  UMOV UR17, UR25 ;  /* 0x0000001900117c82 */ /* 0x000fe20008000000 */
[----:B------:R-:W-:Y:S01]  /*97e0*/  IADD3 R17, P0, R17, 0x1f0, RZ ;  /* 0x000001f011117810 */ /* 0x000fe20007f1e0ff */
[----:B------:R-:W-:Y:S01]  /*97f0*/  UMOV UR11, UR25 ;  /* 0x00000019000b7c82 */ /* 0x000fe20008000000 */
[----:B------:R-:W-:-:S02]  /*9800*/  R2UR UR14, R2 ;  /* 0x00000000020e72ca */ /* 0x000fc400000e0000 */
[----:B------:R-:W-:Y:S01]  /*9810*/  R2UR UR6, R17 ;  /* 0x00000000110672ca */ /* 0x000fe200000e0000 */
[----:B------:R-:W-:Y:S01]  /*9820*/  IMAD.X R16, RZ, RZ, R16, P0 ;  /* 0x000000ffff107224 */ /* 0x000fe200000e0610 */
[----:B------:R-:W-:Y:S02]  /*9830*/  R2UR UR15, R3 ;  /* 0x00000000030f72ca */ /* 0x000fe400000e0000 */
[----:B------:R-:W-:Y:S02]  /*9840*/  ISETP.NE.AND P0, PT, R0, 0x2, PT ;  /* 0x000000020000780c */ /* 0x000fe40003f05270 */
[----:B------:R-:W-:Y:S02]  /*9850*/  R2UR UR7, R16 ;  /* 0x00000000100772ca */ /* 0x000fe400000e0000 */
[----:B------:R-:W-:Y:S02]  /*9860*/  SEL R3, RZ, 0x1, P0 ;  /* 0x00000001ff037807 */ /* 0x000fe40000000000 */
[----:B------:R-:W-:-:S02]  /*9870*/  SEL R0, R0, RZ, P0 ;  /* 0x000000ff00007207 */ /* 0x000fc40000000000 */
[----:B------:R-:W-:-:S07]  /*9880*/  LOP3.LUT R18, R18, R3, RZ, 0x3c, !PT ;  /* 0x0000000312127212 */ /* 0x000fce00078e3cff */
[----:B------:R1:W-:Y:S01]  /*9890*/  UTMALDG.4D [UR24], [UR6], desc[UR8] ;  /* 0x00000818060075b4 */ /* 0x0003e20008019000 */
[----:B------:R1:W-:Y:S01]  /*98a0*/  UTMALDG.4D [UR16], [UR6], desc[UR8] ;  /* 0x00000810060075b4 */ /* 0x0003e20008019000 */
[----:B------:R1:W-:Y:S02]  /*98b0*/  UBLKCP.S.G [UR10], [UR14], UR13 ;  /* 0x0000000a0e0073ba */ /* 0x0003e4000800020d */
[----:B-1----:R-:W-:Y:S01]  /*98c0*/  NOP ;  /* 0x0000000000007918 */ /* 0x002fe20000000000 */
.L_x_55:
[----:B------:R-:W-:Y:S05]  /*98d0*/  BSYNC B0 ;  /* 0x0000000000007941 */ /* 0x000fea0003800000 */
.L_x_54:
[----:B------:R-:W-:-:S03]  /*98e0*/  UMOV UR6, 0xffffffff ;  /* 0xffffffff00067882 */ /* 0x000fc60000000000 */
[----:B------:R-:W-:Y:S05]  /*98f0*/  BRA.DIV UR6, `(.L_x_75) ;  /* 0x00000006069c7947 */ /* 0x000fea000b800000 */
[----:B------:R-:W-:-:S13]  /*9900*/  ELECT P0, URZ, PT ;  /* 0x00000000003f782f */ /* 0x000fda0003800000 */
.L_x_95:
[----:B------:R-:W-:Y:S05]  /*9910*/  @!P0 BRA `(.L_x_7) ;  /* 0x0000000000848947 */ /* 0x000fea0003800000 */
[----:B------:R-:W2:Y:S02]  /*9920*/  LDL.LU R2, [R1] ;  /* 0x0000000001027983 */ /* 0x000ea40000300800 */
[----:B--2---:R-:W-:-:S04]  /*9930*/  LOP3.LUT R2, R2, 0x2, RZ, 0xfc, !PT ;  /* 0x0000000202027812 */ /* 0x004fc800078efcff */
[----:B------:R-:W-:-:S13]  /*9940*/  ISETP.NE.AND P0, PT, R2, 0x3, PT ;  /* 0x000000030200780c */ /* 0x000fda0003f05270 */
[----:B------:R-:W-:Y:S05]  /*9950*/  @!P0 BRA `(.L_x_76) ;  /* 0x0000000000048947 */ /* 0x000fea0003800000 */
[----:B------:R-:W-:Y:S01]  /*9960*/  BPT.TRAP 0x1 ;  /* 0x000000040000795c */ /* 0x000fe20000300000 */
.L_x_76:
[----:B------:R-:W1:Y:S01]  /*9970*/  S2R R3, SR_CgaCtaId ;  /* 0x0000000000037919 */ /* 0x000e620000008800 */
[----:B------:R-:W-:Y:S02]  /*9980*/  MOV R2, 0x400 ;  /* 0x0000040000027802 */ /* 0x000fe40000000f00 */
[----:B------:R-:W-:Y:S02]  /*9990*/  SHF.L.U32 R4, R18, 0x1f, RZ ;  /* 0x0000001f12047819 */ /* 0x000fe400000006ff */
[----:B-1----:R-:W-:Y:S01]  /*99a0*/  LEA R8, R3, R2, 0x18 ;  /* 0x0000000203087211 */ /* 0x002fe200078ec0ff */
[----:B------:R-:W-:-:S04]  /*99b0*/  VIADD R2, R0, 0x1 ;  /* 0x0000000100027836 */ /* 0x000fc80000000000 */
[----:B------:R-:W-:Y:S01]  /*99c0*/  VIADD R3, R8, 0x38820 ;  /* 0x0003882008037836 */ /* 0x000fe20000000000 */
[----:B------:R-:W-:-:S03]  /*99d0*/  ISETP.NE.AND P2, PT, R2, 0x2, PT ;  /* 0x000000020200780c */ /* 0x000fc60003f45270 */
[----:B------:R-:W-:Y:S01]  /*99e0*/  IMAD R7, R0, 0x8, R3 ;  /* 0x0000000800077824 */ /* 0x000fe200078e0203 */
[----:B------:R-:W-:Y:S02]  /*99f0*/  SEL R5, RZ, 0x1, P2 ;  /* 0x00000001ff057807 */ /* 0x000fe40001000000 */
[----:B------:R-:W-:Y:S01]  /*9a00*/  SEL R6, R2, RZ, P2 ;  /* 0x000000ff02067207 */ /* 0x000fe20001000000 */
[----:B------:R-:W1:Y:S01]  /*9a10*/  SYNCS.PHASECHK.TRANS64.TRYWAIT P1, [R7+URZ], R4 ;  /* 0x00000004070075a7 */ /* 0x000e62000802017f */
[----:B------:R-:W-:-:S03]  /*9a20*/  LOP3.LUT R5, R18, R5, RZ, 0x3c, !PT ;  /* 0x0000000512057212 */ /* 0x000fc600078e3cff */
[----:B------:R-:W-:Y:S01]  /*9a30*/  IMAD R3, R6, 0x8, R3 ;  /* 0x0000000806037824 */ /* 0x000fe200078e0203 */
[----:B------:R-:W-:Y:S01]  /*9a40*/  SHF.L.U32 R2, R5, 0x1f, RZ ;  /* 0x0000001f05027819 */ /* 0x000fe200000006ff */
[----:B-1----:R-:W-:Y:S06]  /*9a50*/  @!P1 BRA `(.L_x_77) ;  /* 0x0000000400689947 */ /* 0x002fec0003800000 */
.L_x_96:
[----:B------:R-:W2:Y:S02]  /*9a60*/  SYNCS.PHASECHK.TRANS64.TRYWAIT P1, [R3+URZ], R2 ;  /* 0x00000002030075a7 */ /* 0x000ea4000802017f */
[----:B--2---:R-:W-:Y:S05]  /*9a70*/  @!P1 BRA `(.L_x_78) ;  /* 0x0000000400749947 */ /* 0x004fea0003800000 */
.L_x_97:
[----:B------:R-:W-:Y:S05]  /*9a80*/  @!P0 BRA `(.L_x_79) ;  /* 0x0000000000048947 */ /* 0x000fea0003800000 */
[----:B------:R-:W-:Y:S01]  /*9a90*/  BPT.TRAP 0x1 ;  /* 0x000000040000795c */ /* 0x000fe20000300000 */
.L_x_79:
[----:B--2---:R-:W-:-:S04]  /*9aa0*/  VIADD R3, R8, 0x38840 ;  /* 0x0003884008037836 */ /* 0x004fc80000000000 */
[----:B------:R-:W-:-:S04]  /*9ab0*/  IMAD R5, R0, 0x8, R3 ;  /* 0x0000000800057824 */ /* 0x000fc800078e0203 */
[----:B------:R-:W2:Y:S02]  /*9ac0*/  SYNCS.PHASECHK.TRANS64.TRYWAIT P0, [R5+URZ], R4 ;  /* 0x00000004050075a7 */ /* 0x000ea4000800017f */
[----:B--2---:R-:W-:Y:S05]  /*9ad0*/  @!P0 BRA `(.L_x_80) ;  /* 0x0000000400708947 */ /* 0x004fea0003800000 */
.L_x_98:
[----:B------:R-:W-:-:S07]  /*9ae0*/  IMAD R3, R6, 0x8, R3 ;  /* 0x0000000806037824 */ /* 0x000fce00078e0203 */
.L_x_81:
[----:B---3--:R3:W4:Y:S02]  /*9af0*/  SYNCS.PHASECHK.TRANS64.TRYWAIT P0, [R3+URZ], R2 ;  /* 0x00000002030075a7 */ /* 0x008724000800017f */
[----:B----4-:R-:W-:Y:S05]  /*9b00*/  @!P0 NANOSLEEP.SYNCS 0x989680 ;  /* 0x009896800000895d */ /* 0x010fea0003900000 */
[----:B------:R-:W4:Y:S02]  /*9b10*/  @!P0 SYNCS.PHASECHK.TRANS64 P0, [R3+URZ], R2 ;  /* 0x00000002030085a7 */ /* 0x000f24000800007f */
[----:B----4-:R-:W-:Y:S05]  /*9b20*/  @!P0 BRA `(.L_x_81) ;  /* 0xfffffffc00f08947 */ /* 0x010fea000383ffff */
.L_x_7:
[----:B------:R-:W-:Y:S05]  /*9b30*/  BSYNC B6 ;  /* 0x0000000000067941 */ /* 0x000fea0003800000 */
.L_x_4:
[----:B------:R-:W-:Y:S05]  /*9b40*/  EXIT ;  /* 0x000000000000794d */ /* 0x000fea0003800000 */
.L_x_12:
[----:B------:R-:W-:Y:S02]  /*9b50*/  IMAD.MOV.U32 R12, RZ, RZ, RZ ;  /* 0x000000ffff0c7224 */ /* 0x000fe400078e00ff */
[----:B------:R-:W-:Y:S02]  /*9b60*/  IMAD.MOV.U32 R11, RZ, RZ, 0x1f ;  /* 0x0000001fff0b7424 */ /* 0x000fe400078e00ff */
[----:B------:R-:W-:-:S07]  /*9b70*/  IMAD.MOV.U32 R15, RZ, RZ, -0x1 ;  /* 0xffffffffff0f7424 */ /* 0x000fce00078e00ff */
[----:B------:R-:W-:Y:S05]  /*9b80*/  WARPSYNC.COLLECTIVE R15, `(.L_x_82) ;  /* 0x000000000f087348 */ /* 0x000fea0003c00000 */
[----:B------:R1:W2:Y:S02]  /*9b90*/  SHFL.IDX P6, R14, R13, R12, R11 ;  /* 0x0000000c0d0e7389 */ /* 0x0002a400000c000b */
[----:B-12---:R-:W-:Y:S01]  /*9ba0*/  ENDCOLLECTIVE ;  /* 0x000000000000791b */ /* 0x006fe20003800000 */
.L_x_82:
[----:B------:R-:W-:Y:S05]  /*9bb0*/  BRA `(.L_x_83) ;  /* 0xffffff7000007947 */ /* 0x000fea000383ffff */
.L_x_14:
[----:B--2---:R-:W2:Y:S01]  /*9bc0*/  S2R R5, SR_CgaCtaId ;  /* 0x0000000000057919 */ /* 0x004ea20000008800 */
[----:B------:R-:W-:-:S04]  /*9bd0*/  MOV R4, 0x400 ;  /* 0x0000040000047802 */ /* 0x000fc80000000f00 */
[----:B--2---:R-:W-:-:S04]  /*9be0*/  LEA R4, R5, R4, 0x18 ;  /* 0x0000000405047211 */ /* 0x004fc800078ec0ff */
[----:B------:R2:W3:Y:S03]  /*9bf0*/  SYNCS.PHASECHK.TRANS64.TRYWAIT P0, [R4+URZ+0x38800], R8 ;  /* 0x03880008040075a7 */ /* 0x0004e6000800017f */
[----:B---3--:R-:W-:Y:S05]  /*9c00*/  @!P0 NANOSLEEP.SYNCS 0x989680 ;  /* 0x009896800000895d */ /* 0x008fea0003900000 */
[----:B------:R-:W3:Y:S02]  /*9c10*/  @!P0 SYNCS.PHASECHK.TRANS64 P0, [R4+URZ+0x38800], R8 ;  /* 0x03880008040085a7 */ /* 0x000ee4000800007f */
[----:B---3--:R-:W-:Y:S05]  /*9c20*/  @!P0 BRA `(.L_x_14) ;  /* 0xfffffffc00e48947 */ /* 0x008fea000383ffff */
[----:B------:R-:W-:Y:S05]  /*9c30*/  BRA `(.L_x_13) ;  /* 0xffffff70001c7947 */ /* 0x000fea000383ffff */
.L_x_19:
[----:B---3--:R3:W4:Y:S02]  /*9c40*/  SYNCS.PHASECHK.TRANS64.TRYWAIT P1, [R3+URZ+0x38810], R152 ;  /* 0x03881098030075a7 */ /* 0x008724000802017f */
[----:B----4-:R-:W-:Y:S05]  /*9c50*/  @!P1 NANOSLEEP.SYNCS 0x989680 ;  /* 0x009896800000995d */ /* 0x010fea0003900000 */
[----:B------:R-:W4:Y:S02]  /*9c60*/  @!P1 SYNCS.PHASECHK.TRANS64 P1, [R3+URZ+0x38810], R152 ;  /* 0x03881098030095a7 */ /* 0x000f24000802007f */
[----:B----4-:R-:W-:Y:S05]  /*9c70*/  @!P1 BRA `(.L_x_19) ;  /* 0xfffffffc00f09947 */ /* 0x010fea000383ffff */
[----:B------:R-:W-:Y:S05]  /*9c80*/  BRA `(.L_x_18) ;  /* 0xffffff78002c7947 */ /* 0x000fea000383ffff */
.L_x_23:
[----:B------:R1:W1:Y:S02]  /*9c90*/  SYNCS.PHASECHK.TRANS64.TRYWAIT P1, [R3+URZ+0x38830], R152 ;  /* 0x03883098030075a7 */ /* 0x000264000802017f */
[----:B-1----:R-:W-:Y:S05]  /*9ca0*/  @!P1 NANOSLEEP.SYNCS 0x989680 ;  /* 0x009896800000995d */ /* 0x002fea0003900000 */
[----:B------:R-:W1:Y:S02]  /*9cb0*/  @!P1 SYNCS.PHASECHK.TRANS64 P1, [R3+URZ+0x38830], R152 ;  /* 0x03883098030095a7 */ /* 0x000e64000802007f */
[----:B-1----:R-:W-:Y:S05]  /*9cc0*/  @!P1 BRA `(.L_x_23) ;  /* 0xfffffffc00f09947 */ /* 0x002fea000383ffff */
[----:B------:R-:W-:Y:S05]  /*9cd0*/  BRA `(.L_x_22) ;  /* 0xffffff8800b87947 */ /* 0x000fea000383ffff */
.L_x_56:
[----:B-1----:R1:W2:Y:S02]  /*9ce0*/  SYNCS.PHASECHK.TRANS64.TRYWAIT P1, [R20+URZ+0x38820], R3 ;  /* 0x03882003140075a7 */ /* 0x0022a4000802017f */
[----:B--2---:R-:W-:Y:S05]  /*9cf0*/  @!P1 NANOSLEEP.SYNCS 0x989680 ;  /* 0x009896800000995d */ /* 0x004fea0003900000 */
[----:B------:R-:W2:Y:S02]  /*9d00*/  @!P1 SYNCS.PHASECHK.TRANS64 P1, [R20+URZ+0x38820], R3 ;  /* 0x03882003140095a7 */ /* 0x000ea4000802007f */
[----:B--2---:R-:W-:Y:S05]  /*9d10*/  @!P1 BRA `(.L_x_56) ;  /* 0xfffffffc00f09947 */ /* 0x004fea000383ffff */
[----:B------:R-:W-:Y:S05]  /*9d20*/  BRA `(.L_x_84) ;  /* 0xffffffe400087947 */ /* 0x000fea000383ffff */
.L_x_60:
[----:B-1----:R1:W2:Y:S02]  /*9d30*/  SYNCS.PHASECHK.TRANS64.TRYWAIT P1, [R20+URZ+0x38840], R21 ;  /* 0x03884015140075a7 */ /* 0x0022a4000802017f */
[----:B--2---:R-:W-:Y:S05]  /*9d40*/  @!P1 NANOSLEEP.SYNCS 0x989680 ;  /* 0x009896800000995d */ /* 0x004fea0003900000 */
[----:B------:R-:W2:Y:S02]  /*9d50*/  @!P1 SYNCS.PHASECHK.TRANS64 P1, [R20+URZ+0x38840], R21 ;  /* 0x03884015140095a7 */ /* 0x000ea4000802007f */
[----:B--2---:R-:W-:Y:S05]  /*9d60*/  @!P1 BRA `(.L_x_60) ;  /* 0xfffffffc00f09947 */ /* 0x004fea000383ffff */
[----:B------:R-:W-:Y:S05]  /*9d70*/  BRA `(.L_x_85) ;  /* 0xffffffe800787947 */ /* 0x000fea000383ffff */
.L_x_62:
[----:B---3--:R3:W4:Y:S02]  /*9d80*/  SYNCS.PHASECHK.TRANS64.TRYWAIT P1, [R20+URZ+0x38828], R21 ;  /* 0x03882815140075a7 */ /* 0x008724000802017f */
[----:B----4-:R-:W-:Y:S05]  /*9d90*/  @!P1 NANOSLEEP.SYNCS 0x989680 ;  /* 0x009896800000995d */ /* 0x010fea0003900000 */
[----:B------:R-:W4:Y:S02]  /*9da0*/  @!P1 SYNCS.PHASECHK.TRANS64 P1, [R20+URZ+0x38828], R21 ;  /* 0x03882815140095a7 */ /* 0x000f24000802007f */
[----:B----4-:R-:W-:Y:S05]  /*9db0*/  @!P1 BRA `(.L_x_62) ;  /* 0xfffffffc00f09947 */ /* 0x010fea000383ffff */
[----:B------:R-:W-:Y:S05]  /*9dc0*/  BRA `(.L_x_86) ;  /* 0xffffffec000c7947 */ /* 0x000fea000383ffff */
.L_x_64:
[----:B--2---:R2:W4:Y:S02]  /*9dd0*/  SYNCS.PHASECHK.TRANS64.TRYWAIT P1, [R20+URZ+0x38848], R21 ;  /* 0x03884815140075a7 */ /* 0x004524000802017f */
[----:B----4-:R-:W-:Y:S05]  /*9de0*/  @!P1 NANOSLEEP.SYNCS 0x989680 ;  /* 0x009896800000995d */ /* 0x010fea0003900000 */
[----:B------:R-:W4:Y:S02]  /*9df0*/  @!P1 SYNCS.PHASECHK.TRANS64 P1, [R20+URZ+0x38848], R21 ;  /* 0x03884815140095a7 */ /* 0x000f24000802007f */
[----:B----4-:R-:W-:Y:S05]  /*9e00*/  @!P1 BRA `(.L_x_64) ;  /* 0xfffffffc00f09947 */ /* 0x010fea000383ffff */
[----:B------:R-:W-:Y:S05]  /*9e10*/  BRA `(.L_x_87) ;  /* 0xffffffec007c7947 */ /* 0x000fea000383ffff */
.L_x_66:
[----:B------:R-:W-:-:S07]  /*9e20*/  SHF.L.U32 R5, R18, 0x1f, RZ ;  /* 0x0000001f12057819 */ /* 0x000fce00000006ff */
.L_x_88:
[----:B-1----:R1:W2:Y:S02]  /*9e30*/  SYNCS.PHASECHK.TRANS64.TRYWAIT P1, [R20+URZ+0x38820], R5 ;  /* 0x03882005140075a7 */ /* 0x0022a4000802017f */
[----:B--2---:R-:W-:Y:S05]  /*9e40*/  @!P1 NANOSLEEP.SYNCS 0x989680 ;  /* 0x009896800000995d */ /* 0x004fea0003900000 */
[----:B------:R-:W2:Y:S02]  /*9e50*/  @!P1 SYNCS.PHASECHK.TRANS64 P1, [R20+URZ+0x38820], R5 ;  /* 0x03882005140095a7 */ /* 0x000ea4000802007f */
[----:B--2---:R-:W-:Y:S05]  /*9e60*/  @!P1 BRA `(.L_x_88) ;  /* 0xfffffffc00f09947 */ /* 0x004fea000383ffff */
[----:B------:R-:W-:Y:S05]  /*9e70*/  BRA `(.L_x_89) ;  /* 0xfffffff000047947 */ /* 0x000fea000383ffff */
.L_x_69:
[----:B---3--:R3:W4:Y:S02]  /*9e80*/  SYNCS.PHASECHK.TRANS64.TRYWAIT P1, [R20+URZ+0x38840], R9 ;  /* 0x03884009140075a7 */ /* 0x008724000802017f */
[----:B----4-:R-:W-:Y:S05]  /*9e90*/  @!P1 NANOSLEEP.SYNCS 0x989680 ;  /* 0x009896800000995d */ /* 0x010fea0003900000 */
[----:B------:R-:W4:Y:S02]  /*9ea0*/  @!P1 SYNCS.PHASECHK.TRANS64 P1, [R20+URZ+0x38840], R9 ;  /* 0x03884009140095a7 */ /* 0x000f24000802007f */
[----:B----4-:R-:W-:Y:S05]  /*9eb0*/  @!P1 BRA `(.L_x_69) ;  /* 0xfffffffc00f09947 */ /* 0x010fea000383ffff */
[----:B------:R-:W-:Y:S05]  /*9ec0*/  BRA `(.L_x_90) ;  /* 0xfffffff0008c7947 */ /* 0x000fea000383ffff */
.L_x_71:
[----:B-1----:R1:W2:Y:S02]  /*9ed0*/  SYNCS.PHASECHK.TRANS64.TRYWAIT P1, [R20+URZ+0x38828], R9 ;  /* 0x03882809140075a7 */ /* 0x0022a4000802017f */
[----:B--2---:R-:W-:Y:S05]  /*9ee0*/  @!P1 NANOSLEEP.SYNCS 0x989680 ;  /* 0x009896800000995d */ /* 0x004fea0003900000 */
[----:B------:R-:W2:Y:S02]  /*9ef0*/  @!P1 SYNCS.PHASECHK.TRANS64 P1, [R20+URZ+0x38828], R9 ;  /* 0x03882809140095a7 */ /* 0x000ea4000802007f */
[----:B--2---:R-:W-:Y:S05]  /*9f00*/  @!P1 BRA `(.L_x_71) ;  /* 0xfffffffc00f09947 */ /* 0x004fea000383ffff */
[----:B------:R-:W-:Y:S05]  /*9f10*/  BRA `(.L_x_91) ;  /* 0xfffffff400147947 */ /* 0x000fea000383ffff */
.L_x_73:
[----:B----4-:R4:W1:Y:S02]  /*9f20*/  SYNCS.PHASECHK.TRANS64.TRYWAIT P0, [R4+URZ+0x38840], R3 ;  /* 0x03884003040075a7 */ /* 0x010864000800017f */
[----:B-1----:R-:W-:Y:S05]  /*9f30*/  @!P0 NANOSLEEP.SYNCS 0x989680 ;  /* 0x009896800000895d */ /* 0x002fea0003900000 */
[----:B------:R-:W1:Y:S02]  /*9f40*/  @!P0 SYNCS.PHASECHK.TRANS64 P0, [R4+URZ+0x38840], R3 ;  /* 0x03884003040085a7 */ /* 0x000e64000800007f */
[----:B-1----:R-:W-:Y:S05]  /*9f50*/  @!P0 BRA `(.L_x_73) ;  /* 0xfffffffc00f08947 */ /* 0x002fea000383ffff */
[----:B------:R-:W-:Y:S05]  /*9f60*/  BRA `(.L_x_92) ;  /* 0xfffffff4009c7947 */ /* 0x000fea000383ffff */
.L_x_75:
[----:B------:R-:W-:Y:S01]  /*9f70*/  BSSY B0, `(.L_x_93) ;  /* 0x0000006000007945 */ /* 0x000fe20003800000 */
[----:B------:R-:W-:-:S07]  /*9f80*/  IMAD.MOV.U32 R15, RZ, RZ, -0x1 ;  /* 0xffffffffff0f7424 */ /* 0x000fce00078e00ff */
[----:B------:R-:W-:Y:S05]  /*9f90*/  WARPSYNC.COLLECTIVE R15, `(.L_x_94) ;  /* 0x000000000f0c7348 */ /* 0x000fea0003c00000 */
[----:B------:R-:W-:Y:S02]  /*9fa0*/  ELECT P6, UR62, PT ;  /* 0x00000000003e782f */ /* 0x000fe400038c0000 */
[----:B------:R-:W-:Y:S01]  /*9fb0*/  MOV R14, UR62 ;  /* 0x0000003e000e7c02 */ /* 0x000fe20008000f00 */
[----:B------:R-:W-:Y:S10]  /*9fc0*/  ENDCOLLECTIVE ;  /* 0x000000000000791b */ /* 0x000ff40003800000 */
.L_x_94:
[----:B------:R-:W-:Y:S05]  /*9fd0*/  BSYNC B0 ;  /* 0x0000000000007941 */ /* 0x000fea0003800000 */
.L_x_93:
[----:B------:R-:W-:Y:S01]  /*9fe0*/  PLOP3.LUT P0, PT, P6, PT, PT, 0x80, 0x0 ;  /* 0x000000000000781c */ /* 0x000fe2000370f070 */
[----:B------:R-:W-:-:S12]  /*9ff0*/  BRA `(.L_x_95) ;  /* 0xfffffff800447947 */ /* 0x000fd8000383ffff */
.L_x_77:
[----:B-1----:R1:W2:Y:S02]  /*a000*/  SYNCS.PHASECHK.TRANS64.TRYWAIT P1, [R7+URZ], R4 ;  /* 0x00000004070075a7 */ /* 0x0022a4000802017f */
[----:B--2---:R-:W-:Y:S05]  /*a010*/  @!P1 NANOSLEEP.SYNCS 0x989680 ;  /* 0x009896800000995d */ /* 0x004fea0003900000 */
[----:B------:R-:W2:Y:S02]  /*a020*/  @!P1 SYNCS.PHASECHK.TRANS64 P1, [R7+URZ], R4 ;  /* 0x00000004070095a7 */ /* 0x000ea4000802007f */
[----:B--2---:R-:W-:Y:S05]  /*a030*/  @!P1 BRA `(.L_x_77) ;  /* 0xfffffffc00f09947 */ /* 0x004fea000383ffff */
[----:B------:R-:W-:Y:S05]  /*a040*/  BRA `(.L_x_96) ;  /* 0xfffffff800847947 */ /* 0x000fea000383ffff */
.L_x_78:
[----:B--2---:R2:W3:Y:S02]  /*a050*/  SYNCS.PHASECHK.TRANS64.TRYWAIT P1, [R3+URZ], R2 ;  /* 0x00000002030075a7 */ /* 0x0044e4000802017f */
[----:B---3--:R-:W-:Y:S05]  /*a060*/  @!P1 NANOSLEEP.SYNCS 0x989680 ;  /* 0x009896800000995d */ /* 0x008fea0003900000 */
[----:B------:R-:W3:Y:S02]  /*a070*/  @!P1 SYNCS.PHASECHK.TRANS64 P1, [R3+URZ], R2 ;  /* 0x00000002030095a7 */ /* 0x000ee4000802007f */
[----:B---3--:R-:W-:Y:S05]  /*a080*/  @!P1 BRA `(.L_x_78) ;  /* 0xfffffffc00f09947 */ /* 0x008fea000383ffff */
[----:B------:R-:W-:Y:S05]  /*a090*/  BRA `(.L_x_97) ;  /* 0xfffffff800787947 */ /* 0x000fea000383ffff */
.L_x_80:
[----:B--2---:R2:W3:Y:S02]  /*a0a0*/  SYNCS.PHASECHK.TRANS64.TRYWAIT P0, [R5+URZ], R4 ;  /* 0x00000004050075a7 */ /* 0x0044e4000800017f */
[----:B---3--:R-:W-:Y:S05]  /*a0b0*/  @!P0 NANOSLEEP.SYNCS 0x989680 ;  /* 0x009896800000895d */ /* 0x008fea0003900000 */
[----:B------:R-:W3:Y:S02]  /*a0c0*/  @!P0 SYNCS.PHASECHK.TRANS64 P0, [R5+URZ], R4 ;  /* 0x00000004050085a7 */ /* 0x000ee4000800007f */
[----:B---3--:R-:W-:Y:S05]  /*a0d0*/  @!P0 BRA `(.L_x_80) ;  /* 0xfffffffc00f08947 */ /* 0x008fea000383ffff */
[----:B------:R-:W-:Y:S05]  /*a0e0*/  BRA `(.L_x_98) ;  /* 0xfffffff8007c7947 */ /* 0x000fea000383ffff */
.L_x_99:
[----:B------:R-:W-:-:S00]  /*a0f0*/  BRA `(.L_x_99) ;  /* 0xfffffffc00fc7947 */ /* 0x000fc0000383ffff */
[----:B------:R-:W-:-:S00]  /*a100*/  NOP ;  /* 0x0000000000007918 */ /* 0x000fc00000000000 */
[----:B------:R-:W-:-:S00]  /*a110*/  NOP ;  /* 0x0000000000007918 */ /* 0x000fc00000000000 */
[----:B------:R-:W-:-:S00]  /*a120*/  NOP ;  /* 0x0000000000007918 */ /* 0x000fc00000000000 */
[----:B------:R-:W-:-:S00]  /*a130*/  NOP ;  /* 0x0000000000007918 */ /* 0x000fc00000000000 */
[----:B------:R-:W-:-:S00]  /*a140*/  NOP ;  /* 0x0000000000007918 */ /* 0x000fc00000000000 */
[----:B------:R-:W-:-:S00]  /*a150*/  NOP ;  /* 0x0000000000007918 */ /* 0x000fc00000000000 */
[----:B------:R-:W-:-:S00]  /*a160*/  NOP ;  /* 0x0000000000007918 */ /* 0x000fc00000000000 */
[----:B------:R-:W-:-:S00]  /*a170*/  NOP ;  /* 0x0000000000007918 */ /* 0x000fc00000000000 */
.L_x_3682:


//--------------------- .text._ZN7cutlass13device_kernelIN5flash11enable_sm90INS1_16FlashAttnBwdSm90INS1_25CollectiveMainloopBwdSm90ILi2ELi2ELi2EN4cute5tupleIJNS5_1CILi1EEES8_S8_EEENS6_IJNS7_ILi80EEENS7_ILi128EEESB_EEENS_10bfloat16_tEfNS_4arch4Sm90ELb0ELb0ELb0ELb0ELb1ELb1ELb0ELb1ELi2ELi1ELi2ELi1ELb0EEENS1_21CollectiveEpilogueBwdISC_SD_SF_Li256ELb0ELb0ELi1EEENS1_19SingleTileSchedulerILb0ELb0ELb0ELi128EEEEEEEEEvNT_6ParamsE --------------------------
	.section	.text._ZN7cutlass13device_kernelIN5flash11enable_sm90INS1_16FlashAttnBwdSm90INS1_25CollectiveMainloopBwdSm90ILi2ELi2ELi2EN4cute5tupleIJNS5_1CILi1EEES8_S8_EEENS6_IJNS7_ILi80EEENS7_ILi128EEESB_EEENS_10bfloat16_tEfNS_4arch4Sm90ELb0ELb0ELb0ELb0ELb1ELb1ELb0ELb1ELi2ELi1ELi2ELi1ELb0EEENS1_21CollectiveEpilogueBwdISC_SD_SF_Li256ELb0ELb0ELi1EEENS1_19SingleTileSchedulerILb0ELb0ELb0ELi128EEEEEEEEEvNT_6ParamsE,"ax",@progbits
	.align	128
.text._ZN7cutlass13device_kernelIN5flash11enable_sm90INS1_16FlashAttnBwdSm90INS1_25CollectiveMainloopBwdSm90ILi2ELi2ELi2EN4cute5tupleIJNS5_1CILi1EEES8_S8_EEENS6_IJNS7_ILi80EEENS7_ILi128EEESB_EEENS_10bfloat16_tEfNS_4arch4Sm90ELb0ELb0ELb0ELb0ELb1ELb1ELb0ELb1ELi2ELi1ELi2ELi1ELb0EEENS1_21CollectiveEpilogueBwdISC_SD_SF_Li256ELb0ELb0ELi1EEENS1_19SingleTileSchedulerILb0ELb0ELb0ELi128EEEEEEEEEvNT_6ParamsE:
        .type           _ZN7cutlass13device_kernelIN5flash11enable_sm90INS1_16FlashAttnBwdSm90INS1_25CollectiveMainloopBwdSm90ILi2ELi2ELi2EN4cute5tupleIJNS5_1CILi1EEES8_S8_EEENS6_IJNS7_ILi80EEENS7_ILi128EEESB_EEENS_10bfloat16_tEfNS_4arch4Sm90ELb0ELb0ELb0ELb0ELb1ELb1ELb0ELb1ELi2ELi1ELi2ELi1ELb0EEENS1_21CollectiveEpilogueBwdISC_SD_SF_Li256ELb0ELb0ELi1EEENS1_19SingleTileSchedulerILb0ELb0ELb0ELi128EEEEEEEEEvNT_6ParamsE,@function
        .size           _ZN7cutlass13device_kernelIN5flash11enable_sm90INS1_16FlashAttnBwdSm90INS1_25CollectiveMainloopBwdSm90ILi2ELi2ELi2EN4cute5tupleIJNS5_1CILi1EEES8_S8_EEENS6_IJNS7_ILi80EEENS7_ILi128EEESB_EEENS_10bfloat16_tEfNS_4arch4Sm90ELb0ELb0ELb0ELb0ELb1ELb1ELb0ELb1ELi2ELi1ELi2ELi1ELb0EEENS1_21CollectiveEpilogueBwdISC_SD_SF_Li256ELb0ELb0ELi1EEENS1_19SingleTileSchedulerILb0ELb0ELb0ELi128EEEEEEEEEvNT_6ParamsE,(.L_x_3683 - _ZN7cutlass13device_kernelIN5flash11enable_sm90INS1_16FlashAttnBwdSm90INS1_25CollectiveMainloopBwdSm90ILi2ELi2ELi2EN4cute5tupleIJNS5_1CILi1EEES8_S8_EEENS6_IJNS7_ILi80EEENS7_ILi128EEESB_EEENS_10bfloat16_tEfNS_4arch4Sm90ELb0ELb0ELb0ELb0ELb1ELb1ELb0ELb1ELi2ELi1ELi2ELi1ELb0EEENS1_21CollectiveEpilogueBwdISC_SD_SF_Li256ELb0ELb0ELi1EEENS1_19SingleTileSchedulerILb0ELb0ELb0ELi128EEEEEEEEEvNT_6ParamsE)
        .other          _ZN7cutlass13device_kernelIN5flash11enable_sm90INS1_16FlashAttnBwdSm90INS1_25CollectiveMainloopBwdSm90ILi2ELi2ELi2EN4cute5tupleIJNS5_1CILi1EEES8_S8_EEENS6_IJNS7_ILi80EEENS7_ILi128EEESB_EEENS_10bfloat16_tEfNS_4arch4Sm90ELb0ELb0ELb0ELb0ELb1ELb1ELb0ELb1ELi2ELi1ELi2ELi1ELb0EEENS1_21CollectiveEpilogueBwdISC_SD_SF_Li256ELb0ELb0ELi1EEENS1_19SingleTileSchedulerILb0ELb0ELb0ELi128EEEEEEEEEvNT_6ParamsE,@"STO_CUDA_ENTRY STV_DEFAULT"
_ZN7cutlass13device_kernelIN5flash11enable_sm90INS1_16FlashAttnBwdSm90INS1_25CollectiveMainloopBwdSm90ILi2ELi2ELi2EN4cute5tupleIJNS5_1CILi1EEES8_S8_EEENS6_IJNS7_ILi80EEENS7_ILi128EEESB_EEENS_10bfloat16_tEfNS_4arch4Sm90ELb0ELb0ELb0ELb0ELb1ELb1ELb0ELb1ELi2ELi1ELi2ELi1ELb0EEENS1_21CollectiveEpilogueBwdISC_SD_SF_Li256ELb0ELb0ELi1EEENS1_19SingleTileSchedulerILb0ELb0ELb0ELi128EEEEEEEEEvNT_6ParamsE:
        /* <DEDUP_REMOVED lines=29> */
.L_x_101:
[----:B------:R-:W-:Y:S05]  /*01d0*/  BSYNC B0 ;  /* 0x0000000000007941 */ /* 0x000fea0003800000 */
.L_x_100:
        /* <DEDUP_REMOVED lines=34> */
.L_x_102:
        /* <DEDUP_REMOVED lines=22> */
.L_x_103:
        /* <DEDUP_REMOVED lines=8> */
.L_x_106:
        /* <DEDUP_REMOVED lines=33> */
.L_x_109:
        /* <DEDUP_REMOVED lines=15> */
.L_x_108:
        /* <DEDUP_REMOVED lines=23> */
.L_x_111:
        /* <DEDUP_REMOVED lines=15> */
.L_x_110:
        /* <DEDUP_REMOVED lines=8> */
.L_x_199:
        /* <DEDUP_REMOVED lines=15> */
.L_x_113:
        /* <DEDUP_REMOVED lines=121> */
.L_x_126:
[----:B------:R-:W2:Y:S01]  /*1440*/  LDL R3, [R1] ;  /* 0x0000000001037983 */ /* 0x000ea20000100800 */
[----:B------:R-:W-:Y:S05]  /*1450*/  YIELD ;  /* 0x0000000000007946 */ /* 0x000fea0003800000 */
[----:B--2---:R-:W-:-:S13]  /*1460*/  ISETP.NE.AND P0, PT, R3, 0x3, PT ;  /* 0x000000030300780c */ /* 0x004fda0003f05270 */
[----:B------:R-:W-:Y:S05]  /*1470*/  @!P0 BRA `(.L_x_116) ;  /* 0x0000000000048947 */ /* 0x000fea0003800000 */
[----:B------:R-:W-:Y:S01]  /*1480*/  BPT.TRAP 0x1 ;  /* 0x000000040000795c */ /* 0x000fe20000300000 */
.L_x_116:
        /* <DEDUP_REMOVED lines=8> */
.L_x_117:
[----:B---3--:R-:W-:Y:S05]  /*1510*/  @P1 BRA `(.L_x_118) ;  /* 0x0000000000081947 */ /* 0x008fea0003800000 */
[----:B------:R-:W3:Y:S02]  /*1520*/  SYNCS.PHASECHK.TRANS64.TRYWAIT P1, [R3+URZ+0x38810], R152 ;  /* 0x03881098030075a7 */ /* 0x000ee4000802017f */
[----:B---3--:R-:W-:Y:S05]  /*1530*/  @!P1 BRA `(.L_x_119) ;  /* 0x0000008c00c89947 */ /* 0x008fea0003800000 */
.L_x_118:
        /* <DEDUP_REMOVED lines=286> */
.L_x_120:
[----:B------:R1:W1:Y:S01]  /*2720*/  SYNCS.PHASECHK.TRANS64.TRYWAIT P1, [R3+URZ+0x38830], R152 ;  /* 0x03883098030075a7 */ /* 0x000262000802017f */
[----:B------:R-:W-:Y:S05]  /*2730*/  @!P0 BRA `(.L_x_121) ;  /* 0x0000000000048947 */ /* 0x000fea0003800000 */
[----:B------:R-:W-:Y:S01]  /*2740*/  BPT.TRAP 0x1 ;  /* 0x000000040000795c */ /* 0x000fe20000300000 */
.L_x_121:
[----:B------:R-:W-:-:S05]  /*2750*/  VIADD R4, R153, 0x24000 ;  /* 0x0002400099047836 */ /* 0x000fca0000000000 */
[----:B------:R-:W-:-:S04]  /*2760*/  SHF.R.U32.HI R4, RZ, 0x4, R4 ;  /* 0x00000004ff047819 */ /* 0x000fc80000011604 */
[----:B------:R-:W-:-:S04]  /*2770*/  LOP3.LUT R4, R4, 0x3fff, RZ, 0xc0, !PT ;  /* 0x00003fff04047812 */ /* 0x000fc800078ec0ff */
[----:B------:R-:W-:Y:S01]  /*2780*/  LOP3.LUT R153, R4, 0x10000, RZ, 0xfc, !PT ;  /* 0x0001000004997812 */ /* 0x000fe200078efcff */
[----:B-1----:R-:W-:Y:S06]  /*2790*/  @P1 BRA `(.L_x_122) ;  /* 0x0000000000081947 */ /* 0x002fec0003800000 */
[----:B------:R-:W1:Y:S02]  /*27a0*/  SYNCS.PHASECHK.TRANS64.TRYWAIT P1, [R3+URZ+0x38830], R152 ;  /* 0x03883098030075a7 */ /* 0x000e64000802017f */
[----:B-1----:R-:W-:Y:S05]  /*27b0*/  @!P1 BRA `(.L_x_123) ;  /* 0x0000007c003c9947 */ /* 0x002fea0003800000 */
.L_x_122:
        /* <DEDUP_REMOVED lines=832> */
.L_x_124:
        /* <DEDUP_REMOVED lines=56> */
.L_x_125:
        /* <DEDUP_REMOVED lines=12> */
.L_x_115:
        /* <DEDUP_REMOVED lines=86> */
.L_x_127:
        /* <DEDUP_REMOVED lines=19> */
.L_x_128:
        /* <DEDUP_REMOVED lines=18> */
.L_x_129:
        /* <DEDUP_REMOVED lines=18> */
.L_x_130:
        /* <DEDUP_REMOVED lines=155> */
.L_x_132:
[----:B------:R-:W-:Y:S05]  /*7280*/  BSYNC B0 ;  /* 0x0000000000007941 */ /* 0x000fea0003800000 */
.L_x_131:
[----:B------:R-:W-:-:S04]  /*7290*/  DEPBAR.LE SB0, 0x0 ;  /* 0x000080000000791a */ /* 0x000fc80000000000 */
[----:B------:R-:W-:Y:S05]  /*72a0*/  BRA `(.L_x_107) ;  /* 0x0000003000287947 */ /* 0x000fea0003800000 */
.L_x_105:
        /* <DEDUP_REMOVED lines=14> */
[----:B------:R-:W-:Y:S01]  /*7390*/  ULDC UR13, c[0x0][0x288] ;  /* 0x0000a200000d7ab9 */ /* 0x000fe20000000800 */
[----:B------:R-:W-:Y:S01]  /*73a0*/  ULDC.64 UR14, c[0x0][0x2e0] ;  /* 0x0000b800000e7ab9 */ /* 0x000fe20000000a00 */
[----:B------:R-:W-:-:S04]  /*73b0*/  ELECT P0, URZ, PT ;  /* 0x00000000003f782f */ /* 0x000fc80003800000 */
[----:B------:R-:W2:Y:S01]  /*73c0*/  LDC R4, c[0x0][0x280] ;  /* 0x0000a000ff047b82 */ /* 0x000ea20000000800 */
[----:B-1----:R-:W-:Y:S02]  /*73d0*/  USHF.R.S32.HI UR8, URZ, 0x1f, UR16 ;  /* 0x0000001f3f087899 */ /* 0x002fe40008011410 */
[----:B------:R-:W-:Y:S02]  /*73e0*/  UIMAD.WIDE.U32 UR4, UR16, UR10, URZ ;  /* 0x0000000a100472a5 */ /* 0x000fe4000f8e003f */
[----:B------:R-:W-:Y:S01]  /*73f0*/  UIMAD UR6, UR8, UR10, URZ ;  /* 0x0000000a080672a4 */ /* 0x000fe2000f8e023f */
[----:B--2---:R-:W-:-:S03]  /*7400*/  ISETP.GE.AND P1, PT, R4, 0x1, PT ;  /* 0x000000010400780c */ /* 0x004fc60003f26270 */
[----:B------:R-:W-:Y:S02]  /*7410*/  UIMAD UR7, UR16, UR11, UR6 ;  /* 0x0000000b100772a4 */ /* 0x000fe4000f8e0206 */
[----:B------:R-:W-:Y:S02]  /*7420*/  USHF.R.S32.HI UR6, URZ, 0x1f, UR9 ;  /* 0x0000001f3f067899 */ /* 0x000fe40008011409 */
[----:B------:R-:W-:Y:S02]  /*7430*/  UIMAD UR11, UR9, UR13, URZ ;  /* 0x0000000d090b72a4 */ /* 0x000fe4000f8e023f */
[----:B------:R-:W-:Y:S02]  /*7440*/  UIMAD UR6, UR6, UR14, URZ ;  /* 0x0000000e060672a4 */ /* 0x000fe4000f8e023f */
[----:B------:R-:W-:Y:S02]  /*7450*/  UIADD3 UR5, UR5, UR7, URZ ;  /* 0x0000000705057290 */ /* 0x000fe4000fffe03f */
[----:B------:R-:W-:-:S02]  /*7460*/  UIADD3 UR10, UP0, UR11, UR16, URZ ;  /* 0x000000100b0a7290 */ /* 0x000fc4000ff1e03f */
[----:B------:R-:W-:Y:S02]  /*7470*/  UIMAD UR12, UR9, UR15, UR6 ;  /* 0x0000000f090c72a4 */ /* 0x000fe4000f8e0206 */
[----:B------:R-:W-:Y:S02]  /*7480*/  UIMAD.WIDE.U32 UR6, UR9, UR14, UR4 ;  /* 0x0000000e090672a5 */ /* 0x000fe4000f8e0004 */
[----:B------:R-:W-:Y:S01]  /*7490*/  ULEA.HI.X.SX32 UR11, UR11, UR8, 0x1, UP0 ;  /* 0x000000080b0b7291 */ /* 0x000fe200080f0e3f */
[----:B------:R-:W-:Y:S11]  /*74a0*/  @!P1 BRA `(.L_x_107) ;  /* 0x0000002c00a89947 */ /* 0x000ff60003800000 */
[----:B------:R-:W1:Y:S01]  /*74b0*/  S2R R5, SR_TID.X ;  /* 0x0000000000057919 */ /* 0x000e620000002100 */
[C---:B------:R-:W-:Y:S01]  /*74c0*/  VIADD R0, R4.reuse, 0x4f ;  /* 0x0000004f04007836 */ /* 0x040fe20000000000 */
[----:B------:R-:W-:Y:S01]  /*74d0*/  ISETP.GE.AND P1, PT, R4, 0x51, PT ;  /* 0x000000510400780c */ /* 0x000fe20003f26270 */
[----:B------:R-:W-:Y:S01]  /*74e0*/  ULDC UR4, c[0x0][0x760] ;  /* 0x0001d80000047ab9 */ /* 0x000fe20000000800 */
[----:B------:R-:W2:Y:S01]  /*74f0*/  S2UR UR28, SR_CTAID.X ;  /* 0x00000000001c79c3 */ /* 0x000ea20000002500 */
[----:B------:R-:W-:Y:S01]  /*7500*/  IMAD.HI R0, R0, 0x66666667, RZ ;  /* 0x6666666700007827 */ /* 0x000fe200078e02ff */
[----:B------:R-:W-:Y:S02]  /*7510*/  UIMAD UR13, UR13, UR4, URZ ;  /* 0x000000040d0d72a4 */ /* 0x000fe4000f8e023f */
[----:B------:R-:W-:Y:S02]  /*7520*/  UIADD3 UR12, UR7, UR12, URZ ;  /* 0x0000000c070c7290 */ /* 0x000fe4000fffe03f */
[----:B------:R-:W-:Y:S01]  /*7530*/  SHF.R.U32.HI R3, RZ, 0x1f, R0 ;  /* 0x0000001fff037819 */ /* 0x000fe20000011600 */
[----:B------:R-:W-:Y:S01]  /*7540*/  UMOV UR4, URZ ;  /* 0x0000003f00047c82 */ /* 0x000fe20008000000 */
[----:B------:R-:W-:-:S02]  /*7550*/  ULDC.64 UR26, c[0x0][0x208] ;  /* 0x00008200001a7ab9 */ /* 0x000fc40000000a00 */
[----:B------:R-:W-:-:S04]  /*7560*/  LEA.HI.SX32 R2, R0, R3, 0x1b ;  /* 0x0000000300027211 */ /* 0x000fc800078fdaff */
[----:B------:R-:W-:Y:S02]  /*7570*/  VIMNMX R2, R2, 0x1, !PT ;  /* 0x0000000102027848 */ /* 0x000fe40007fe0100 */
[----:B-1----:R-:W-:Y:S02]  /*7580*/  LOP3.LUT R0, R5, 0x1f, RZ, 0xc0, !PT ;  /* 0x0000001f05007812 */ /* 0x002fe400078ec0ff */
[----:B------:R-:W-:Y:S01]  /*7590*/  LOP3.LUT R5, R2, 0x1, RZ, 0xc0, !PT ;  /* 0x0000000102057812 */ /* 0x000fe200078ec0ff */
[----:B--2---:R-:W-:Y:S06]  /*75a0*/  @!P1 BRA `(.L_x_134) ;  /* 0x0000000800ac9947 */ /* 0x004fec0003800000 */
        /* <DEDUP_REMOVED lines=11> */
[----:B------:R-:W-:-:S12]  /*7660*/  UIADD3.X UR21, URZ, UR21, URZ, UP2, !UPT ;  /* 0x000000153f157290 */ /* 0x000fd800097fe43f */
.L_x_159:
[----:B------:R-:W-:Y:S01]  /*7670*/  UIMAD UR22, UR13, UR4, URZ ;  /* 0x000000040d1672a4 */ /* 0x000fe2000f8e023f */
[----:B------:R-:W-:Y:S01]  /*7680*/  ISETP.NE.AND P1, PT, R0, RZ, PT ;  /* 0x000000ff0000720c */ /* 0x000fe20003f25270 */
[----:B------:R-:W-:Y:S01]  /*7690*/  ULDC.64 UR8, c[0x0][0x768] ;  /* 0x0001da0000087ab9 */ /* 0x000fe20000000a00 */
[----:B------:R-:W-:Y:S01]  /*76a0*/  UIMAD UR14, UR5, 0x5000, URZ ;  /* 0x00005000050e78a4 */ /* 0x000fe2000f8e023f */
[----:B------:R-:W-:Y:S01]  /*76b0*/  VIADD R4, R4, 0xfffffffe ;  /* 0xfffffffe04047836 */ /* 0x000fe20000000000 */
[----:B------:R-:W-:Y:S01]  /*76c0*/  UIADD3 UR15, UP0, UR22, UR10, URZ ;  /* 0x0000000a160f7290 */ /* 0x000fe2000ff1e03f */
[----:B------:R-:W-:Y:S01]  /*76d0*/  BSSY B0, `(.L_x_135) ;  /* 0x0000010000007945 */ /* 0x000fe20003800000 */
[----:B------:R-:W-:Y:S02]  /*76e0*/  UIMAD.WIDE UR32, UR14, 0x4, UR16 ;  /* 0x000000040e2078a5 */ /* 0x000fe4000f8e0210 */
[----:B------:R-:W-:Y:S01]  /*76f0*/  ULEA.HI.X.SX32 UR23, UR22, UR11, 0x1, UP0 ;  /* 0x0000000b16177291 */ /* 0x000fe200080f0e3f */
[----:B------:R-:W-:Y:S01]  /*7700*/  ISETP.NE.AND P2, PT, R4, RZ, PT ;  /* 0x000000ff0400720c */ /* 0x000fe20003f45270 */
[----:B------:R-:W-:-:S02]  /*7710*/  ULEA UR24, UP0, UR15, UR8, 0x2 ;  /* 0x000000080f187291 */ /* 0x000fc4000f80103f */
[----:B------:R-:W-:Y:S02]  /*7720*/  UIMAD.WIDE UR30, UR14, 0x4, UR18 ;  /* 0x000000040e1e78a5 */ /* 0x000fe4000f8e0212 */
[----:B------:R-:W-:Y:S02]  /*7730*/  ULEA.HI.X UR23, UR15, UR9, UR23, 0x2, UP0 ;  /* 0x000000090f177291 */ /* 0x000fe400080f1417 */
[----:B-1----:R-:W-:Y:S01]  /*7740*/  IMAD.U32 R2, RZ, RZ, UR24 ;  /* 0x00000018ff027e24 */ /* 0x002fe2000f8e00ff */
[----:B------:R-:W-:-:S03]  /*7750*/  UIMAD.WIDE UR14, UR14, 0x4, UR20 ;  /* 0x000000040e0e78a5 */ /* 0x000fc6000f8e0214 */
[----:B------:R-:W-:Y:S01]  /*7760*/  IMAD.U32 R3, RZ, RZ, UR23 ;  /* 0x00000017ff037e24 */ /* 0x000fe2000f8e00ff */
[----:B------:R-:W-:Y:S08]  /*7770*/  @P1 BRA `(.L_x_136) ;  /* 0x0000000000141947 */ /* 0x000ff00003800000 */
.L_x_137:
[----:B------:R-:W2:Y:S04]  /*7780*/  LDG.E.STRONG.GPU R6, desc[UR26][R2.64] ;  /* 0x0000001a02067981 */ /* 0x000ea8000c1ef900 */
[----:B--2---:R-:W-:Y:S01]  /*7790*/  CCTL.IVALL ;  /* 0x00000000ff00798f */ /* 0x004fe20002000000 */
[----:B------:R-:W-:Y:S05]  /*77a0*/  YIELD ;  /* 0x0000000000007946 */ /* 0x000fea0003800000 */
[----:B------:R-:W-:-:S13]  /*77b0*/  ISETP.NE.AND P3, PT, R6, UR28, PT ;  /* 0x0000001c06007c0c */ /* 0x000fda000bf65270 */
[----:B------:R-:W-:Y:S05]  /*77c0*/  @P3 BRA `(.L_x_137) ;  /* 0xfffffffc00ec3947 */ /* 0x000fea000383ffff */
.L_x_136:
[----:B------:R-:W-:Y:S05]  /*77d0*/  BSYNC B0 ;  /* 0x0000000000007941 */ /* 0x000fea0003800000 */
.L_x_135:
[----:B------:R-:W-:-:S03]  /*77e0*/  UMOV UR23, 0xffffffff ;  /* 0xffffffff00177882 */ /* 0x000fc60000000000 */
[----:B------:R-:W-:Y:S05]  /*77f0*/  BRA.DIV UR23, `(.L_x_138) ;  /* 0x0000002e17407947 */ /* 0x000fea000b800000 */
[----:B------:R-:W-:Y:S01]  /*7800*/  NOP ;  /* 0x0000000000007918 */ /* 0x000fe20000000000 */
.L_x_202:
[----:B------:R-:W-:Y:S05]  /*7810*/  WARPSYNC.ALL ;  /* 0x0000000000007948 */ /* 0x000fea0003800000 */
[----:B------:R-:W-:Y:S06]  /*7820*/  BAR.SYNC.DEFER_BLOCKING 0xd, 0xa0 ;  /* 0x0342800000007b1d */ /* 0x000fec0000010000 */
[----:B------:R-:W-:Y:S04]  /*7830*/  BSSY B0, `(.L_x_139) ;  /* 0x0000011000007945 */ /* 0x000fe80003800000 */
[----:B------:R-:W-:Y:S05]  /*7840*/  @!P0 BRA `(.L_x_140) ;  /* 0x00000000003c8947 */ /* 0x000fea0003800000 */
[----:B------:R-:W1:Y:S01]  /*7850*/  S2UR UR34, SR_CgaCtaId ;  /* 0x00000000002279c3 */ /* 0x000e620000008800 */
[----:B------:R-:W-:Y:S01]  /*7860*/  UIMAD UR23, UR4, 0x2800, URZ ;  /* 0x00002800041778a4 */ /* 0x000fe2000f8e023f */
        /* <DEDUP_REMOVED lines=13> */
.L_x_140:
[----:B------:R-:W-:Y:S05]  /*7940*/  BSYNC B0 ;  /* 0x0000000000007941 */ /* 0x000fea0003800000 */
.L_x_139:
        /* <DEDUP_REMOVED lines=13> */
.L_x_142:
[----:B------:R-:W-:Y:S05]  /*7a20*/  BSYNC B0 ;  /* 0x0000000000007941 */ /* 0x000fea0003800000 */
.L_x_141:
[----:B------:R-:W-:Y:S06]  /*7a30*/  BAR.ARV 0xa, 0xa0 ;  /* 0x0282800000007b1d */ /* 0x000fec0000002000 */
[----:B------:R-:W-:Y:S04]  /*7a40*/  BSSY B0, `(.L_x_143) ;  /* 0x0000003000007945 */ /* 0x000fe80003800000 */
[----:B------:R-:W-:Y:S05]  /*7a50*/  @!P0 BRA `(.L_x_144) ;  /* 0x0000000000048947 */ /* 0x000fea0003800000 */
[----:B------:R-:W-:-:S04]  /*7a60*/  DEPBAR.LE SB0, 0x0 ;  /* 0x000080000000791a */ /* 0x000fc80000000000 */
.L_x_144:
[----:B------:R-:W-:Y:S05]  /*7a70*/  BSYNC B0 ;  /* 0x0000000000007941 */ /* 0x000fea0003800000 */
.L_x_143:
[----:B------:R-:W-:Y:S06]  /*7a80*/  BAR.ARV 0xb, 0xa0 ;  /* 0x02c2800000007b1d */ /* 0x000fec0000002000 */
[----:B------:R-:W-:Y:S01]  /*7a90*/  NOP ;  /* 0x0000000000007918 */ /* 0x000fe20000000000 */
[----:B------:R-:W-:Y:S04]  /*7aa0*/  BSSY B0, `(.L_x_145) ;  /* 0x0000011000007945 */ /* 0x000fe80003800000 */
[----:B------:R-:W-:Y:S05]  /*7ab0*/  @P1 BRA `(.L_x_146) ;  /* 0x00000000003c1947 */ /* 0x000fea0003800000 */
[----:B------:R-:W-:Y:S01]  /*7ac0*/  @!PT LDS RZ, [RZ] ;  /* 0x00000000fffff984 */ /* 0x000fe20000000800 */
[----:B------:R-:W-:Y:S01]  /*7ad0*/  @!PT LDS RZ, [RZ] ;  /* 0x00000000fffff984 */ /* 0x000fe20000000800 */
[----:B------:R-:W-:Y:S01]  /*7ae0*/  @!PT LDS RZ, [RZ] ;  /* 0x00000000fffff984 */ /* 0x000fe20000000800 */
[----:B------:R-:W-:Y:S01]  /*7af0*/  @!PT LDS RZ, [RZ] ;  /* 0x00000000fffff984 */ /* 0x000fe20000000800 */
[----:B------:R1:W-:Y:S06]  /*7b00*/  MEMBAR.ALL.CTA ;  /* 0x0000000000007992 */ /* 0x0003ec0000008000 */
[----:B-1----:R-:W-:Y:S06]  /*7b10*/  MEMBAR.ALL.GPU ;  /* 0x0000000000007992 */ /* 0x002fec000000a000 */
[----:B------:R-:W-:-:S00]  /*7b20*/  ERRBAR ;  /* 0x00000000000079ab */ /* 0x000fc00000000000 */
[----:B------:R-:W-:Y:S06]  /*7b30*/  CGAERRBAR ;  /* 0x00000000000075ab */ /* 0x000fec0000000000 */
[----:B012345:R-:W-:Y:S01]  /*7b40*/  CCTL.IVALL ;  /* 0x00000000ff00798f */ /* 0x03ffe20002000000 */
[----:B------:R-:W1:Y:S01]  /*7b50*/  S2R R6, SR_LANEID ;  /* 0x0000000000067919 */ /* 0x000e620000000000 */
[----:B------:R-:W-:Y:S02]  /*7b60*/  VOTEU.ANY UR23, UPT, PT ;  /* 0x0000000000177886 */ /* 0x000fe400038e0100 */
[----:B------:R-:W-:-:S02]  /*7b70*/  UFLO.U32 UR24, UR23 ;  /* 0x00000017001872bd */ /* 0x000fc400080e0000 */
[----:B------:R-:W2:Y:S04]  /*7b80*/  POPC R7, UR23 ;  /* 0x0000001700077d09 */ /* 0x000ea80008000000 */
[----:B-1----:R-:W-:-:S13]  /*7b90*/  ISETP.EQ.U32.AND P3, PT, R6, UR24, PT ;  /* 0x0000001806007c0c */ /* 0x002fda000bf62070 */
[----:B--2---:R1:W-:Y:S02]  /*7ba0*/  @P3 REDG.E.ADD.S32.STRONG.GPU desc[UR26][R2.64], R7 ;  /* 0x000000070200398e */ /* 0x0043e4000c10e39a */
.L_x_146:
[----:B------:R-:W-:Y:S05]  /*7bb0*/  BSYNC B0 ;  /* 0x0000000000007941 */ /* 0x000fea0003800000 */
.L_x_145:
[----:B------:R-:W-:Y:S01]  /*7bc0*/  UIADD3 UR22, UR13, UR22, URZ ;  /* 0x000000160d167290 */ /* 0x000fe2000fffe03f */
[----:B------:R-:W-:Y:S03]  /*7bd0*/  BSSY B0, `(.L_x_147) ;  /* 0x000000d000007945 */ /* 0x000fe60003800000 */
[----:B------:R-:W-:-:S04]  /*7be0*/  UIADD3 UR23, UP0, UR22, UR10, URZ ;  /* 0x0000000a16177290 */ /* 0x000fc8000ff1e03f */
[----:B------:R-:W-:Y:S02]  /*7bf0*/  ULEA.HI.X.SX32 UR22, UR22, UR11, 0x1, UP0 ;  /* 0x0000000b16167291 */ /* 0x000fe400080f0e3f */
[----:B------:R-:W-:-:S04]  /*7c00*/  ULEA UR8, UP0, UR23, UR8, 0x2 ;  /* 0x0000000817087291 */ /* 0x000fc8000f80103f */
[----:B------:R-:W-:Y:S02]  /*7c10*/  ULEA.HI.X UR22, UR23, UR9, UR22, 0x2, UP0 ;  /* 0x0000000917167291 */ /* 0x000fe400080f1416 */
[----:B-1----:R-:W-:-:S04]  /*7c20*/  IMAD.U32 R2, RZ, RZ, UR8 ;  /* 0x00000008ff027e24 */ /* 0x002fc8000f8e00ff */
[----:B------:R-:W-:Y:S01]  /*7c30*/  IMAD.U32 R3, RZ, RZ, UR22 ;  /* 0x00000016ff037e24 */ /* 0x000fe2000f8e00ff */
[----:B------:R-:W-:Y:S06]  /*7c40*/  @P1 BRA `(.L_x_148) ;  /* 0x0000000000141947 */ /* 0x000fec0003800000 */
.L_x_149:
[----:B------:R-:W2:Y:S04]  /*7c50*/  LDG.E.STRONG.GPU R6, desc[UR26][R2.64] ;  /* 0x0000001a02067981 */ /* 0x000ea8000c1ef900 */
[----:B--2---:R-:W-:Y:S01]  /*7c60*/  CCTL.IVALL ;  /* 0x00000000ff00798f */ /* 0x004fe20002000000 */
[----:B------:R-:W-:Y:S05]  /*7c70*/  YIELD ;  /* 0x0000000000007946 */ /* 0x000fea0003800000 */
[----:B------:R-:W-:-:S13]  /*7c80*/  ISETP.NE.AND P3, PT, R6, UR28, PT ;  /* 0x0000001c06007c0c */ /* 0x000fda000bf65270 */
[----:B------:R-:W-:Y:S05]  /*7c90*/  @P3 BRA `(.L_x_149) ;  /* 0xfffffffc00ec3947 */ /* 0x000fea000383ffff */
.L_x_148:
[----:B------:R-:W-:Y:S05]  /*7ca0*/  BSYNC B0 ;  /* 0x0000000000007941 */ /* 0x000fea0003800000 */
.L_x_147:
[----:B------:R-:W-:-:S03]  /*7cb0*/  UMOV UR8, 0xffffffff ;  /* 0xffffffff00087882 */ /* 0x000fc60000000000 */
[----:B------:R-:W-:Y:S05]  /*7cc0*/  BRA.DIV UR8, `(.L_x_150) ;  /* 0x0000002a08287947 */ /* 0x000fea000b800000 */
[----:B------:R-:W-:Y:S01]  /*7cd0*/  NOP ;  /* 0x0000000000007918 */ /* 0x000fe20000000000 */
.L_x_205:
[----:B------:R-:W-:Y:S05]  /*7ce0*/  WARPSYNC.ALL ;  /* 0x0000000000007948 */ /* 0x000fea0003800000 */
        /* <DEDUP_REMOVED lines=12> */
.L_x_152:
[----:B------:R-:W-:Y:S05]  /*7db0*/  BSYNC B0 ;  /* 0x0000000000007941 */ /* 0x000fea0003800000 */
.L_x_151:
        /* <DEDUP_REMOVED lines=13> */
.L_x_154:
[----:B------:R-:W-:Y:S05]  /*7e90*/  BSYNC B0 ;  /* 0x0000000000007941 */ /* 0x000fea0003800000 */
.L_x_153:
[----:B------:R-:W-:Y:S06]  /*7ea0*/  BAR.ARV 0xa, 0xa0 ;  /* 0x0282800000007b1d */ /* 0x000fec0000002000 */
[----:B------:R-:W-:Y:S04]  /*7eb0*/  BSSY B0, `(.L_x_155) ;  /* 0x0000003000007945 */ /* 0x000fe80003800000 */
[----:B------:R-:W-:Y:S05]  /*7ec0*/  @!P0 BRA `(.L_x_156) ;  /* 0x0000000000048947 */ /* 0x000fea0003800000 */
[----:B------:R-:W-:-:S04]  /*7ed0*/  DEPBAR.LE SB0, 0x0 ;  /* 0x000080000000791a */ /* 0x000fc80000000000 */
.L_x_156:
[----:B------:R-:W-:Y:S05]  /*7ee0*/  BSYNC B0 ;  /* 0x0000000000007941 */ /* 0x000fea0003800000 */
.L_x_155:
[----:B------:R-:W-:Y:S06]  /*7ef0*/  BAR.ARV 0xb, 0xa0 ;  /* 0x02c2800000007b1d */ /* 0x000fec0000002000 */
[----:B------:R-:W-:Y:S01]  /*7f00*/  NOP ;  /* 0x0000000000007918 */ /* 0x000fe20000000000 */
[----:B------:R-:W-:Y:S04]  /*7f10*/  BSSY B0, `(.L_x_157) ;  /* 0x0000011000007945 */ /* 0x000fe80003800000 */
[----:B------:R-:W-:Y:S05]  /*7f20*/  @P1 BRA `(.L_x_158) ;  /* 0x00000000003c1947 */ /* 0x000fea0003800000 */
[----:B------:R-:W1:Y:S01]  /*7f30*/  S2R R6, SR_LANEID ;  /* 0x0000000000067919 */ /* 0x000e620000000000 */
[----:B------:R-:W-:Y:S01]  /*7f40*/  @!PT LDS RZ, [RZ] ;  /* 0x00000000fffff984 */ /* 0x000fe20000000800 */
[----:B------:R-:W-:Y:S01]  /*7f50*/  @!PT LDS RZ, [RZ] ;  /* 0x00000000fffff984 */ /* 0x000fe20000000800 */
[----:B------:R-:W-:Y:S01]  /*7f60*/  @!PT LDS RZ, [RZ] ;  /* 0x00000000fffff984 */ /* 0x000fe20000000800 */
[----:B------:R-:W-:Y:S01]  /*7f70*/  @!PT LDS RZ, [RZ] ;  /* 0x00000000fffff984 */ /* 0x000fe20000000800 */
[----:B------:R2:W-:Y:S06]  /*7f80*/  MEMBAR.ALL.CTA ;  /* 0x0000000000007992 */ /* 0x0005ec0000008000 */
[----:B--2---:R-:W-:Y:S06]  /*7f90*/  MEMBAR.ALL.GPU ;  /* 0x0000000000007992 */ /* 0x004fec000000a000 */
[----:B------:R-:W-:-:S00]  /*7fa0*/  ERRBAR ;  /* 0x00000000000079ab */ /* 0x000fc00000000000 */
[----:B------:R-:W-:Y:S06]  /*7fb0*/  CGAERRBAR ;  /* 0x00000000000075ab */ /* 0x000fec0000000000 */
[----:B012345:R-:W-:Y:S01]  /*7fc0*/  CCTL.IVALL ;  /* 0x00000000ff00798f */ /* 0x03ffe20002000000 */
[----:B------:R-:W-:Y:S02]  /*7fd0*/  VOTEU.ANY UR8, UPT, PT ;  /* 0x0000000000087886 */ /* 0x000fe400038e0100 */
[----:B------:R-:W-:Y:S02]  /*7fe0*/  UFLO.U32 UR9, UR8 ;  /* 0x00000008000972bd */ /* 0x000fe400080e0000 */
[----:B------:R-:W2:Y:S04]  /*7ff0*/  POPC R7, UR8 ;  /* 0x0000000800077d09 */ /* 0x000ea80008000000 */
[----:B-1----:R-:W-:-:S13]  /*8000*/  ISETP.EQ.U32.AND P1, PT, R6, UR9, PT ;  /* 0x0000000906007c0c */ /* 0x002fda000bf22070 */
[----:B--2---:R1:W-:Y:S02]  /*8010*/  @P1 REDG.E.ADD.S32.STRONG.GPU desc[UR26][R2.64], R7 ;  /* 0x000000070200198e */ /* 0x0043e4000c10e39a */
.L_x_158:
[----:B------:R-:W-:Y:S05]  /*8020*/  BSYNC B0 ;  /* 0x0000000000007941 */ /* 0x000fea0003800000 */
.L_x_157:
[----:B------:R-:W-:Y:S02]  /*8030*/  UIADD3 UR4, UR4, 0x2, URZ ;  /* 0x0000000204047890 */ /* 0x000fe4000fffe03f */
[----:B------:R-:W-:Y:S01]  /*8040*/  UIADD3 UR5, UR5, 0x1, URZ ;  /* 0x0000000105057890 */ /* 0x000fe2000fffe03f */
[----:B------:R-:W-:Y:S11]  /*8050*/  @P2 BRA `(.L_x_159) ;  /* 0xfffffff400842947 */ /* 0x000ff6000383ffff */
.L_x_134:
[----:B------:R-:W-:-:S13]  /*8060*/  ISETP.NE.AND P1, PT, R5, RZ, PT ;  /* 0x000000ff0500720c */ /* 0x000fda0003f25270 */
[----:B------:R-:W-:Y:S05]  /*8070*/  @!P1 BRA `(.L_x_107) ;  /* 0x0000002000b49947 */ /* 0x000fea0003800000 */
[----:B------:R-:W-:Y:S01]  /*8080*/  UIMAD UR5, UR13, UR4, URZ ;  /* 0x000000040d0572a4 */ /* 0x000fe2000f8e023f */
[----:B------:R-:W-:Y:S01]  /*8090*/  ISETP.NE.AND P1, PT, R0, RZ, PT ;  /* 0x000000ff0000720c */ /* 0x000fe20003f25270 */
[----:B------:R-:W-:Y:S01]  /*80a0*/  ULDC.64 UR14, c[0x0][0x768] ;  /* 0x0001da00000e7ab9 */ /* 0x000fe20000000a00 */
[----:B------:R-:W-:Y:S01]  /*80b0*/  BSSY B0, `(.L_x_160) ;  /* 0x000000d000007945 */ /* 0x000fe20003800000 */
[----:B------:R-:W-:-:S04]  /*80c0*/  UIADD3 UR8, UP0, UR5, UR10, URZ ;  /* 0x0000000a05087290 */ /* 0x000fc8000ff1e03f */
[----:B------:R-:W-:Y:S02]  /*80d0*/  ULEA.HI.X.SX32 UR5, UR5, UR11, 0x1, UP0 ;  /* 0x0000000b05057291 */ /* 0x000fe400080f0e3f */
[----:B------:R-:W-:-:S04]  /*80e0*/  ULEA UR9, UP0, UR8, UR14, 0x2 ;  /* 0x0000000e08097291 */ /* 0x000fc8000f80103f */
[----:B------:R-:W-:Y:S02]  /*80f0*/  ULEA.HI.X UR5, UR8, UR15, UR5, 0x2, UP0 ;  /* 0x0000000f08057291 */ /* 0x000fe400080f1405 */
[----:B-1----:R-:W-:-:S04]  /*8100*/  IMAD.U32 R2, RZ, RZ, UR9 ;  /* 0x00000009ff027e24 */ /* 0x002fc8000f8e00ff */
[----:B------:R-:W-:Y:S01]  /*8110*/  IMAD.U32 R3, RZ, RZ, UR5 ;  /* 0x00000005ff037e24 */ /* 0x000fe2000f8e00ff */
[----:B------:R-:W-:Y:S06]  /*8120*/  @P1 BRA `(.L_x_161) ;  /* 0x0000000000141947 */ /* 0x000fec0003800000 */
.L_x_162:
[----:B------:R-:W2:Y:S04]  /*8130*/  LDG.E.STRONG.GPU R0, desc[UR26][R2.64] ;  /* 0x0000001a02007981 */ /* 0x000ea8000c1ef900 */
[----:B--2---:R-:W-:Y:S01]  /*8140*/  CCTL.IVALL ;  /* 0x00000000ff00798f */ /* 0x004fe20002000000 */
[----:B------:R-:W-:Y:S05]  /*8150*/  YIELD ;  /* 0x0000000000007946 */ /* 0x000fea0003800000 */
[----:B------:R-:W-:-:S13]  /*8160*/  ISETP.NE.AND P2, PT, R0, UR28, PT ;  /* 0x0000001c00007c0c */ /* 0x000fda000bf45270 */
[----:B------:R-:W-:Y:S05]  /*8170*/  @P2 BRA `(.L_x_162) ;  /* 0xfffffffc00ec2947 */ /* 0x000fea000383ffff */
.L_x_161:
[----:B------:R-:W-:Y:S05]  /*8180*/  BSYNC B0 ;  /* 0x0000000000007941 */ /* 0x000fea0003800000 */
.L_x_160:
[----:B------:R-:W-:-:S03]  /*8190*/  UMOV UR5, 0xffffffff ;  /* 0xffffffff00057882 */ /* 0x000fc60000000000 */
[----:B------:R-:W-:Y:S05]  /*81a0*/  BRA.DIV UR5, `(.L_x_163) ;  /* 0x00000026050c7947 */ /* 0x000fea000b800000 */
[----:B------:R-:W-:Y:S01]  /*81b0*/  NOP ;  /* 0x0000000000007918 */ /* 0x000fe20000000000 */
.L_x_208:
[----:B------:R-:W-:Y:S01]  /*81c0*/  IMAD.U32 R6, RZ, RZ, UR4 ;  /* 0x00000004ff067e24 */ /* 0x000fe2000f8e00ff */
[----:B------:R-:W-:Y:S05]  /*81d0*/  WARPSYNC.ALL ;  /* 0x0000000000007948 */ /* 0x000fea0003800000 */
[----:B------:R-:W-:Y:S01]  /*81e0*/  BAR.SYNC.DEFER_BLOCKING 0xd, 0xa0 ;  /* 0x0342800000007b1d */ /* 0x000fe20000010000 */
[----:B------:R-:W-:-:S05]  /*81f0*/  IMAD R6, R6, 0x2800, RZ ;  /* 0x0000280006067824 */ /* 0x000fca00078e02ff */
[----:B------:R-:W-:Y:S04]  /*8200*/  BSSY B0, `(.L_x_164) ;  /* 0x0000012000007945 */ /* 0x000fe80003800000 */
[----:B------:R-:W-:Y:S05]  /*8210*/  @!P0 BRA `(.L_x_165) ;  /* 0x0000000000408947 */ /* 0x000fea0003800000 */
[----:B------:R-:W1:Y:S01]  /*8220*/  LDC.64 R8, c[0x0][0x2c0] ;  /* 0x0000b000ff087b82 */ /* 0x000e620000000a00 */
[C---:B------:R-:W-:Y:S01]  /*8230*/  IADD3 R4, P2, R6.reuse, UR6, RZ ;  /* 0x0000000606047c10 */ /* 0x040fe2000ff5e0ff */
[----:B------:R-:W-:Y:S01]  /*8240*/  UMOV UR5, 0x400 ;  /* 0x0000040000057882 */ /* 0x000fe20000000000 */
[----:B------:R-:W-:Y:S01]  /*8250*/  UMOV UR16, 0x0 ;  /* 0x0000000000107882 */ /* 0x000fe20000000000 */
[----:B------:R-:W-:Y:S01]  /*8260*/  UMOV UR17, 0x14f00000 ;  /* 0x14f0000000117882 */ /* 0x000fe20000000000 */
[----:B------:R-:W-:-:S03]  /*8270*/  LEA.HI.X.SX32 R5, R6, UR12, 0x1, P2 ;  /* 0x0000000c06057c11 */ /* 0x000fc600090f0eff */
[----:B------:R-:W2:Y:S01]  /*8280*/  S2UR UR8, SR_CgaCtaId ;  /* 0x00000000000879c3 */ /* 0x000ea20000008800 */
[----:B-1----:R-:W-:-:S04]  /*8290*/  LEA R0, P3, R4, R8, 0x2 ;  /* 0x0000000804007211 */ /* 0x002fc800078610ff */
[----:B------:R-:W-:Y:S02]  /*82a0*/  LEA.HI.X R4, R4, R9, R5, 0x2, P3 ;  /* 0x0000000904047211 */ /* 0x000fe400018f1405 */
[----:B------:R-:W-:Y:S02]  /*82b0*/  R2UR UR14, R0 ;  /* 0x00000000000e72ca */ /* 0x000fe400000e0000 */
[----:B------:R-:W-:Y:S01]  /*82c0*/  R2UR UR15, R4 ;  /* 0x00000000040f72ca */ /* 0x000fe200000e0000 */
[----:B--2---:R-:W-:-:S03]  /*82d0*/  ULEA UR5, UR8, UR5, 0x18 ;  /* 0x0000000508057291 */ /* 0x004fc6000f8ec03f */
[----:B------:R-:W-:Y:S01]  /*82e0*/  UMOV UR8, 0x500 ;  /* 0x0000050000087882 */ /* 0x000fe20000000000 */
[----:B------:R-:W-:-:S09]  /*82f0*/  UIADD3 UR5, UR5, 0x10000, URZ ;  /* 0x0001000005057890 */ /* 0x000fd2000fffe03f */
[----:B------:R1:W-:Y:S02]  /*8300*/  UBLKRED.G.S.ADD.F32.RN [UR14], [UR5], UR8, desc[UR16] ;  /* 0x0000100e050073bb */ /* 0x0003e400080a1408 */
[----:B-1----:R0:W-:Y:S02]  /*8310*/  UTMACMDFLUSH ;  /* 0x00000000000079b7 */ /* 0x0021e40000000000 */
.L_x_165:
[----:B------:R-:W-:Y:S05]  /*8320*/  BSYNC B0 ;  /* 0x0000000000007941 */ /* 0x000fea0003800000 */
.L_x_164:
[----:B------:R-:W-:Y:S06]  /*8330*/  BAR.SYNC.DEFER_BLOCKING 0xe, 0xa0 ;  /* 0x0382800000007b1d */ /* 0x000fec0000010000 */
[----:B------:R-:W-:Y:S04]  /*8340*/  BSSY B0, `(.L_x_166) ;  /* 0x0000013000007945 */ /* 0x000fe80003800000 */
[----:B------:R-:W-:Y:S05]  /*8350*/  @!P0 BRA `(.L_x_167) ;  /* 0x0000000000448947 */ /* 0x000fea0003800000 */
[----:B------:R-:W1:Y:S01]  /*8360*/  S2UR UR15, SR_CgaCtaId ;  /* 0x00000000000f79c3 */ /* 0x000e620000008800 */
[----:B------:R-:W-:Y:S01]  /*8370*/  R2UR UR5, R6 ;  /* 0x00000000060572ca */ /* 0x000fe200000e0000 */
[----:B------:R-:W-:Y:S01]  /*8380*/  UMOV UR14, 0x400 ;  /* 0x00000400000e7882 */ /* 0x000fe20000000000 */
[----:B------:R-:W-:Y:S01]  /*8390*/  ULDC.64 UR8, c[0x0][0x2c0] ;  /* 0x0000b00000087ab9 */ /* 0x000fe20000000a00 */
[----:B------:R-:W-:-:S10]  /*83a0*/  UMOV UR17, 0x14f00000 ;  /* 0x14f0000000117882 */ /* 0x000fd40000000000 */
[----:B------:R-:W-:-:S04]  /*83b0*/  UIADD3 UR5, UR5, 0x1400, URZ ;  /* 0x0000140005057890 */ /* 0x000fc8000fffe03f */
[----:B------:R-:W-:-:S04]  /*83c0*/  UIADD3 UR16, UP0, UR5, UR6, URZ ;  /* 0x0000000605107290 */ /* 0x000fc8000ff1e03f */
[----:B------:R-:W-:Y:S02]  /*83d0*/  ULEA.HI.X.SX32 UR5, UR5, UR12, 0x1, UP0 ;  /* 0x0000000c05057291 */ /* 0x000fe400080f0e3f */
[----:B-1----:R-:W-:Y:S02]  /*83e0*/  ULEA UR14, UR15, UR14, 0x18 ;  /* 0x0000000e0f0e7291 */ /* 0x002fe4000f8ec03f */
[----:B------:R-:W-:Y:S02]  /*83f0*/  ULEA UR8, UP0, UR16, UR8, 0x2 ;  /* 0x0000000810087291 */ /* 0x000fe4000f80103f */
[----:B------:R-:W-:Y:S02]  /*8400*/  UIADD3 UR14, UR14, 0x15000, URZ ;  /* 0x000150000e0e7890 */ /* 0x000fe4000fffe03f */
[----:B------:R-:W-:-:S03]  /*8410*/  ULEA.HI.X UR9, UR16, UR9, UR5, 0x2, UP0 ;  /* 0x0000000910097291 */ /* 0x000fc600080f1405 */
[----:B------:R-:W-:Y:S01]  /*8420*/  UMOV UR5, 0x500 ;  /* 0x0000050000057882 */ /* 0x000fe20000000000 */
[----:B------:R-:W-:-:S05]  /*8430*/  UMOV UR16, 0x0 ;  /* 0x0000000000107882 */ /* 0x000fca0000000000 */
[----:B------:R1:W-:Y:S01]  /*8440*/  UBLKRED.G.S.ADD.F32.RN [UR8], [UR14], UR5, desc[UR16] ;  /* 0x000010080e0073bb */ /* 0x0003e200080a1405 */
[----:B------:R0:W-:Y:S01]  /*8450*/  UTMACMDFLUSH ;  /* 0x00000000000079b7 */ /* 0x0001e20000000000 */
[----:B-1----:R-:W-:-:S04]  /*8460*/  DEPBAR.LE SB0, 0x1 ;  /* 0x000080400000791a */ /* 0x002fc80000000000 */
.L_x_167:
[----:B------:R-:W-:Y:S05]  /*8470*/  BSYNC B0 ;  /* 0x0000000000007941 */ /* 0x000fea0003800000 */
.L_x_166:
[----:B------:R-:W-:Y:S06]  /*8480*/  BAR.ARV 0xa, 0xa0 ;  /* 0x0282800000007b1d */ /* 0x000fec0000002000 */
[----:B------:R-:W-:Y:S04]  /*8490*/  BSSY B0, `(.L_x_168) ;  /* 0x0000003000007945 */ /* 0x000fe80003800000 */
[----:B------:R-:W-:Y:S05]  /*84a0*/  @!P0 BRA `(.L_x_169) ;  /* 0x0000000000048947 */ /* 0x000fea0003800000 */
[----:B------:R-:W-:-:S04]  /*84b0*/  DEPBAR.LE SB0, 0x0 ;  /* 0x000080000000791a */ /* 0x000fc80000000000 */
.L_x_169:
[----:B------:R-:W-:Y:S05]  /*84c0*/  BSYNC B0 ;  /* 0x0000000000007941 */ /* 0x000fea0003800000 */
.L_x_168:
[----:B------:R-:W-:Y:S06]  /*84d0*/  BAR.ARV 0xb, 0xa0 ;  /* 0x02c2800000007b1d */ /* 0x000fec0000002000 */
[----:B------:R-:W-:Y:S01]  /*84e0*/  NOP ;  /* 0x0000000000007918 */ /* 0x000fe20000000000 */
        /* <DEDUP_REMOVED lines=15> */
[----:B--2---:R4:W-:Y:S01]  /*85e0*/  @P0 REDG.E.ADD.S32.STRONG.GPU desc[UR26][R2.64], R5 ;  /* 0x000000050200098e */ /* 0x0049e2000c10e39a */
[----:B------:R-:W-:Y:S05]  /*85f0*/  BRA `(.L_x_107) ;  /* 0x0000001c00547947 */ /* 0x000fea0003800000 */
.L_x_133:
        /* <DEDUP_REMOVED lines=55> */
.L_x_209:
        /* <DEDUP_REMOVED lines=10> */
.L_x_173:
        /* <DEDUP_REMOVED lines=84> */
.L_x_184:
[----:B------:R-:W-:-:S04]  /*8f50*/  SHF.L.U32 R21, R18, 0x1f, RZ ;  /* 0x0000001f12157819 */ /* 0x000fc800000006ff */
[----:B-1----:R-:W1:Y:S02]  /*8f60*/  SYNCS.PHASECHK.TRANS64.TRYWAIT P1, [R20+URZ+0x38840], R21 ;  /* 0x03884015140075a7 */ /* 0x002e64000802017f */
[----:B-12---:R-:W-:Y:S05]  /*8f70*/  @!P1 BRA `(.L_x_176) ;  /* 0x0000001400c89947 */ /* 0x006fea0003800000 */
.L_x_210:
[----:B------:R-:W-:Y:S05]  /*8f80*/  @P0 BRA `(.L_x_177) ;  /* 0x0000000000140947 */ /* 0x000fea0003800000 */
[----:B------:R-:W-:Y:S01]  /*8f90*/  ISETP.NE.AND P1, PT, R12, RZ, PT ;  /* 0x000000ff0c00720c */ /* 0x000fe20003f25270 */
[----:B------:R-:W-:-:S04]  /*8fa0*/  IMAD.MOV.U32 R3, RZ, RZ, 0x5140 ;  /* 0x00005140ff037424 */ /* 0x000fc800078e00ff */
[----:B------:R2:W-:Y:S08]  /*8fb0*/  SYNCS.ARRIVE.TRANS64 RZ, [R20+URZ+0x38830], R3 ;  /* 0x0388300314ff79a7 */ /* 0x0005f0000800003f */
[----:B------:R-:W-:Y:S05]  /*8fc0*/  @!P1 BRA `(.L_x_177) ;  /* 0x0000000000049947 */ /* 0x000fea0003800000 */
[----:B------:R-:W-:Y:S01]  /*8fd0*/  BPT.TRAP 0x1 ;  /* 0x000000040000795c */ /* 0x000fe20000300000 */
.L_x_177:
        /* <DEDUP_REMOVED lines=36> */
.L_x_211:
[----:B------:R-:W-:Y:S05]  /*9220*/  @P0 BRA `(.L_x_179) ;  /* 0x0000000000140947 */ /* 0x000fea0003800000 */
[----:B------:R-:W-:Y:S01]  /*9230*/  ISETP.NE.AND P1, PT, R12, RZ, PT ;  /* 0x000000ff0c00720c */ /* 0x000fe20003f25270 */
[----:B------:R-:W-:-:S04]  /*9240*/  IMAD.MOV.U32 R0, RZ, RZ, 0x5140 ;  /* 0x00005140ff007424 */ /* 0x000fc800078e00ff */
[----:B------:R4:W-:Y:S08]  /*9250*/  SYNCS.ARRIVE.TRANS64 RZ, [R20+URZ+0x38818], R0 ;  /* 0x0388180014ff79a7 */ /* 0x0009f0000800003f */
[----:B------:R-:W-:Y:S05]  /*9260*/  @!P1 BRA `(.L_x_179) ;  /* 0x0000000000049947 */ /* 0x000fea0003800000 */
[----:B------:R-:W-:Y:S01]  /*9270*/  BPT.TRAP 0x1 ;  /* 0x000000040000795c */ /* 0x000fe20000300000 */
.L_x_179:
        /* <DEDUP_REMOVED lines=27> */
.L_x_212:
        /* <DEDUP_REMOVED lines=9> */
.L_x_181:
        /* <DEDUP_REMOVED lines=31> */
.L_x_214:
[----:B------:R-:W-:Y:S05]  /*96b0*/  @P0 BRA `(.L_x_183) ;  /* 0x0000000000140947 */ /* 0x000fea0003800000 */
[----:B------:R-:W-:Y:S01]  /*96c0*/  ISETP.NE.AND P1, PT, R12, RZ, PT ;  /* 0x000000ff0c00720c */ /* 0x000fe20003f25270 */
[----:B-1----:R-:W-:-:S04]  /*96d0*/  IMAD.MOV.U32 R5, RZ, RZ, 0x5140 ;  /* 0x00005140ff057424 */ /* 0x002fc800078e00ff */
[----:B------:R2:W-:Y:S08]  /*96e0*/  SYNCS.ARRIVE.TRANS64 RZ, [R20+URZ+0x38810], R5 ;  /* 0x0388100514ff79a7 */ /* 0x0005f0000800003f */
[----:B------:R-:W-:Y:S05]  /*96f0*/  @!P1 BRA `(.L_x_183) ;  /* 0x0000000000049947 */ /* 0x000fea0003800000 */
[----:B------:R-:W-:Y:S01]  /*9700*/  BPT.TRAP 0x1 ;  /* 0x000000040000795c */ /* 0x000fe20000300000 */
.L_x_183:
        /* <DEDUP_REMOVED lines=28> */
.L_x_175:
[----:B------:R-:W-:-:S13]  /*98d0*/  ISETP.NE.AND P1, PT, R10, RZ, PT ;  /* 0x000000ff0a00720c */ /* 0x000fda0003f25270 */
[----:B------:R-:W-:Y:S05]  /*98e0*/  @!P1 BRA `(.L_x_174) ;  /* 0x0000000400289947 */ /* 0x000fea0003800000 */
[----:B------:R-:W-:-:S04]  /*98f0*/  SHF.L.U32 R9, R18, 0x1f, RZ ;  /* 0x0000001f12097819 */ /* 0x000fc800000006ff */
[----:B------:R-:W3:Y:S02]  /*9900*/  SYNCS.PHASECHK.TRANS64.TRYWAIT P1, [R20+URZ+0x38840], R9 ;  /* 0x03884009140075a7 */ /* 0x000ee4000802017f */
[----:B---3--:R-:W-:Y:S05]  /*9910*/  @!P1 BRA `(.L_x_185) ;  /* 0x0000000c00b49947 */ /* 0x008fea0003800000 */
.L_x_215:
[----:B------:R-:W-:Y:S05]  /*9920*/  @P0 BRA `(.L_x_186) ;  /* 0x0000000000140947 */ /* 0x000fea0003800000 */
[----:B------:R-:W-:Y:S01]  /*9930*/  ISETP.NE.AND P1, PT, R12, RZ, PT ;  /* 0x000000ff0c00720c */ /* 0x000fe20003f25270 */
[----:B-12---:R-:W-:-:S04]  /*9940*/  IMAD.MOV.U32 R5, RZ, RZ, 0x5140 ;  /* 0x00005140ff057424 */ /* 0x006fc800078e00ff */
[----:B------:R4:W-:Y:S08]  /*9950*/  SYNCS.ARRIVE.TRANS64 RZ, [R20+URZ+0x38830], R5 ;  /* 0x0388300514ff79a7 */ /* 0x0009f0000800003f */
[----:B------:R-:W-:Y:S05]  /*9960*/  @!P1 BRA `(.L_x_186) ;  /* 0x0000000000049947 */ /* 0x000fea0003800000 */
[----:B------:R-:W-:Y:S01]  /*9970*/  BPT.TRAP 0x1 ;  /* 0x000000040000795c */ /* 0x000fe20000300000 */
.L_x_186:
        /* <DEDUP_REMOVED lines=33> */
.L_x_216:
[----:B------:R-:W-:Y:S05]  /*9b90*/  @P0 BRA `(.L_x_188) ;  /* 0x0000000000140947 */ /* 0x000fea0003800000 */
[----:B------:R-:W-:Y:S01]  /*9ba0*/  ISETP.NE.AND P0, PT, R12, RZ, PT ;  /* 0x000000ff0c00720c */ /* 0x000fe20003f05270 */
[----:B------:R-:W-:-:S04]  /*9bb0*/  IMAD.MOV.U32 R5, RZ, RZ, 0x5140 ;  /* 0x00005140ff057424 */ /* 0x000fc800078e00ff */
[----:B------:R2:W-:Y:S08]  /*9bc0*/  SYNCS.ARRIVE.TRANS64 RZ, [R20+URZ+0x38818], R5 ;  /* 0x0388180514ff79a7 */ /* 0x0005f0000800003f */
[----:B------:R-:W-:Y:S05]  /*9bd0*/  @!P0 BRA `(.L_x_188) ;  /* 0x0000000000048947 */ /* 0x000fea0003800000 */
[----:B------:R-:W-:Y:S01]  /*9be0*/  BPT.TRAP 0x1 ;  /* 0x000000040000795c */ /* 0x000fe20000300000 */
.L_x_188:
        /* <DEDUP_REMOVED lines=26> */
.L_x_174:
[----:B------:R-:W-:Y:S01]  /*9d90*/  IMAD R4, R13, 0x8, R20 ;  /* 0x000000080d047824 */ /* 0x000fe200078e0214 */
[----:B------:R-:W-:Y:S01]  /*9da0*/  SHF.L.U32 R3, R18, 0x1f, RZ ;  /* 0x0000001f12037819 */ /* 0x000fe200000006ff */
[----:B------:R-:W4:Y:S03]  /*9db0*/  S2R R2, SR_TID.X ;  /* 0x0000000000027919 */ /* 0x000f260000002100 */
[----:B------:R-:W5:Y:S01]  /*9dc0*/  SYNCS.PHASECHK.TRANS64.TRYWAIT P0, [R4+URZ+0x38840], R3 ;  /* 0x03884003040075a7 */ /* 0x000f62000800017f */
[----:B----4-:R-:W-:-:S04]  /*9dd0*/  LOP3.LUT R2, R2, 0x7f, RZ, 0xc0, !PT ;  /* 0x0000007f02027812 */ /* 0x010fc800078ec0ff */
[----:B------:R-:W-:Y:S01]  /*9de0*/  ISETP.NE.AND P1, PT, R2, RZ, PT ;  /* 0x000000ff0200720c */ /* 0x000fe20003f25270 */
[----:B-----5:R-:W-:-:S12]  /*9df0*/  @!P0 BRA `(.L_x_189) ;  /* 0x0000000800a48947 */ /* 0x020fd80003800000 */
.L_x_217:
[----:B------:R-:W-:Y:S05]  /*9e00*/  @P1 BRA `(.L_x_190) ;  /* 0x0000000000181947 */ /* 0x000fea0003800000 */
[----:B------:R-:W5:Y:S01]  /*9e10*/  S2R R2, SR_TID.X ;  /* 0x0000000000027919 */ /* 0x000f620000002100 */
[----:B----4-:R-:W-:-:S04]  /*9e20*/  IMAD.MOV.U32 R3, RZ, RZ, 0x5140 ;  /* 0x00005140ff037424 */ /* 0x010fc800078e00ff */
[----:B------:R4:W-:Y:S01]  /*9e30*/  SYNCS.ARRIVE.TRANS64 RZ, [R4+URZ+0x38830], R3 ;  /* 0x0388300304ff79a7 */ /* 0x0009e2000800003f */
[----:B-----5:R-:W-:-:S13]  /*9e40*/  LOP3.LUT P0, RZ, R2, 0x1f, RZ, 0xc0, !PT ;  /* 0x0000001f02ff7812 */ /* 0x020fda000780c0ff */
[----:B----4-:R-:W-:Y:S05]  /*9e50*/  @!P0 BRA `(.L_x_190) ;  /* 0x0000000000048947 */ /* 0x010fea0003800000 */
[----:B------:R-:W-:Y:S01]  /*9e60*/  BPT.TRAP 0x1 ;  /* 0x000000040000795c */ /* 0x000fe20000300000 */
.L_x_190:
        /* <DEDUP_REMOVED lines=40> */
.L_x_171:
[----:B------:R-:W-:Y:S05]  /*a0f0*/  BSYNC B0 ;  /* 0x0000000000007941 */ /* 0x000fea0003800000 */
.L_x_170:
[----:B------:R-:W-:-:S03]  /*a100*/  UMOV UR6, 0xffffffff ;  /* 0xffffffff00067882 */ /* 0x000fc60000000000 */
[----:B------:R-:W-:Y:S05]  /*a110*/  BRA.DIV UR6, `(.L_x_191) ;  /* 0x0000000606f07947 */ /* 0x000fea000b800000 */
[----:B------:R-:W-:-:S13]  /*a120*/  ELECT P0, URZ, PT ;  /* 0x00000000003f782f */ /* 0x000fda0003800000 */
.L_x_220:
[----:B------:R-:W-:Y:S05]  /*a130*/  @!P0 BRA `(.L_x_107) ;  /* 0x0000000000848947 */ /* 0x000fea0003800000 */
[----:B------:R-:W2:Y:S02]  /*a140*/  LDL.LU R2, [R1] ;  /* 0x0000000001027983 */ /* 0x000ea40000300800 */
[----:B--2---:R-:W-:-:S04]  /*a150*/  LOP3.LUT R2, R2, 0x2, RZ, 0xfc, !PT ;  /* 0x0000000202027812 */ /* 0x004fc800078efcff */
[----:B------:R-:W-:-:S13]  /*a160*/  ISETP.NE.AND P0, PT, R2, 0x3, PT ;  /* 0x000000030200780c */ /* 0x000fda0003f05270 */
[----:B------:R-:W-:Y:S05]  /*a170*/  @!P0 BRA `(.L_x_192) ;  /* 0x0000000000048947 */ /* 0x000fea0003800000 */
[----:B------:R-:W-:Y:S01]  /*a180*/  BPT.TRAP 0x1 ;  /* 0x000000040000795c */ /* 0x000fe20000300000 */
.L_x_192:
        /* <DEDUP_REMOVED lines=15> */
.L_x_221:
[----:B------:R-:W2:Y:S02]  /*a280*/  SYNCS.PHASECHK.TRANS64.TRYWAIT P1, [R3+URZ], R2 ;  /* 0x00000002030075a7 */ /* 0x000ea4000802017f */
[----:B--2---:R-:W-:Y:S05]  /*a290*/  @!P1 BRA `(.L_x_194) ;  /* 0x0000000400c89947 */ /* 0x004fea0003800000 */
.L_x_222:
[----:B------:R-:W-:Y:S05]  /*a2a0*/  @!P0 BRA `(.L_x_195) ;  /* 0x0000000000048947 */ /* 0x000fea0003800000 */
[----:B------:R-:W-:Y:S01]  /*a2b0*/  BPT.TRAP 0x1 ;  /* 0x000000040000795c */ /* 0x000fe20000300000 */
.L_x_195:
[----:B--2---:R-:W-:-:S04]  /*a2c0*/  VIADD R3, R8, 0x38840 ;  /* 0x0003884008037836 */ /* 0x004fc80000000000 */
[----:B------:R-:W-:-:S04]  /*a2d0*/  IMAD R5, R0, 0x8, R3 ;  /* 0x0000000800057824 */ /* 0x000fc800078e0203 */
[----:B------:R-:W2:Y:S02]  /*a2e0*/  SYNCS.PHASECHK.TRANS64.TRYWAIT P0, [R5+URZ], R4 ;  /* 0x00000004050075a7 */ /* 0x000ea4000800017f */
[----:B--2---:R-:W-:Y:S05]  /*a2f0*/  @!P0 BRA `(.L_x_196) ;  /* 0x0000000400c48947 */ /* 0x004fea0003800000 */
.L_x_223:
[----:B------:R-:W-:-:S07]  /*a300*/  IMAD R3, R6, 0x8, R3 ;  /* 0x0000000806037824 */ /* 0x000fce00078e0203 */
.L_x_197:
[----:B---3--:R3:W4:Y:S02]  /*a310*/  SYNCS.PHASECHK.TRANS64.TRYWAIT P0, [R3+URZ], R2 ;  /* 0x00000002030075a7 */ /* 0x008724000800017f */
[----:B----4-:R-:W-:Y:S05]  /*a320*/  @!P0 NANOSLEEP.SYNCS 0x989680 ;  /* 0x009896800000895d */ /* 0x010fea0003900000 */
[----:B------:R-:W4:Y:S02]  /*a330*/  @!P0 SYNCS.PHASECHK.TRANS64 P0, [R3+URZ], R2 ;  /* 0x00000002030085a7 */ /* 0x000f24000800007f */
[----:B----4-:R-:W-:Y:S05]  /*a340*/  @!P0 BRA `(.L_x_197) ;  /* 0xfffffffc00f08947 */ /* 0x010fea000383ffff */
.L_x_107:
[----:B------:R-:W-:Y:S05]  /*a350*/  BSYNC B6 ;  /* 0x0000000000067941 */ /* 0x000fea0003800000 */
.L_x_104:
[----:B------:R-:W-:Y:S05]  /*a360*/  EXIT ;  /* 0x000000000000794d */ /* 0x000fea0003800000 */
.L_x_112:
[----:B------:R-:W-:Y:S02]  /*a370*/  IMAD.MOV.U32 R12, RZ, RZ, RZ ;  /* 0x000000ffff0c7224 */ /* 0x000fe400078e00ff */
[----:B------:R-:W-:Y:S02]  /*a380*/  IMAD.MOV.U32 R11, RZ, RZ, 0x1f ;  /* 0x0000001fff0b7424 */ /* 0x000fe400078e00ff */
[----:B------:R-:W-:-:S07]  /*a390*/  IMAD.MOV.U32 R15, RZ, RZ, -0x1 ;  /* 0xffffffffff0f7424 */ /* 0x000fce00078e00ff */
[----:B------:R-:W-:Y:S05]  /*a3a0*/  WARPSYNC.COLLECTIVE R15, `(.L_x_198) ;  /* 0x000000000f087348 */ /* 0x000fea0003c00000 */
[----:B------:R1:W2:Y:S02]  /*a3b0*/  SHFL.IDX P6, R14, R13, R12, R11 ;  /* 0x0000000c0d0e7389 */ /* 0x0002a400000c000b */
[----:B-12---:R-:W-:Y:S01]  /*a3c0*/  ENDCOLLECTIVE ;  /* 0x000000000000791b */ /* 0x006fe20003800000 */
.L_x_198:
[----:B------:R-:W-:Y:S05]  /*a3d0*/  BRA `(.L_x_199) ;  /* 0xffffff6400f87947 */ /* 0x000fea000383ffff */
.L_x_114:
        /* <DEDUP_REMOVED lines=8> */
.L_x_119:
[----:B---3--:R3:W4:Y:S02]  /*a460*/  SYNCS.PHASECHK.TRANS64.TRYWAIT P1, [R3+URZ+0x38810], R152 ;  /* 0x03881098030075a7 */ /* 0x008724000802017f */
[----:B----4-:R-:W-:Y:S05]  /*a470*/  @!P1 NANOSLEEP.SYNCS 0x989680 ;  /* 0x009896800000995d */ /* 0x010fea0003900000 */
[----:B------:R-:W4:Y:S02]  /*a480*/  @!P1 SYNCS.PHASECHK.TRANS64 P1, [R3+URZ+0x38810], R152 ;  /* 0x03881098030095a7 */ /* 0x000f24000802007f */
[----:B----4-:R-:W-:Y:S05]  /*a490*/  @!P1 BRA `(.L_x_119) ;  /* 0xfffffffc00f09947 */ /* 0x010fea000383ffff */
[----:B------:R-:W-:Y:S05]  /*a4a0*/  BRA `(.L_x_118) ;  /* 0xffffff7000247947 */ /* 0x000fea000383ffff */
.L_x_123:
[----:B------:R1:W1:Y:S02]  /*a4b0*/  SYNCS.PHASECHK.TRANS64.TRYWAIT P1, [R3+URZ+0x38830], R152 ;  /* 0x03883098030075a7 */ /* 0x000264000802017f */
[----:B-1----:R-:W-:Y:S05]  /*a4c0*/  @!P1 NANOSLEEP.SYNCS 0x989680 ;  /* 0x009896800000995d */ /* 0x002fea0003900000 */
[----:B------:R-:W1:Y:S02]  /*a4d0*/  @!P1 SYNCS.PHASECHK.TRANS64 P1, [R3+URZ+0x38830], R152 ;  /* 0x03883098030095a7 */ /* 0x000e64000802007f */
[----:B-1----:R-:W-:Y:S05]  /*a4e0*/  @!P1 BRA `(.L_x_123) ;  /* 0xfffffffc00f09947 */ /* 0x002fea000383ffff */
[----:B------:R-:W-:Y:S05]  /*a4f0*/  BRA `(.L_x_122) ;  /* 0xffffff8000b07947 */ /* 0x000fea000383ffff */
.L_x_138:
[----:B------:R-:W-:Y:S01]  /*a500*/  BSSY B0, `(.L_x_200) ;  /* 0x0000005000007945 */ /* 0x000fe20003800000 */
[----:B------:R-:W-:-:S07]  /*a510*/  IMAD.MOV.U32 R15, RZ, RZ, -0x1 ;  /* 0xffffffffff0f7424 */ /* 0x000fce00078e00ff */
[----:B------:R-:W-:Y:S05]  /*a520*/  WARPSYNC.COLLECTIVE R15, `(.L_x_201) ;  /* 0x000000000f087348 */ /* 0x000fea0003c00000 */
[----:B------:R-:W-:Y:S01]  /*a530*/  NOP ;  /* 0x0000000000007918 */ /* 0x000fe20000000000 */
[----:B------:R-:W-:Y:S01]  /*a540*/  ENDCOLLECTIVE ;  /* 0x000000000000791b */ /* 0x000fe20003800000 */
.L_x_201:
[----:B------:R-:W-:Y:S05]  /*a550*/  BSYNC B0 ;  /* 0x0000000000007941 */ /* 0x000fea0003800000 */
.L_x_200:
[----:B------:R-:W-:Y:S05]  /*a560*/  BRA `(.L_x_202) ;  /* 0xffffffd000a87947 */ /* 0x000fea000383ffff */
.L_x_150:
[----:B------:R-:W-:Y:S01]  /*a570*/  BSSY B0, `(.L_x_203) ;  /* 0x0000005000007945 */ /* 0x000fe20003800000 */
[----:B------:R-:W-:-:S07]  /*a580*/  IMAD.MOV.U32 R15, RZ, RZ, -0x1 ;  /* 0xffffffffff0f7424 */ /* 0x000fce00078e00ff */
[----:B------:R-:W-:Y:S05]  /*a590*/  WARPSYNC.COLLECTIVE R15, `(.L_x_204) ;  /* 0x000000000f087348 */ /* 0x000fea0003c00000 */
[----:B------:R-:W-:Y:S01]  /*a5a0*/  NOP ;  /* 0x0000000000007918 */ /* 0x000fe20000000000 */
[----:B------:R-:W-:Y:S01]  /*a5b0*/  ENDCOLLECTIVE ;  /* 0x000000000000791b */ /* 0x000fe20003800000 */
.L_x_204:
[----:B------:R-:W-:Y:S05]  /*a5c0*/  BSYNC B0 ;  /* 0x0000000000007941 */ /* 0x000fea0003800000 */
.L_x_203:
[----:B------:R-:W-:Y:S05]  /*a5d0*/  BRA `(.L_x_205) ;  /* 0xffffffd400c07947 */ /* 0x000fea000383ffff */
.L_x_163:
[----:B------:R-:W-:Y:S01]  /*a5e0*/  BSSY B0, `(.L_x_206) ;  /* 0x0000005000007945 */ /* 0x000fe20003800000 */
[----:B------:R-:W-:-:S07]  /*a5f0*/  IMAD.MOV.U32 R15, RZ, RZ, -0x1 ;  /* 0xffffffffff0f7424 */ /* 0x000fce00078e00ff */
[----:B------:R-:W-:Y:S05]  /*a600*/  WARPSYNC.COLLECTIVE R15, `(.L_x_207) ;  /* 0x000000000f087348 */ /* 0x000fea0003c00000 */
[----:B------:R-:W-:Y:S01]  /*a610*/  NOP ;  /* 0x0000000000007918 */ /* 0x000fe20000000000 */
[----:B------:R-:W-:Y:S01]  /*a620*/  ENDCOLLECTIVE ;  /* 0x000000000000791b */ /* 0x000fe20003800000 */
.L_x_207:
[----:B------:R-:W-:Y:S05]  /*a630*/  BSYNC B0 ;  /* 0x0000000000007941 */ /* 0x000fea0003800000 */
.L_x_206:
[----:B------:R-:W-:Y:S05]  /*a640*/  BRA `(.L_x_208) ;  /* 0xffffffd800dc7947 */ /* 0x000fea000383ffff */
.L_x_172:
[----:B-1----:R1:W2:Y:S02]  /*a650*/  SYNCS.PHASECHK.TRANS64.TRYWAIT P1, [R20+URZ+0x38820], R3 ;  /* 0x03882003140075a7 */ /* 0x0022a4000802017f */
[----:B--2---:R-:W-:Y:S05]  /*a660*/  @!P1 NANOSLEEP.SYNCS 0x989680 ;  /* 0x009896800000995d */ /* 0x004fea0003900000 */
[----:B------:R-:W2:Y:S02]  /*a670*/  @!P1 SYNCS.PHASECHK.TRANS64 P1, [R20+URZ+0x38820], R3 ;  /* 0x03882003140095a7 */ /* 0x000ea4000802007f */
[----:B--2---:R-:W-:Y:S05]  /*a680*/  @!P1 BRA `(.L_x_172) ;  /* 0xfffffffc00f09947 */ /* 0x004fea000383ffff */
[----:B------:R-:W-:Y:S05]  /*a690*/  BRA `(.L_x_209) ;  /* 0xffffffe000b47947 */ /* 0x000fea000383ffff */
.L_x_176:
[----:B-1----:R1:W2:Y:S02]  /*a6a0*/  SYNCS.PHASECHK.TRANS64.TRYWAIT P1, [R20+URZ+0x38840], R21 ;  /* 0x03884015140075a7 */ /* 0x0022a4000802017f */
[----:B--2---:R-:W-:Y:S05]  /*a6b0*/  @!P1 NANOSLEEP.SYNCS 0x989680 ;  /* 0x009896800000995d */ /* 0x004fea0003900000 */
[----:B------:R-:W2:Y:S02]  /*a6c0*/  @!P1 SYNCS.PHASECHK.TRANS64 P1, [R20+URZ+0x38840], R21 ;  /* 0x03884015140095a7 */ /* 0x000ea4000802007f */
[----:B--2---:R-:W-:Y:S05]  /*a6d0*/  @!P1 BRA `(.L_x_176) ;  /* 0xfffffffc00f09947 */ /* 0x004fea000383ffff */
[----:B------:R-:W-:Y:S05]  /*a6e0*/  BRA `(.L_x_210) ;  /* 0xffffffe800247947 */ /* 0x000fea000383ffff */
.L_x_178:
[----:B---3--:R3:W4:Y:S02]  /*a6f0*/  SYNCS.PHASECHK.TRANS64.TRYWAIT P1, [R20+URZ+0x38828], R21 ;  /* 0x03882815140075a7 */ /* 0x008724000802017f */
[----:B----4-:R-:W-:Y:S05]  /*a700*/  @!P1 NANOSLEEP.SYNCS 0x989680 ;  /* 0x009896800000995d */ /* 0x010fea0003900000 */
[----:B------:R-:W4:Y:S02]  /*a710*/  @!P1 SYNCS.PHASECHK.TRANS64 P1, [R20+URZ+0x38828], R21 ;  /* 0x03882815140095a7 */ /* 0x000f24000802007f */
[----:B----4-:R-:W-:Y:S05]  /*a720*/  @!P1 BRA `(.L_x_178) ;  /* 0xfffffffc00f09947 */ /* 0x010fea000383ffff */
[----:B------:R-:W-:Y:S05]  /*a730*/  BRA `(.L_x_211) ;  /* 0xffffffe800b87947 */ /* 0x000fea000383ffff */
.L_x_180:
[----:B--2---:R2:W4:Y:S02]  /*a740*/  SYNCS.PHASECHK.TRANS64.TRYWAIT P1, [R20+URZ+0x38848], R21 ;  /* 0x03884815140075a7 */ /* 0x004524000802017f */
[----:B----4-:R-:W-:Y:S05]  /*a750*/  @!P1 NANOSLEEP.SYNCS 0x989680 ;  /* 0x009896800000995d */ /* 0x010fea0003900000 */
[----:B------:R-:W4:Y:S02]  /*a760*/  @!P1 SYNCS.PHASECHK.TRANS64 P1, [R20+URZ+0x38848], R21 ;  /* 0x03884815140095a7 */ /* 0x000f24000802007f */
[----:B----4-:R-:W-:Y:S05]  /*a770*/  @!P1 BRA `(.L_x_180) ;  /* 0xfffffffc00f09947 */ /* 0x010fea000383ffff */
[----:B------:R-:W-:Y:S05]  /*a780*/  BRA `(.L_x_212) ;  /* 0xffffffec00287947 */ /* 0x000fea000383ffff */
.L_x_182:
[----:B------:R-:W-:-:S07]  /*a790*/  SHF.L.U32 R5, R18, 0x1f, RZ ;  /* 0x0000001f12057819 */ /* 0x000fce00000006ff */
.L_x_213:
[----:B-1----:R1:W2:Y:S02]  /*a7a0*/  SYNCS.PHASECHK.TRANS64.TRYWAIT P1, [R20+URZ+0x38820], R5 ;  /* 0x03882005140075a7 */ /* 0x0022a4000802017f */
[----:B--2---:R-:W-:Y:S05]  /*a7b0*/  @!P1 NANOSLEEP.SYNCS 0x989680 ;  /* 0x009896800000995d */ /* 0x004fea0003900000 */
[----:B------:R-:W2:Y:S02]  /*a7c0*/  @!P1 SYNCS.PHASECHK.TRANS64 P1, [R20+URZ+0x38820], R5 ;  /* 0x03882005140095a7 */ /* 0x000ea4000802007f */
[----:B--2---:R-:W-:Y:S05]  /*a7d0*/  @!P1 BRA `(.L_x_213) ;  /* 0xfffffffc00f09947 */ /* 0x004fea000383ffff */
[----:B------:R-:W-:Y:S05]  /*a7e0*/  BRA `(.L_x_214) ;  /* 0xffffffec00b07947 */ /* 0x000fea000383ffff */
.L_x_185:
[----:B---3--:R3:W4:Y:S02]  /*a7f0*/  SYNCS.PHASECHK.TRANS64.TRYWAIT P1, [R20+URZ+0x38840], R9 ;  /* 0x03884009140075a7 */ /* 0x008724000802017f */
[----:B----4-:R-:W-:Y:S05]  /*a800*/  @!P1 NANOSLEEP.SYNCS 0x989680 ;  /* 0x009896800000995d */ /* 0x010fea0003900000 */
[----:B------:R-:W4:Y:S02]  /*a810*/  @!P1 SYNCS.PHASECHK.TRANS64 P1, [R20+URZ+0x38840], R9 ;  /* 0x03884009140095a7 */ /* 0x000f24000802007f */
[----:B----4-:R-:W-:Y:S05]  /*a820*/  @!P1 BRA `(.L_x_185) ;  /* 0xfffffffc00f09947 */ /* 0x010fea000383ffff */
[----:B------:R-:W-:Y:S05]  /*a830*/  BRA `(.L_x_215) ;  /* 0xfffffff000387947 */ /* 0x000fea000383ffff */
.L_x_187:
[----:B-1----:R1:W2:Y:S02]  /*a840*/  SYNCS.PHASECHK.TRANS64.TRYWAIT P1, [R20+URZ+0x38828], R9 ;  /* 0x03882809140075a7 */ /* 0x0022a4000802017f */
[----:B--2---:R-:W-:Y:S05]  /*a850*/  @!P1 NANOSLEEP.SYNCS 0x989680 ;  /* 0x009896800000995d */ /* 0x004fea0003900000 */
[----:B------:R-:W2:Y:S02]  /*a860*/  @!P1 SYNCS.PHASECHK.TRANS64 P1, [R20+URZ+0x38828], R9 ;  /* 0x03882809140095a7 */ /* 0x000ea4000802007f */
[----:B--2---:R-:W-:Y:S05]  /*a870*/  @!P1 BRA `(.L_x_187) ;  /* 0xfffffffc00f09947 */ /* 0x004fea000383ffff */
[----:B------:R-:W-:Y:S05]  /*a880*/  BRA `(.L_x_216) ;  /* 0xfffffff000c07947 */ /* 0x000fea000383ffff */
.L_x_189:
[----:B----4-:R4:W1:Y:S02]  /*a890*/  SYNCS.PHASECHK.TRANS64.TRYWAIT P0, [R4+URZ+0x38840], R3 ;  /* 0x03884003040075a7 */ /* 0x010864000800017f */
[----:B-1----:R-:W-:Y:S05]  /*a8a0*/  @!P0 NANOSLEEP.SYNCS 0x989680 ;  /* 0x009896800000895d */ /* 0x002fea0003900000 */
[----:B------:R-:W1:Y:S02]  /*a8b0*/  @!P0 SYNCS.PHASECHK.TRANS64 P0, [R4+URZ+0x38840], R3 ;  /* 0x03884003040085a7 */ /* 0x000e64000800007f */
[----:B-1----:R-:W-:Y:S05]  /*a8c0*/  @!P0 BRA `(.L_x_189) ;  /* 0xfffffffc00f08947 */ /* 0x002fea000383ffff */
[----:B------:R-:W-:Y:S05]  /*a8d0*/  BRA `(.L_x_217) ;  /* 0xfffffff400487947 */ /* 0x000fea000383ffff */
.L_x_191:
[----:B------:R-:W-:Y:S01]  /*a8e0*/  BSSY B0, `(.L_x_218) ;  /* 0x0000006000007945 */ /* 0x000fe20003800000 */
[----:B------:R-:W-:-:S07]  /*a8f0*/  IMAD.MOV.U32 R15, RZ, RZ, -0x1 ;  /* 0xffffffffff0f7424 */ /* 0x000fce00078e00ff */
[----:B------:R-:W-:Y:S05]  /*a900*/  WARPSYNC.COLLECTIVE R15, `(.L_x_219) ;  /* 0x000000000f0c7348 */ /* 0x000fea0003c00000 */
[----:B------:R-:W-:Y:S02]  /*a910*/  ELECT P6, UR62, PT ;  /* 0x00000000003e782f */ /* 0x000fe400038c0000 */
[----:B------:R-:W-:Y:S01]  /*a920*/  MOV R14, UR62 ;  /* 0x0000003e000e7c02 */ /* 0x000fe20008000f00 */
[----:B------:R-:W-:Y:S10]  /*a930*/  ENDCOLLECTIVE ;  /* 0x000000000000791b */ /* 0x000ff40003800000 */
.L_x_219:
[----:B------:R-:W-:Y:S05]  /*a940*/  BSYNC B0 ;  /* 0x0000000000007941 */ /* 0x000fea0003800000 */
.L_x_218:
[----:B------:R-:W-:Y:S01]  /*a950*/  PLOP3.LUT P0, PT, P6, PT, PT, 0x80, 0x0 ;  /* 0x000000000000781c */ /* 0x000fe2000370f070 */
[----:B------:R-:W-:-:S12]  /*a960*/  BRA `(.L_x_220) ;  /* 0xfffffff400f07947 */ /* 0x000fd8000383ffff */
.L_x_193:
[----:B-1----:R1:W2:Y:S02]  /*a970*/  SYNCS.PHASECHK.TRANS64.TRYWAIT P1, [R7+URZ], R4 ;  /* 0x00000004070075a7 */ /* 0x0022a4000802017f */
[----:B--2---:R-:W-:Y:S05]  /*a980*/  @!P1 NANOSLEEP.SYNCS 0x989680 ;  /* 0x009896800000995d */ /* 0x004fea0003900000 */
[----:B------:R-:W2:Y:S02]  /*a990*/  @!P1 SYNCS.PHASECHK.TRANS64 P1, [R7+URZ], R4 ;  /* 0x00000004070095a7 */ /* 0x000ea4000802007f */
[----:B--2---:R-:W-:Y:S05]  /*a9a0*/  @!P1 BRA `(.L_x_193) ;  /* 0xfffffffc00f09947 */ /* 0x004fea000383ffff */
[----:B------:R-:W-:Y:S05]  /*a9b0*/  BRA `(.L_x_221) ;  /* 0xfffffff800307947 */ /* 0x000fea000383ffff */
.L_x_194:
[----:B--2---:R2:W3:Y:S02]  /*a9c0*/  SYNCS.PHASECHK.TRANS64.TRYWAIT P1, [R3+URZ], R2 ;  /* 0x00000002030075a7 */ /* 0x0044e4000802017f */
[----:B---3--:R-:W-:Y:S05]  /*a9d0*/  @!P1 NANOSLEEP.SYNCS 0x989680 ;  /* 0x009896800000995d */ /* 0x008fea0003900000 */
[----:B------:R-:W3:Y:S02]  /*a9e0*/  @!P1 SYNCS.PHASECHK.TRANS64 P1, [R3+URZ], R2 ;  /* 0x00000002030095a7 */ /* 0x000ee4000802007f */
[----:B---3--:R-:W-:Y:S05]  /*a9f0*/  @!P1 BRA `(.L_x_194) ;  /* 0xfffffffc00f09947 */ /* 0x008fea000383ffff */
[----:B------:R-:W-:Y:S05]  /*aa00*/  BRA `(.L_x_222) ;  /* 0xfffffff800247947 */ /* 0x000fea000383ffff */
.L_x_196:
[----:B--2---:R2:W3:Y:S02]  /*aa10*/  SYNCS.PHASECHK.TRANS64.TRYWAIT P0, [R5+URZ], R4 ;  /* 0x00000004050075a7 */ /* 0x0044e4000800017f */
[----:B---3--:R-:W-:Y:S05]  /*aa20*/  @!P0 NANOSLEEP.SYNCS 0x989680 ;  /* 0x009896800000895d */ /* 0x008fea0003900000 */
[----:B------:R-:W3:Y:S02]  /*aa30*/  @!P0 SYNCS.PHASECHK.TRANS64 P0, [R5+URZ], R4 ;  /* 0x00000004050085a7 */ /* 0x000ee4000800007f */
[----:B---3--:R-:W-:Y:S05]  /*aa40*/  @!P0 BRA `(.L_x_196) ;  /* 0xfffffffc00f08947 */ /* 0x008fea000383ffff */
[----:B------:R-:W-:Y:S05]  /*aa50*/  BRA `(.L_x_223) ;  /* 0xfffffff800287947 */ /* 0x000fea000383ffff */
.L_x_224:
        /* <DEDUP_REMOVED lines=10> */
.L_x_3683:


//--------------------- .text._ZN7cutlass13device_kernelIN5flash11enable_sm90INS1_16FlashAttnBwdSm90INS1_25CollectiveMainloopBwdSm90ILi2ELi2ELi2EN4cute5tupleIJNS5_1CILi1EEES8_S8_EEENS6_IJNS7_ILi80EEENS7_ILi128EEESB_EEENS_10bfloat16_tEfNS_4arch4Sm90ELb0ELb0ELb0ELb0ELb0ELb1ELb0ELb1ELi2ELi1ELi2ELi1ELb0EEENS1_24CollectiveEpilogueBwdGQAISC_fSF_Li256ELb0ELb0EEENS1_19SingleTileSchedulerILb0ELb0ELb0ELi128EEEEEEEEEvNT_6ParamsE --------------------------
	.section	.text._ZN7cutlass13device_kernelIN5flash11enable_sm90INS1_16FlashAttnBwdSm90INS1_25CollectiveMainloopBwdSm90ILi2ELi2ELi2EN4cute5tupleIJNS5_1CILi1EEES8_S8_EEENS6_IJNS7_ILi80EEENS7_ILi128EEESB_EEENS_10bfloat16_tEfNS_4arch4Sm90ELb0ELb0ELb0ELb0ELb0ELb1ELb0ELb1ELi2ELi1ELi2ELi1ELb0EEENS1_24CollectiveEpilogueBwdGQAISC_fSF_Li256ELb0ELb0EEENS1_19SingleTileSchedulerILb0ELb0ELb0ELi128EEEEEEEEEvNT_6ParamsE,"ax",@progbits
	.align	128
.text._ZN7cutlass13device_kernelIN5flash11enable_sm90INS1_16FlashAttnBwdSm90INS1_25CollectiveMainloopBwdSm90ILi2ELi2ELi2EN4cute5tupleIJNS5_1CILi1EEES8_S8_EEENS6_IJNS7_ILi80EEENS7_ILi128EEESB_EEENS_10bfloat16_tEfNS_4arch4Sm90ELb0ELb0ELb0ELb0ELb0ELb1ELb0ELb1ELi2ELi1ELi2ELi1ELb0EEENS1_24CollectiveEpilogueBwdGQAISC_fSF_Li256ELb0ELb0EEENS1_19SingleTileSchedulerILb0ELb0ELb0ELi128EEEEEEEEEvNT_6ParamsE:
        .type           _ZN7cutlass13device_kernelIN5flash11enable_sm90INS1_16FlashAttnBwdSm90INS1_25CollectiveMainloopBwdSm90ILi2ELi2ELi2EN4cute5tupleIJNS5_1CILi1EEES8_S8_EEENS6_IJNS7_ILi80EEENS7_ILi128EEESB_EEENS_10bfloat16_tEfNS_4arch4Sm90ELb0ELb0ELb0ELb0ELb0ELb1ELb0ELb1ELi2ELi1ELi2ELi1ELb0EEENS1_24CollectiveEpilogueBwdGQAISC_fSF_Li256ELb0ELb0EEENS1_19SingleTileSchedulerILb0ELb0ELb0ELi128EEEEEEEEEvNT_6ParamsE,@function
        .size           _ZN7cutlass13device_kernelIN5flash11enable_sm90INS1_16FlashAttnBwdSm90INS1_25CollectiveMainloopBwdSm90ILi2ELi2ELi2EN4cute5tupleIJNS5_1CILi1EEES8_S8_EEENS6_IJNS7_ILi80EEENS7_ILi128EEESB_EEENS_10bfloat16_tEfNS_4arch4Sm90ELb0ELb0ELb0ELb0ELb0ELb1ELb0ELb1ELi2ELi1ELi2ELi1ELb0EEENS1_24CollectiveEpilogueBwdGQAISC_fSF_Li256ELb0ELb0EEENS1_19SingleTileSchedulerILb0ELb0ELb0ELi128EEEEEEEEEvNT_6ParamsE,(.L_x_3684 - _ZN7cutlass13device_kernelIN5flash11enable_sm90INS1_16FlashAttnBwdSm90INS1_25CollectiveMainloopBwdSm90ILi2ELi2ELi2EN4cute5tupleIJNS5_1CILi1EEES8_S8_EEENS6_IJNS7_ILi80EEENS7_ILi128EEESB_EEENS_10bfloat16_tEfNS_4arch4Sm90ELb0ELb0ELb0ELb0ELb0ELb1ELb0ELb1ELi2ELi1ELi2ELi1ELb0EEENS1_24CollectiveEpilogueBwdGQAISC_fSF_Li256ELb0ELb0EEENS1_19SingleTileSchedulerILb0ELb0ELb0ELi128EEEEEEEEEvNT_6ParamsE)
        .other          _ZN7cutlass13device_kernelIN5flash11enable_sm90INS1_16FlashAttnBwdSm90INS1_25CollectiveMainloopBwdSm90ILi2ELi2ELi2EN4cute5tupleIJNS5_1CILi1EEES8_S8_EEENS6_IJNS7_ILi80EEENS7_ILi128EEESB_EEENS_10bfloat16_tEfNS_4arch4Sm90ELb0ELb0ELb0ELb0ELb0ELb1ELb0ELb1ELi2ELi1ELi2ELi1ELb0EEENS1_24CollectiveEpilogueBwdGQAISC_fSF_Li256ELb0ELb0EEENS1_19SingleTileSchedulerILb0ELb0ELb0ELi128EEEEEEEEEvNT_6ParamsE,@"STO_CUDA_ENTRY STV_DEFAULT"
_ZN7cutlass13device_kernelIN5flash11enable_sm90INS1_16FlashAttnBwdSm90INS1_25CollectiveMainloopBwdSm90ILi2ELi2ELi2EN4cute5tupleIJNS5_1CILi1EEES8_S8_EEENS6_IJNS7_ILi80EEENS7_ILi128EEESB_EEENS_10bfloat16_tEfNS_4arch4Sm90ELb0ELb0ELb0ELb0ELb0ELb1ELb0ELb1ELi2ELi1ELi2ELi1ELb0EEENS1_24CollectiveEpilogueBwdGQAISC_fSF_Li256ELb0ELb0EEENS1_19SingleTileSchedulerILb0ELb0ELb0ELi128EEEEEEEEEvNT_6ParamsE:
        /* <DEDUP_REMOVED lines=14> */
[----:B------:R-:W-:-:S02]  /*00e0*/  UIADD3.X UR7, URZ, UR5, URZ, UP0, !UPT ;  /* 0x000000053f077290 */ /* 0x000fc400087fe43f */
[----:B------:R-:W-:Y:S02]  /*00f0*/  UIADD3.X UR9, URZ, UR5, URZ, UP1, !UPT ;  /* 0x000000053f097290 */ /* 0x000fe40008ffe43f */
[----:B------:R-:W-:Y:S02]  /*0100*/  UIADD3.X UR11, URZ, UR5, URZ, UP2, !UPT ;  /* 0x000000053f0b7290 */ /* 0x000fe400097fe43f */
[----:B------:R-:W-:-:S03]  /*0110*/  UIADD3.X UR5, URZ, UR5, URZ, UP3, !UPT ;  /* 0x000000053f057290 */ /* 0x000fc60009ffe43f */
[----:B------:R1:W-:Y:S02]  /*0120*/  UTMACCTL.PF [UR6] ;  /* 0x00000000060079b9 */ /* 0x0003e40008040000 */
[----:B------:R1:W-:Y:S02]  /*0130*/  UTMACCTL.PF [UR8] ;  /* 0x00000000080079b9 */ /* 0x0003e40008040000 */
[----:B------:R1:W-:Y:S02]  /*0140*/  UTMACCTL.PF [UR10] ;  /* 0x000000000a0079b9 */ /* 0x0003e40008040000 */
[----:B------:R1:W-:Y:S02]  /*0150*/  UTMACCTL.PF [UR4] ;  /* 0x00000000040079b9 */ /* 0x0003e40008040000 */
[----:B-1----:R-:W-:Y:S01]  /*0160*/  NOP ;  /* 0x0000000000007918 */ /* 0x002fe20000000000 */
.L_x_226:
[----:B------:R-:W-:Y:S05]  /*0170*/  BSYNC B0 ;  /* 0x0000000000007941 */ /* 0x000fea0003800000 */
.L_x_225:
        /* <DEDUP_REMOVED lines=34> */
.L_x_227:
        /* <DEDUP_REMOVED lines=22> */
.L_x_228:
        /* <DEDUP_REMOVED lines=8> */
.L_x_231:
        /* <DEDUP_REMOVED lines=13> */
[----:B----4-:R-:W-:Y:S05]  /*0650*/  @!P0 BRA `(.L_x_232) ;  /* 0x0000009000cc8947 */ /* 0x010fea0003800000 */
        /* <DEDUP_REMOVED lines=19> */
.L_x_234:
        /* <DEDUP_REMOVED lines=15> */
.L_x_233:
        /* <DEDUP_REMOVED lines=23> */
.L_x_236:
        /* <DEDUP_REMOVED lines=15> */
.L_x_235:
        /* <DEDUP_REMOVED lines=8> */
.L_x_306:
[CC--:B------:R-:W-:Y:S01]  /*0b60*/  LEA.HI R5, R3.reuse, R0.reuse, RZ, 0x5 ;  /* 0x0000000003057211 */ /* 0x0c0fe200078f28ff */
[----:B------:R-:W-:Y:S01]  /*0b70*/  IMAD.SHL.U32 R4, R0, 0x40, RZ ;  /* 0x0000004000047824 */ /* 0x000fe200078e00ff */
[----:B------:R-:W-:Y:S02]  /*0b80*/  SHF.L.U32 R10, RZ, 0x1f, RZ ;  /* 0x0000001fff0a7819 */ /* 0x000fe400000006ff */
[----:B------:R-:W-:Y:S02]  /*0b90*/  SHF.R.S32.HI R5, RZ, 0x5, R5 ;  /* 0x00000005ff057819 */ /* 0x000fe40000011405 */
[----:B------:R-:W-:Y:S01]  /*0ba0*/  LEA.HI R6, R3, R0, RZ, 0x4 ;  /* 0x0000000003067211 */ /* 0x000fe200078f20ff */
[----:B------:R-:W3:Y:S01]  /*0bb0*/  SYNCS.PHASECHK.TRANS64.TRYWAIT P0, [R16+URZ+0x38800], R10 ;  /* 0x0388000a100075a7 */ /* 0x000ee2000800017f */
[----:B------:R-:W-:Y:S01]  /*0bc0*/  LOP3.LUT R4, R4, 0x1c0, RZ, 0xc0, !PT ;  /* 0x000001c004047812 */ /* 0x000fe200078ec0ff */
[----:B------:R-:W-:Y:S01]  /*0bd0*/  IMAD.SHL.U32 R5, R5, 0x10, RZ ;  /* 0x0000001005057824 */ /* 0x000fe200078e00ff */
[----:B------:R-:W-:-:S04]  /*0be0*/  SHF.R.S32.HI R9, RZ, 0x4, R6 ;  /* 0x00000004ff097819 */ /* 0x000fc80000011406 */
[----:B------:R-:W-:Y:S02]  /*0bf0*/  LEA.HI R7, R6, R9, RZ, 0x1 ;  /* 0x0000000906077211 */ /* 0x000fe400078f08ff */
[----:B------:R-:W-:Y:S02]  /*0c00*/  LEA.HI R6, R3, R0, RZ, 0x3 ;  /* 0x0000000003067211 */ /* 0x000fe400078f18ff */
[----:B------:R-:W-:Y:S02]  /*0c10*/  LOP3.LUT R5, R4, 0x30, R5, 0xf8, !PT ;  /* 0x0000003004057812 */ /* 0x000fe400078ef805 */
[----:B--2---:R-:W-:Y:S02]  /*0c20*/  LEA.HI R3, R14, R14, RZ, 0x1 ;  /* 0x0000000e0e037211 */ /* 0x004fe400078f08ff */
[----:B------:R-:W-:Y:S02]  /*0c30*/  LOP3.LUT R8, R7, 0x7ffffe, RZ, 0xc0, !PT ;  /* 0x007ffffe07087812 */ /* 0x000fe400078ec0ff */
[----:B------:R-:W-:-:S02]  /*0c40*/  LOP3.LUT R7, R5, 0x8, R6, 0xf8, !PT ;  /* 0x0000000805077812 */ /* 0x000fc400078ef806 */
[----:B------:R-:W-:Y:S01]  /*0c50*/  LOP3.LUT R5, R2, 0xffffff80, RZ, 0xc0, !PT ;  /* 0xffffff8002057812 */ /* 0x000fe200078ec0ff */
[----:B------:R-:W-:Y:S01]  /*0c60*/  IMAD.IADD R8, R9, 0x1, -R8 ;  /* 0x0000000109087824 */ /* 0x000fe200078e0a08 */
[----:B------:R-:W-:Y:S02]  /*0c70*/  LOP3.LUT R3, R3, 0xfffffffe, RZ, 0xc0, !PT ;  /* 0xfffffffe03037812 */ /* 0x000fe400078ec0ff */
[----:B------:R-:W-:Y:S01]  /*0c80*/  SHF.R.U32.HI R4, RZ, 0x3, R4 ;  /* 0x00000003ff047819 */ /* 0x000fe20000011604 */
[----:B------:R-:W-:Y:S02]  /*0c90*/  IMAD.IADD R5, R0, 0x1, -R5 ;  /* 0x0000000100057824 */ /* 0x000fe400078e0a05 */
[----:B------:R-:W-:Y:S01]  /*0ca0*/  IMAD.IADD R0, R14, 0x1, -R3 ;  /* 0x000000010e007824 */ /* 0x000fe200078e0a03 */
[----:B------:R-:W-:Y:S01]  /*0cb0*/  LOP3.LUT R4, R7, R4, RZ, 0x3c, !PT ;  /* 0x0000000407047212 */ /* 0x000fe200078e3cff */
[----:B------:R-:W-:-:S03]  /*0cc0*/  IMAD R3, R17, 0xa, R8 ;  /* 0x0000000a11037824 */ /* 0x000fc600078e0208 */
[----:B------:R2:W-:Y:S01]  /*0cd0*/  STL [R1+0x4], R0 ;  /* 0x0000040001007387 */ /* 0x0005e20000100800 */
[----:B---3--:R-:W-:Y:S05]  /*0ce0*/  @P0 BRA `(.L_x_238) ;  /* 0x0000000000080947 */ /* 0x008fea0003800000 */
[----:B------:R-:W3:Y:S02]  /*0cf0*/  SYNCS.PHASECHK.TRANS64.TRYWAIT P0, [R16+URZ+0x38800], R10 ;  /* 0x0388000a100075a7 */ /* 0x000ee4000800017f */
[----:B---3--:R-:W-:Y:S05]  /*0d00*/  @!P0 BRA `(.L_x_239) ;  /* 0x0000008c00488947 */ /* 0x008fea0003800000 */
.L_x_238:
[----:B--2---:R-:W-:Y:S01]  /*0d10*/  IMAD.U32 R0, R3, 0x200, R4 ;  /* 0x0000020003007824 */ /* 0x004fe200078e0004 */
[----:B------:R-:W2:Y:S01]  /*0d20*/  LDC R6, c[0x0][0x280] ;  /* 0x0000a000ff067b82 */ /* 0x000ea20000000800 */
[----:B------:R-:W-:Y:S01]  /*0d30*/  IMAD.SHL.U32 R7, R5, 0x4, RZ ;  /* 0x0000000405077824 */ /* 0x000fe200078e00ff */
[----:B------:R-:W-:Y:S02]  /*0d40*/  CS2R R24, SRZ ;  /* 0x0000000000187805 */ /* 0x000fe4000001ff00 */
[----:B------:R-:W-:Y:S01]  /*0d50*/  CS2R R88, SRZ ;  /* 0x0000000000587805 */ /* 0x000fe2000001ff00 */
[----:B------:R3:W-:Y:S01]  /*0d60*/  STL [R1+0x18], R0 ;  /* 0x0000180001007387 */ /* 0x0007e20000100800 */
        /* <DEDUP_REMOVED lines=9> */
[----:B---3--:R-:W-:Y:S02]  /*0e00*/  SHF.R.S32.HI R0, RZ, 0x1f, R5 ;  /* 0x0000001fff007819 */ /* 0x008fe40000011405 */
[----:B------:R-:W-:Y:S02]  /*0e10*/  CS2R R108, SRZ ;  /* 0x00000000006c7805 */ /* 0x000fe4000001ff00 */
[----:B------:R-:W-:Y:S02]  /*0e20*/  CS2R R110, SRZ ;  /* 0x00000000006e7805 */ /* 0x000fe4000001ff00 */
[----:B------:R-:W-:Y:S02]  /*0e30*/  CS2R R112, SRZ ;  /* 0x0000000000707805 */ /* 0x000fe4000001ff00 */
[----:B------:R-:W-:Y:S02]  /*0e40*/  LEA.HI R2, R0, R5, RZ, 0x2 ;  /* 0x0000000500027211 */ /* 0x000fe400078f10ff */
[----:B------:R-:W-:-:S02]  /*0e50*/  CS2R R114, SRZ ;  /* 0x0000000000727805 */ /* 0x000fc4000001ff00 */
[----:B------:R-:W-:Y:S02]  /*0e60*/  CS2R R116, SRZ ;  /* 0x0000000000747805 */ /* 0x000fe4000001ff00 */
[----:B------:R-:W-:Y:S02]  /*0e70*/  CS2R R118, SRZ ;  /* 0x0000000000767805 */ /* 0x000fe4000001ff00 */
[----:B------:R-:W-:Y:S02]  /*0e80*/  LOP3.LUT R4, R2, 0x7ffffffc, RZ, 0xc0, !PT ;  /* 0x7ffffffc02047812 */ /* 0x000fe400078ec0ff */
[----:B------:R-:W-:Y:S02]  /*0e90*/  CS2R R120, SRZ ;  /* 0x0000000000787805 */ /* 0x000fe4000001ff00 */
[----:B--2---:R-:W-:Y:S02]  /*0ea0*/  ISETP.GE.AND P0, PT, R6, 0x1, PT ;  /* 0x000000010600780c */ /* 0x004fe40003f06270 */
[----:B------:R-:W-:-:S02]  /*0eb0*/  CS2R R122, SRZ ;  /* 0x00000000007a7805 */ /* 0x000fc4000001ff00 */
[----:B------:R-:W-:Y:S01]  /*0ec0*/  CS2R R124, SRZ ;  /* 0x00000000007c7805 */ /* 0x000fe2000001ff00 */
[----:B------:R-:W-:Y:S01]  /*0ed0*/  IMAD.IADD R3, R5, 0x1, -R4 ;  /* 0x0000000105037824 */ /* 0x000fe200078e0a04 */
[----:B------:R-:W-:Y:S02]  /*0ee0*/  CS2R R126, SRZ ;  /* 0x00000000007e7805 */ /* 0x000fe4000001ff00 */
[----:B------:R-:W-:Y:S02]  /*0ef0*/  CS2R R128, SRZ ;  /* 0x0000000000807805 */ /* 0x000fe4000001ff00 */
[----:B------:R-:W-:Y:S02]  /*0f00*/  CS2R R130, SRZ ;  /* 0x0000000000827805 */ /* 0x000fe4000001ff00 */
[----:B------:R-:W-:Y:S01]  /*0f10*/  CS2R R132, SRZ ;  /* 0x0000000000847805 */ /* 0x000fe2000001ff00 */
[----:B------:R2:W-:Y:S01]  /*0f20*/  STL [R1+0x1c], R3 ;  /* 0x00001c0301007387 */ /* 0x0005e20000100800 */
[----:B------:R-:W-:-:S02]  /*0f30*/  CS2R R134, SRZ ;  /* 0x0000000000867805 */ /* 0x000fc4000001ff00 */
[----:B------:R-:W-:Y:S02]  /*0f40*/  CS2R R136, SRZ ;  /* 0x0000000000887805 */ /* 0x000fe4000001ff00 */
[----:B------:R-:W-:Y:S01]  /*0f50*/  CS2R R138, SRZ ;  /* 0x00000000008a7805 */ /* 0x000fe2000001ff00 */
[----:B------:R2:W-:Y:S01]  /*0f60*/  STL [R1+0x10], R7 ;  /* 0x0000100701007387 */ /* 0x0005e20000100800 */
        /* <DEDUP_REMOVED lines=36> */
[----:B------:R-:W-:Y:S01]  /*11b0*/  CS2R R86, SRZ ;  /* 0x0000000000567805 */ /* 0x000fe2000001ff00 */
[----:B--2---:R-:W-:Y:S06]  /*11c0*/  @!P0 BRA `(.L_x_240) ;  /* 0x00000050008c8947 */ /* 0x004fec0003800000 */
[----:B------:R-:W2:Y:S01]  /*11d0*/  LDL.LU R8, [R1] ;  /* 0x0000000001087983 */ /* 0x000ea20000300800 */
[----:B------:R-:W3:Y:S01]  /*11e0*/  LDC R7, c[0x0][0x290] ;  /* 0x0000a400ff077b82 */ /* 0x000ee20000000800 */
[----:B------:R-:W-:Y:S01]  /*11f0*/  LEA.HI R5, R0, R5, RZ, 0x5 ;  /* 0x0000000500057211 */ /* 0x000fe200078f28ff */
[----:B------:R-:W-:Y:S01]  /*1200*/  VIADD R6, R6, 0x4f ;  /* 0x0000004f06067836 */ /* 0x000fe20000000000 */
[----:B------:R-:W4:Y:S01]  /*1210*/  S2R R9, SR_TID.X ;  /* 0x0000000000097919 */ /* 0x000f220000002100 */
[--C-:B------:R-:W-:Y:S02]  /*1220*/  SHF.R.S32.HI R0, RZ, 0x2, R2.reuse ;  /* 0x00000002ff007819 */ /* 0x100fe40000011402 */
[----:B------:R-:W-:Y:S02]  /*1230*/  CS2R R236, SRZ ;  /* 0x0000000000ec7805 */ /* 0x000fe4000001ff00 */
[----:B------:R-:W-:Y:S01]  /*1240*/  SHF.R.S32.HI R3, RZ, 0x1f, R2 ;  /* 0x0000001fff037819 */ /* 0x000fe20000011402 */
[----:B------:R-:W3:Y:S01]  /*1250*/  S2R R4, SR_CTAID.X ;  /* 0x0000000000047919 */ /* 0x000ee20000002500 */
[----:B------:R-:W-:Y:S01]  /*1260*/  SHF.R.S32.HI R5, RZ, 0x5, R5 ;  /* 0x00000005ff057819 */ /* 0x000fe20000011405 */
[----:B------:R-:W-:Y:S01]  /*1270*/  IMAD.HI R6, R6, 0x66666667, RZ ;  /* 0x6666666706067827 */ /* 0x000fe200078e02ff */
[----:B------:R-:W-:-:S02]  /*1280*/  LEA.HI R3, R3, R0, RZ, 0x3 ;  /* 0x0000000003037211 */ /* 0x000fc400078f18ff */
[----:B------:R-:W-:Y:S02]  /*1290*/  CS2R R150, SRZ ;  /* 0x0000000000967805 */ /* 0x000fe4000001ff00 */
[----:B------:R-:W-:Y:S02]  /*12a0*/  CS2R R148, SRZ ;  /* 0x0000000000947805 */ /* 0x000fe4000001ff00 */
[----:B------:R-:W-:Y:S02]  /*12b0*/  CS2R R146, SRZ ;  /* 0x0000000000927805 */ /* 0x000fe4000001ff00 */
[----:B------:R-:W-:Y:S02]  /*12c0*/  LOP3.LUT R3, R3, 0xfffffff8, RZ, 0xc0, !PT ;  /* 0xfffffff803037812 */ /* 0x000fe400078ec0ff */
        /* <DEDUP_REMOVED lines=19> */
[----:B------:R-:W-:Y:S01]  /*1400*/  CS2R R106, SRZ ;  /* 0x00000000006a7805 */ /* 0x000fe2000001ff00 */
[C---:B----4-:R-:W-:Y:S01]  /*1410*/  VIADD R10, R9.reuse, 0xffffff80 ;  /* 0xffffff80090a7836 */ /* 0x050fe20000000000 */
[----:B------:R-:W-:Y:S01]  /*1420*/  CS2R R104, SRZ ;  /* 0x0000000000687805 */ /* 0x000fe2000001ff00 */
[----:B------:R-:W-:Y:S01]  /*1430*/  VIADD R9, R9, 0xffffff80 ;  /* 0xffffff8009097836 */ /* 0x000fe20000000000 */
[----:B------:R-:W-:Y:S01]  /*1440*/  CS2R R102, SRZ ;  /* 0x0000000000667805 */ /* 0x000fe2000001ff00 */
[----:B---3--:R-:W-:Y:S01]  /*1450*/  IMAD R4, R4, -0x80, R7 ;  /* 0xffffff8004047824 */ /* 0x008fe200078e0207 */
[----:B------:R-:W-:-:S02]  /*1460*/  CS2R R100, SRZ ;  /* 0x0000000000647805 */ /* 0x000fc4000001ff00 */
[----:B------:R-:W-:Y:S02]  /*1470*/  CS2R R98, SRZ ;  /* 0x0000000000627805 */ /* 0x000fe4000001ff00 */
[----:B------:R-:W-:Y:S01]  /*1480*/  SHF.R.S32.HI R9, RZ, 0x1f, R9 ;  /* 0x0000001fff097819 */ /* 0x000fe20000011409 */
[----:B------:R-:W-:Y:S01]  /*1490*/  IMAD R4, R5, -0x10, R4 ;  /* 0xfffffff005047824 */ /* 0x000fe200078e0204 */
[----:B------:R-:W-:Y:S02]  /*14a0*/  SHF.R.U32.HI R5, RZ, 0x1f, R6 ;  /* 0x0000001fff057819 */ /* 0x000fe40000011606 */
[----:B------:R-:W-:Y:S02]  /*14b0*/  CS2R R96, SRZ ;  /* 0x0000000000607805 */ /* 0x000fe4000001ff00 */
[----:B------:R-:W-:Y:S02]  /*14c0*/  LEA.HI R9, R9, R10, RZ, 0x7 ;  /* 0x0000000a09097211 */ /* 0x000fe400078f38ff */
[----:B------:R-:W-:-:S02]  /*14d0*/  CS2R R94, SRZ ;  /* 0x00000000005e7805 */ /* 0x000fc4000001ff00 */
[----:B------:R-:W-:Y:S02]  /*14e0*/  IADD3 R3, R4, R3, -R0 ;  /* 0x0000000304037210 */ /* 0x000fe40007ffe800 */
[----:B------:R-:W-:Y:S02]  /*14f0*/  CS2R R92, SRZ ;  /* 0x00000000005c7805 */ /* 0x000fe4000001ff00 */
[----:B------:R-:W-:Y:S02]  /*1500*/  SHF.R.S32.HI R9, RZ, 0x7, R9 ;  /* 0x00000007ff097819 */ /* 0x000fe40000011409 */
[----:B------:R-:W-:Y:S02]  /*1510*/  CS2R R90, SRZ ;  /* 0x00000000005a7805 */ /* 0x000fe4000001ff00 */
[----:B------:R-:W-:Y:S02]  /*1520*/  LEA.HI.SX32 R5, R6, R5, 0x1b ;  /* 0x0000000506057211 */ /* 0x000fe400078fdaff */
[----:B------:R-:W-:-:S02]  /*1530*/  CS2R R88, SRZ ;  /* 0x0000000000587805 */ /* 0x000fc4000001ff00 */
[----:B------:R-:W-:Y:S02]  /*1540*/  LEA.HI R2, R9, R9, RZ, 0x1 ;  /* 0x0000000909027211 */ /* 0x000fe400078f08ff */
[----:B------:R-:W-:Y:S02]  /*1550*/  CS2R R86, SRZ ;  /* 0x0000000000567805 */ /* 0x000fe4000001ff00 */
[----:B------:R-:W-:Y:S01]  /*1560*/  CS2R R84, SRZ ;  /* 0x0000000000547805 */ /* 0x000fe2000001ff00 */
[----:B------:R-:W-:Y:S01]  /*1570*/  STL [R1+0x14], R5 ;  /* 0x0000140501007387 */ /* 0x000fe20000100800 */
[----:B------:R-:W-:Y:S02]  /*1580*/  LOP3.LUT R2, R2, 0xfffffffe, RZ, 0xc0, !PT ;  /* 0xfffffffe02027812 */ /* 0x000fe400078ec0ff */
[----:B------:R-:W-:Y:S02]  /*1590*/  CS2R R82, SRZ ;  /* 0x0000000000527805 */ /* 0x000fe4000001ff00 */
[----:B------:R-:W-:-:S02]  /*15a0*/  CS2R R80, SRZ ;  /* 0x0000000000507805 */ /* 0x000fc4000001ff00 */
[----:B------:R-:W-:Y:S02]  /*15b0*/  CS2R R78, SRZ ;  /* 0x00000000004e7805 */ /* 0x000fe4000001ff00 */
[----:B------:R-:W-:Y:S01]  /*15c0*/  CS2R R76, SRZ ;  /* 0x00000000004c7805 */ /* 0x000fe2000001ff00 */
[----:B------:R-:W-:Y:S01]  /*15d0*/  IMAD.IADD R2, R9, 0x1, -R2 ;  /* 0x0000000109027824 */ /* 0x000fe200078e0a02 */
[----:B------:R-:W-:Y:S02]  /*15e0*/  CS2R R74, SRZ ;  /* 0x00000000004a7805 */ /* 0x000fe4000001ff00 */
[----:B------:R-:W-:Y:S02]  /*15f0*/  CS2R R72, SRZ ;  /* 0x0000000000487805 */ /* 0x000fe4000001ff00 */
[----:B------:R-:W-:Y:S01]  /*1600*/  CS2R R70, SRZ ;  /* 0x0000000000467805 */ /* 0x000fe2000001ff00 */
[----:B------:R-:W-:Y:S01]  /*1610*/  IMAD R0, R2, -0x40, R3 ;  /* 0xffffffc002007824 */ /* 0x000fe200078e0203 */
        /* <DEDUP_REMOVED lines=23> */
[----:B--2---:R-:W-:-:S05]  /*1790*/  LOP3.LUT R4, R8, 0x1, RZ, 0xfc, !PT ;  /* 0x0000000108047812 */ /* 0x004fca00078efcff */
[----:B------:R-:W-:Y:S04]  /*17a0*/  STL [R1], R4 ;  /* 0x0000000401007387 */ /* 0x000fe80000100800 */
[----:B------:R2:W-:Y:S02]  /*17b0*/  STL [R1+0x8], R0 ;  /* 0x0000080001007387 */ /* 0x0005e40000100800 */
[----:B--2---:R-:W-:-:S07]  /*17c0*/  IMAD.MOV.U32 R0, RZ, RZ, RZ ;  /* 0x000000ffff007224 */ /* 0x004fce00078e00ff */
.L_x_251:
[----:B------:R-:W2:Y:S02]  /*17d0*/  LDL R2, [R1] ;  /* 0x0000000001027983 */ /* 0x000ea40000100800 */
[----:B--2---:R-:W-:-:S13]  /*17e0*/  ISETP.NE.AND P0, PT, R2, 0x3, PT ;  /* 0x000000030200780c */ /* 0x004fda0003f05270 */
[----:B------:R-:W-:Y:S05]  /*17f0*/  @!P0 BRA `(.L_x_241) ;  /* 0x0000000000048947 */ /* 0x000fea0003800000 */
[----:B------:R-:W-:Y:S01]  /*1800*/  BPT.TRAP 0x1 ;  /* 0x000000040000795c */ /* 0x000fe20000300000 */
.L_x_241:
        /* <DEDUP_REMOVED lines=8> */
.L_x_242:
[----:B---3--:R-:W-:Y:S05]  /*1890*/  @P1 BRA `(.L_x_243) ;  /* 0x0000000000081947 */ /* 0x008fea0003800000 */
[----:B------:R-:W3:Y:S02]  /*18a0*/  SYNCS.PHASECHK.TRANS64.TRYWAIT P1, [R2+URZ+0x38810], R153 ;  /* 0x03881099020075a7 */ /* 0x000ee4000802017f */
[----:B---3--:R-:W-:Y:S05]  /*18b0*/  @!P1 BRA `(.L_x_244) ;  /* 0x00000080007c9947 */ /* 0x008fea0003800000 */
.L_x_243:
        /* <DEDUP_REMOVED lines=8> */
[----:B------:R-:W-:-:S04]  /*1940*/  LOP3.LUT R235, R3, 0x3fff, RZ, 0xc0, !PT ;  /* 0x00003fff03eb7812 */ /* 0x000fc800078ec0ff */
[----:B------:R-:W-:-:S05]  /*1950*/  LOP3.LUT R3, R235, 0x10000, RZ, 0xfc, !PT ;  /* 0x00010000eb037812 */ /* 0x000fca00078efcff */
[----:B------:R-:W-:-:S05]  /*1960*/  IMAD R3, R0, 0x500, R3 ;  /* 0x0000050000037824 */ /* 0x000fca00078e0203 */
[----:B------:R-:W-:Y:S01]  /*1970*/  R2UR UR6, R3 ;  /* 0x00000000030672ca */ /* 0x000fe200000e0000 */
[----:B------:R-:W-:Y:S01]  /*1980*/  WARPGROUP.ARRIVE ;  /* 0x00000000000079c5 */ /* 0x000fe20000000000 */
[----:B------:R-:W-:Y:S01]  /*1990*/  UMOV UR9, 0x40000040 ;  /* 0x4000004000097882 */ /* 0x000fe20000000000 */
[----:B------:R-:W-:-:S10]  /*19a0*/  UMOV UR11, 0x40000040 ;  /* 0x40000040000b7882 */ /* 0x000fd40000000000 */
[----:B------:R-:W-:Y:S01]  /*19b0*/  UMOV UR10, UR6 ;  /* 0x00000006000a7c82 */ /* 0x000fe20008000000 */
[----:B------:R-:W-:Y:S01]  /*19c0*/  UIADD3 UR14, UR6, 0x80, URZ ;  /* 0x00000080060e7890 */ /* 0x000fe2000fffe03f */
[----:B------:R-:W-:Y:S01]  /*19d0*/  UMOV UR13, UR9 ;  /* 0x00000009000d7c82 */ /* 0x000fe20008000000 */
[----:B------:R-:W-:Y:S01]  /*19e0*/  UMOV UR15, 0x40000040 ;  /* 0x40000040000f7882 */ /* 0x000fe20000000000 */
[----:B------:R-:W-:Y:S01]  /*19f0*/  UIADD3 UR7, UR6, 0x180, URZ ;  /* 0x0000018006077890 */ /* 0x000fe2000fffe03f */
[----:B----4-:R-:W-:-:S05]  /*1a00*/  IMAD R4, R4, 0x2000, R22 ;  /* 0x0000200004047824 */ /* 0x010fca00078e0216 */
[----:B------:R-:W-:-:S13]  /*1a10*/  R2UR UR4, R4 ;  /* 0x00000000040472ca */ /* 0x000fda00000e0000 */
[----:B------:R-:W-:-:S04]  /*1a20*/  USHF.R.U32.HI UR5, URZ, 0x4, UR4 ;  /* 0x000000043f057899 */ /* 0x000fc80008011604 */
[----:B------:R-:W-:-:S04]  /*1a30*/  ULOP3.LUT UR5, UR5, 0x3fff, URZ, 0xc0, !UPT ;  /* 0x00003fff05057892 */ /* 0x000fc8000f8ec03f */
[----:B------:R-:W-:-:S09]  /*1a40*/  ULOP3.LUT UR8, UR5, 0x10000, URZ, 0xfc, !UPT ;  /* 0x0001000005087892 */ /* 0x000fd2000f8efc3f */
[----:B------:R-:W-:Y:S01]  /*1a50*/  HGMMA.64x16x16.F32.BF16 R224, gdesc[UR8], RZ, !UPT, gsb0 ;  /* 0x0020000008e079f0 */ /* 0x000fe2000c0018ff */
[----:B------:R-:W-:Y:S02]  /*1a60*/  UMOV UR12, UR8 ;  /* 0x00000008000c7c82 */ /* 0x000fe40008000000 */
        /* <DEDUP_REMOVED lines=11> */
[----:B------:R-:W-:Y:S01]  /*1b20*/  UMOV UR12, UR8 ;  /* 0x00000008000c7c82 */ /* 0x000fe20008000000 */
[----:B------:R-:W-:Y:S01]  /*1b30*/  UMOV UR13, UR9 ;  /* 0x00000009000d7c82 */ /* 0x000fe20008000000 */
[----:B------:R-:W-:Y:S01]  /*1b40*/  UMOV UR14, UR7 ;  /* 0x00000007000e7c82 */ /* 0x000fe20008000000 */
[----:B------:R-:W-:Y:S01]  /*1b50*/  UMOV UR15, 0x40000040 ;  /* 0x40000040000f7882 */ /* 0x000fe20000000000 */
        /* <DEDUP_REMOVED lines=235> */
[----:B------:R1:W2:Y:S04]  /*2a10*/  LDS.64 R20, [R23+0x2e060] ;  /* 0x02e0600017147984 */ /* 0x0002a80000000a00 */
[----:B------:R2:W2:Y:S04]  /*2a20*/  LDS.64 R18, [R23+0x2e080] ;  /* 0x02e0800017127984 */ /* 0x0004a80000000a00 */
[----:B-1----:R1:W1:Y:S04]  /*2a30*/  LDS.64 R16, [R23+0x2e0a0] ;  /* 0x02e0a00017107984 */ /* 0x0022680000000a00 */
[----:B------:R1:W1:Y:S04]  /*2a40*/  LDS.64 R14, [R23+0x2e0c0] ;  /* 0x02e0c000170e7984 */ /* 0x0002680000000a00 */
[----:B------:R1:W1:Y:S04]  /*2a50*/  LDS.64 R12, [R23+0x2e0e0] ;  /* 0x02e0e000170c7984 */ /* 0x0002680000000a00 */
[----:B------:R1:W1:Y:S04]  /*2a60*/  LDS.64 R10, [R23+0x2e100] ;  /* 0x02e10000170a7984 */ /* 0x0002680000000a00 */
[----:B------:R1:W1:Y:S01]  /*2a70*/  LDS.64 R8, [R23+0x2e120] ;  /* 0x02e1200017087984 */ /* 0x0002620000000a00 */
[----:B------:R-:W-:Y:S05]  /*2a80*/  @!P0 BRA `(.L_x_245) ;  /* 0x0000000000048947 */ /* 0x000fea0003800000 */
[----:B------:R-:W-:Y:S01]  /*2a90*/  BPT.TRAP 0x1 ;  /* 0x000000040000795c */ /* 0x000fe20000300000 */
.L_x_245:
[----:B------:R1:W1:Y:S01]  /*2aa0*/  SYNCS.PHASECHK.TRANS64.TRYWAIT P1, [R2+URZ+0x38830], R153 ;  /* 0x03883099020075a7 */ /* 0x000262000802017f */
[----:B------:R-:W-:Y:S05]  /*2ab0*/  @!P0 BRA `(.L_x_246) ;  /* 0x0000000000048947 */ /* 0x000fea0003800000 */
[----:B------:R-:W-:Y:S01]  /*2ac0*/  BPT.TRAP 0x1 ;  /* 0x000000040000795c */ /* 0x000fe20000300000 */
.L_x_246:
[----:B------:R-:W-:-:S05]  /*2ad0*/  VIADD R3, R22, 0x24000 ;  /* 0x0002400016037836 */ /* 0x000fca0000000000 */
[----:B------:R-:W-:-:S04]  /*2ae0*/  SHF.R.U32.HI R3, RZ, 0x4, R3 ;  /* 0x00000004ff037819 */ /* 0x000fc80000011603 */
[----:B------:R-:W-:-:S04]  /*2af0*/  LOP3.LUT R22, R3, 0x3fff, RZ, 0xc0, !PT ;  /* 0x00003fff03167812 */ /* 0x000fc800078ec0ff */
[----:B------:R-:W-:Y:S01]  /*2b00*/  LOP3.LUT R3, R22, 0x10000, RZ, 0xfc, !PT ;  /* 0x0001000016037812 */ /* 0x000fe200078efcff */
[----:B-1----:R-:W-:Y:S06]  /*2b10*/  @P1 BRA `(.L_x_247) ;  /* 0x0000000000081947 */ /* 0x002fec0003800000 */
[----:B------:R-:W1:Y:S02]  /*2b20*/  SYNCS.PHASECHK.TRANS64.TRYWAIT P1, [R2+URZ+0x38830], R153 ;  /* 0x03883099020075a7 */ /* 0x000e64000802017f */
[----:B-1----:R-:W-:Y:S05]  /*2b30*/  @!P1 BRA `(.L_x_248) ;  /* 0x0000006c00f09947 */ /* 0x002fea0003800000 */
.L_x_247:
        /* <DEDUP_REMOVED lines=58> */
[----:B------:R-:W-:Y:S02]  /*2ee0*/  FSEL R220, R220, -INF , P2 ;  /* 0xff800000dcdc7808 */ /* 0x000fe40001000000 */
[----:B------:R-:W-:Y:S02]  /*2ef0*/  FSEL R208, R208, -INF , P2 ;  /* 0xff800000d0d07808 */ /* 0x000fe40001000000 */
[----:B------:R-:W-:Y:S01]  /*2f00*/  FSEL R210, R210, -INF , P1 ;  /* 0xff800000d2d27808 */ /* 0x000fe20000800000 */
[----:B------:R-:W-:Y:S01]  /*2f10*/  HGMMA.64x16x16.F32.BF16 R184, gdesc[UR8], R184, gsb0 ;  /* 0x0020000008b879f0 */ /* 0x000fe200080018b8 */
[----:B------:R-:W-:Y:S01]  /*2f20*/  UIADD3 UR10, UR4, 0x82, URZ ;  /* 0x00000082040a7890 */ /* 0x000fe2000fffe03f */
[----:B------:R-:W-:Y:S01]  /*2f30*/  FSEL R209, R209, -INF , P2 ;  /* 0xff800000d1d17808 */ /* 0x000fe20001000000 */
[----:B------:R-:W-:Y:S01]  /*2f40*/  UMOV UR11, 0x40000040 ;  /* 0x40000040000b7882 */ /* 0x000fe20000000000 */
[----:B------:R-:W-:-:S02]  /*2f50*/  FSEL R211, R211, -INF , P1 ;  /* 0xff800000d3d37808 */ /* 0x000fc40000800000 */
[----:B------:R-:W-:Y:S02]  /*2f60*/  FSEL R230, R230, -INF , P1 ;  /* 0xff800000e6e67808 */ /* 0x000fe40000800000 */
[----:B------:R-:W-:Y:S01]  /*2f70*/  FSEL R3, R228, -INF , P2 ;  /* 0xff800000e4037808 */ /* 0x000fe20001000000 */
        /* <DEDUP_REMOVED lines=61> */
[----:B------:R-:W-:-:S02]  /*3350*/  WARPGROUP.DEPBAR.LE gsb0, 0x0 ;  /* 0x00008000000079c5 */ /* 0x000fc40000010000 */
[----:B------:R-:W-:Y:S01]  /*3360*/  WARPGROUP.ARRIVE ;  /* 0x00000000000079c5 */ /* 0x000fe20000000000 */
[----:B------:R-:W-:Y:S01]  /*3370*/  FSEL R6, R216, -INF , P2 ;  /* 0xff800000d8067808 */ /* 0x000fe20001000000 */
[--C-:B------:R-:W-:Y:S01]  /*3380*/  FFMA.FTZ R225, R225, UR5, -R7.reuse ;  /* 0x00000005e1e17c23 */ /* 0x100fe20008010807 */
[----:B------:R-:W-:Y:S01]  /*3390*/  FFMA.FTZ R227, R227, UR5, -R7 ;  /* 0x00000005e3e37c23 */ /* 0x000fe20008010807 */
[----:B--2---:R-:W-:Y:S01]  /*33a0*/  FFMA.FTZ R3, R3, UR5, -R232 ;  /* 0x0000000503037c23 */ /* 0x004fe200080108e8 */
[----:B------:R-:W-:Y:S01]  /*33b0*/  FSEL R229, R229, -INF , P2 ;  /* 0xff800000e5e57808 */ /* 0x000fe20001000000 */
[----:B------:R-:W-:Y:S01]  /*33c0*/  HGMMA.64x16x16.F32.BF16 R184, gdesc[UR8], R184, gsb0 ;  /* 0x0020000008b879f0 */ /* 0x000fe200080018b8 */
[----:B------:R-:W-:Y:S01]  /*33d0*/  UIADD3 UR10, UR4, 0x86, URZ ;  /* 0x00000086040a7890 */ /* 0x000fe2000fffe03f */
[----:B------:R-:W-:Y:S01]  /*33e0*/  FSEL R216, R218, -INF , P1 ;  /* 0xff800000dad87808 */ /* 0x000fe20000800000 */
[----:B------:R-:W-:Y:S01]  /*33f0*/  UMOV UR11, 0x40000040 ;  /* 0x40000040000b7882 */ /* 0x000fe20000000000 */
[----:B------:R-:W-:Y:S01]  /*3400*/  FSEL R7, R217, -INF , P2 ;  /* 0xff800000d9077808 */ /* 0x000fe20001000000 */
[----:B------:R-:W-:Y:S01]  /*3410*/  FFMA.FTZ R6, R6, UR5, -R4 ;  /* 0x0000000506067c23 */ /* 0x000fe20008010804 */
[----:B------:R1:W-:Y:S01]  /*3420*/  MUFU.EX2 R228, R227 ;  /* 0x000000e300e47308 */ /* 0x0003e20000000800 */
[----:B------:R-:W-:-:S07]  /*3430*/  FSEL R231, R231, -INF , P1 ;  /* 0xff800000e7e77808 */ /* 0x000fce0000800000 */
[----:B------:R-:W-:Y:S08]  /*3440*/  MUFU.EX2 R234, R226 ;  /* 0x000000e200ea7308 */ /* 0x000ff00000000800 */
[----:B------:R-:W-:Y:S08]  /*3450*/  MUFU.EX2 R224, R224 ;  /* 0x000000e000e07308 */ /* 0x000ff00000000800 */
[----:B------:R-:W-:Y:S01]  /*3460*/  MUFU.EX2 R225, R225 ;  /* 0x000000e100e17308 */ /* 0x000fe20000000800 */
[----:B------:R-:W-:-:S02]  /*3470*/  WARPGROUP.DEPBAR.LE gsb0, 0x0 ;  /* 0x00008000000079c5 */ /* 0x000fc40000010000 */
[----:B------:R-:W-:Y:S01]  /*3480*/  WARPGROUP.ARRIVE ;  /* 0x00000000000079c5 */ /* 0x000fe20000000000 */
[----:B------:R-:W-:Y:S01]  /*3490*/  FSEL R218, R219, -INF , P1 ;  /* 0xff800000dbda7808 */ /* 0x000fe20000800000 */
[----:B------:R-:W-:Y:S01]  /*34a0*/  FFMA.FTZ R216, R216, UR5, -R4 ;  /* 0x00000005d8d87c23 */ /* 0x000fe20008010804 */
[----:B------:R-:W-:Y:S01]  /*34b0*/  FSEL R217, R222, -INF , P1 ;  /* 0xff800000ded97808 */ /* 0x000fe20000800000 */
[--C-:B------:R-:W-:Y:S01]  /*34c0*/  FFMA.FTZ R7, R7, UR5, -R5.reuse ;  /* 0x0000000507077c23 */ /* 0x100fe20008010805 */
[----:B-1----:R-:W-:Y:S01]  /*34d0*/  FFMA.FTZ R227, R230, UR5, -R232 ;  /* 0x00000005e6e37c23 */ /* 0x002fe200080108e8 */
[----:B------:R-:W-:Y:S01]  /*34e0*/  HGMMA.64x16x16.F32.BF16 R176, gdesc[UR8], R176, gsb0 ;  /* 0x0020000008b079f0 */ /* 0x000fe200080018b0 */
[----:B------:R-:W-:Y:S01]  /*34f0*/  UMOV UR10, UR7 ;  /* 0x00000007000a7c82 */ /* 0x000fe20008000000 */
[----:B------:R-:W-:Y:S01]  /*3500*/  UMOV UR11, 0x40000040 ;  /* 0x40000040000b7882 */ /* 0x000fe20000000000 */
[----:B------:R-:W-:Y:S01]  /*3510*/  UIADD3 UR7, UR4, 0x280, URZ ;  /* 0x0000028004077890 */ /* 0x000fe2000fffe03f */
[----:B------:R-:W-:Y:S01]  /*3520*/  FFMA.FTZ R218, R218, UR5, -R5 ;  /* 0x00000005dada7c23 */ /* 0x000fe20008010805 */
[----:B------:R-:W-:Y:S01]  /*3530*/  FFMA.FTZ R217, R217, UR5, -R20 ;  /* 0x00000005d9d97c23 */ /* 0x000fe20008010814 */
[----:B------:R-:W-:Y:S01]  /*3540*/  FSEL R219, R221, -INF , P2 ;  /* 0xff800000dddb7808 */ /* 0x000fe20001000000 */
[----:B------:R-:W2:Y:S01]  /*3550*/  LDL R230, [R1+0x18] ;  /* 0x0000180001e67983 */ /* 0x000ea20000100800 */
[----:B------:R-:W-:-:S03]  /*3560*/  FSEL R222, R215, -INF , P1 ;  /* 0xff800000d7de7808 */ /* 0x000fc60000800000 */
[----:B------:R-:W3:Y:S01]  /*3570*/  LDL R232, [R1+0xc] ;  /* 0x00000c0001e87983 */ /* 0x000ee20000100800 */
        /* <DEDUP_REMOVED lines=114> */
[----:B------:R-:W-:Y:S01]  /*3ca0*/  MUFU.EX2 R5, R6 ;  /* 0x0000000600057308 */ /* 0x000fe20000000800 */
[----:B------:R-:W-:Y:S02]  /*3cb0*/  WARPGROUP.DEPBAR.LE gsb0, 0x0 ;  /* 0x00008000000079c5 */ /* 0x000fe40000010000 */
[----:B------:R-:W-:-:S06]  /*3cc0*/  WARPGROUP.ARRIVE ;  /* 0x00000000000079c5 */ /* 0x000fcc0000000000 */
[----:B------:R-:W-:Y:S01]  /*3cd0*/  HGMMA.64x16x16.F32.BF16 R184, gdesc[UR8], R184, gsb0 ;  /* 0x0020000008b879f0 */ /* 0x000fe200080018b8 */
[----:B------:R1:W-:Y:S02]  /*3ce0*/  MUFU.EX2 R6, R216 ;  /* 0x000000d800067308 */ /* 0x0003e40000000800 */
[----:B-1----:R-:W-:-:S06]  /*3cf0*/  FFMA.FTZ R216, R220, UR5, -R20 ;  /* 0x00000005dcd87c23 */ /* 0x002fcc0008010814 */
[----:B------:R1:W-:Y:S01]  /*3d00*/  MUFU.EX2 R20, R218 ;  /* 0x000000da00147308 */ /* 0x0003e20000000800 */
[----:B------:R-:W-:Y:S01]  /*3d10*/  FSEL R220, R223, -INF , P1 ;  /* 0xff800000dfdc7808 */ /* 0x000fe20000800000 */
[--C-:B-1----:R-:W-:Y:S01]  /*3d20*/  FFMA.FTZ R218, R208, UR5, -R18.reuse ;  /* 0x00000005d0da7c23 */ /* 0x102fe20008010812 */
[----:B------:R-:W-:-:S05]  /*3d30*/  FFMA.FTZ R208, R210, UR5, -R18 ;  /* 0x00000005d2d07c23 */ /* 0x000fca0008010812 */
[----:B------:R1:W-:Y:S01]  /*3d40*/  MUFU.EX2 R18, R216 ;  /* 0x000000d800127308 */ /* 0x0003e20000000800 */
[----:B------:R-:W-:Y:S01]  /*3d50*/  FSEL R210, R212, -INF , P2 ;  /* 0xff800000d4d27808 */ /* 0x000fe20001000000 */
[----:B------:R-:W-:Y:S01]  /*3d60*/  FFMA.FTZ R219, R219, UR5, -R21 ;  /* 0x00000005dbdb7c23 */ /* 0x000fe20008010815 */
[----:B------:R-:W-:Y:S01]  /*3d70*/  FSEL R215, R202, -INF , P1 ;  /* 0xff800000cad77808 */ /* 0x000fe20000800000 */
[--C-:B-1----:R-:W-:Y:S01]  /*3d80*/  FFMA.FTZ R216, R209, UR5, -R19.reuse ;  /* 0x00000005d1d87c23 */ /* 0x102fe20008010813 */
[----:B------:R-:W-:Y:S01]  /*3d90*/  FFMA.FTZ R209, R211, UR5, -R19 ;  /* 0x00000005d3d17c23 */ /* 0x000fe20008010813 */
[----:B------:R-:W-:Y:S02]  /*3da0*/  FSEL R211, R214, -INF , P1 ;  /* 0xff800000d6d37808 */ /* 0x000fe40000800000 */
[----:B------:R-:W-:Y:S01]  /*3db0*/  FSEL R214, R213, -INF , P2 ;  /* 0xff800000d5d67808 */ /* 0x000fe20001000000 */
[----:B------:R-:W-:Y:S01]  /*3dc0*/  FFMA.FTZ R220, R220, UR5, -R21 ;  /* 0x00000005dcdc7c23 */ /* 0x000fe20008010815 */
[----:B------:R-:W-:Y:S01]  /*3dd0*/  FSEL R213, R200, -INF , P2 ;  /* 0xff800000c8d57808 */ /* 0x000fe20001000000 */
[--C-:B------:R-:W-:Y:S01]  /*3de0*/  FFMA.FTZ R210, R210, UR5, -R16.reuse ;  /* 0x00000005d2d27c23 */ /* 0x100fe20008010810 */
[----:B------:R-:W-:Y:S01]  /*3df0*/  FFMA.FTZ R211, R211, UR5, -R16 ;  /* 0x00000005d3d37c23 */ /* 0x000fe20008010810 */
[----:B------:R-:W-:Y:S01]  /*3e00*/  FSEL R200, R201, -INF , P2 ;  /* 0xff800000c9c87808 */ /* 0x000fe20001000000 */
[----:B------:R1:W-:Y:S01]  /*3e10*/  MUFU.EX2 R21, R217 ;  /* 0x000000d900157308 */ /* 0x0003e20000000800 */
[----:B------:R-:W-:-:S02]  /*3e20*/  FSEL R202, R203, -INF , P1 ;  /* 0xff800000cbca7808 */ /* 0x000fc40000800000 */
[----:B------:R-:W-:-:S05]  /*3e30*/  FSEL R201, R204, -INF , P2 ;  /* 0xff800000ccc97808 */ /* 0x000fca0001000000 */
[----:B------:R4:W-:Y:S01]  /*3e40*/  MUFU.EX2 R16, R218 ;  /* 0x000000da00107308 */ /* 0x0009e20000000800 */
[--C-:B-1----:R-:W-:Y:S01]  /*3e50*/  FFMA.FTZ R217, R222, UR5, -R17.reuse ;  /* 0x00000005ded97c23 */ /* 0x102fe20008010811 */
[----:B----4-:R-:W-:-:S06]  /*3e60*/  FFMA.FTZ R218, R214, UR5, -R17 ;  /* 0x00000005d6da7c23 */ /* 0x010fcc0008010811 */
[----:B------:R1:W-:Y:S01]  /*3e70*/  MUFU.EX2 R19, R219 ;  /* 0x000000db00137308 */ /* 0x0003e20000000800 */
[----:B------:R-:W-:Y:S01]  /*3e80*/  FFMA.FTZ R214, R215, UR5, -R14 ;  /* 0x00000005d7d67c23 */ /* 0x000fe2000801080e */
[----:B------:R-:W-:Y:S01]  /*3e90*/  FFMA.FTZ R215, R200, UR5, -R15 ;  /* 0x00000005c8d77c23 */ /* 0x000fe2000801080f */
[----:B------:R-:W-:-:S05]  /*3ea0*/  FSEL R200, R205, -INF , P2 ;  /* 0xff800000cdc87808 */ /* 0x000fca0001000000 */
[----:B------:R4:W-:Y:S01]  /*3eb0*/  MUFU.EX2 R17, R208 ;  /* 0x000000d000117308 */ /* 0x0009e20000000800 */
[----:B-1----:R-:W-:Y:S01]  /*3ec0*/  FSEL R219, R206, -INF , P1 ;  /* 0xff800000cedb7808 */ /* 0x002fe20000800000 */
[----:B------:R-:W-:-:S06]  /*3ed0*/  UIADD3 UR10, UR4, 0x306, URZ ;  /* 0x00000306040a7890 */ /* 0x000fcc000fffe03f */
[----:B------:R1:W-:Y:S01]  /*3ee0*/  MUFU.EX2 R212, R220 ;  /* 0x000000dc00d47308 */ /* 0x0003e20000000800 */
[----:B----4-:R-:W-:Y:S01]  /*3ef0*/  FFMA.FTZ R208, R213, UR5, -R14 ;  /* 0x00000005d5d07c23 */ /* 0x010fe2000801080e */
[----:B------:R-:W-:-:S06]  /*3f00*/  FFMA.FTZ R219, R219, UR5, -R12 ;  /* 0x00000005dbdb7c23 */ /* 0x000fcc000801080c */
[----:B------:R4:W-:Y:S01]  /*3f10*/  MUFU.EX2 R14, R216 ;  /* 0x000000d8000e7308 */ /* 0x0009e20000000800 */
[----:B-1----:R-:W-:Y:S01]  /*3f20*/  FFMA.FTZ R220, R201, UR5, -R12 ;  /* 0x00000005c9dc7c23 */ /* 0x002fe2000801080c */
[----:B------:R-:W-:Y:S01]  /*3f30*/  FSEL R201, R194, -INF , P1 ;  /* 0xff800000c2c97808 */ /* 0x000fe20000800000 */
[----:B------:R-:W-:Y:S02]  /*3f40*/  WARPGROUP.DEPBAR.LE gsb0, 0x0 ;  /* 0x00008000000079c5 */ /* 0x000fe40000010000 */
[----:B----4-:R-:W-:Y:S01]  /*3f50*/  FFMA.FTZ R216, R202, UR5, -R15 ;  /* 0x00000005cad87c23 */ /* 0x010fe2000801080f */
[----:B------:R-:W-:Y:S02]  /*3f60*/  FSEL R202, R207, -INF , P1 ;  /* 0xff800000cfca7808 */ /* 0x000fe40000800000 */
[----:B------:R1:W-:Y:S01]  /*3f70*/  MUFU.EX2 R15, R209 ;  /* 0x000000d1000f7308 */ /* 0x0003e20000000800 */
[----:B------:R-:W-:-:S07]  /*3f80*/  UMOV UR11, 0x40000040 ;  /* 0x40000040000b7882 */ /* 0x000fce0000000000 */
[----:B------:R4:W-:Y:S01]  /*3f90*/  MUFU.EX2 R213, R210 ;  /* 0x000000d200d57308 */ /* 0x0009e20000000800 */
[--C-:B-1----:R-:W-:Y:S02]  /*3fa0*/  FFMA.FTZ R209, R202, UR5, -R13.reuse ;  /* 0x00000005cad17c23 */ /* 0x102fe4000801080d */
[----:B------:R-:W1:Y:S05]  /*3fb0*/  LDS.64 R202, [R23+0x2e380] ;  /* 0x02e3800017ca7984 */ /* 0x000e6a0000000a00 */
[----:B------:R5:W-:Y:S01]  /*3fc0*/  MUFU.EX2 R12, R211 ;  /* 0x000000d3000c7308 */ /* 0x000be20000000800 */
[----:B----4-:R-:W-:Y:S01]  /*3fd0*/  FFMA.FTZ R210, R200, UR5, -R13 ;  /* 0x00000005c8d27c23 */ /* 0x010fe2000801080d */
[----:B-----5:R-:W-:-:S02]  /*3fe0*/  FFMA.FTZ R211, R201, UR5, -R10 ;  /* 0x00000005c9d37c23 */ /* 0x020fc4000801080a */
[----:B------:R-:W4:Y:S01]  /*3ff0*/  LDS.64 R200, [R23+0x2e3a0] ;  /* 0x02e3a00017c87984 */ /* 0x000f220000000a00 */
[----:B------:R-:W-:-:S06]  /*4000*/  WARPGROUP.ARRIVE ;  /* 0x00000000000079c5 */ /* 0x000fcc0000000000 */
[----:B------:R-:W-:Y:S01]  /*4010*/  HGMMA.64x16x16.F32.BF16 R176, gdesc[UR8], R176, gsb0 ;  /* 0x0020000008b079f0 */ /* 0x000fe200080018b0 */
[----:B------:R-:W-:Y:S02]  /*4020*/  FSEL R13, R192, -INF , P2 ;  /* 0xff800000c00d7808 */ /* 0x000fe40001000000 */
[----:B------:R-:W-:Y:S02]  /*4030*/  FSEL R204, R193, -INF , P2 ;  /* 0xff800000c1cc7808 */ /* 0x000fe40001000000 */
[----:B------:R-:W-:Y:S02]  /*4040*/  FSEL R192, R195, -INF , P1 ;  /* 0xff800000c3c07808 */ /* 0x000fe40000800000 */
[----:B------:R-:W-:Y:S01]  /*4050*/  FSEL R193, R196, -INF , P2 ;  /* 0xff800000c4c17808 */ /* 0x000fe20001000000 */
[--C-:B------:R-:W-:Y:S02]  /*4060*/  FFMA.FTZ R204, R204, UR5, -R11.reuse ;  /* 0x00000005cccc7c23 */ /* 0x100fe4000801080b */
[----:B------:R-:W-:-:S02]  /*4070*/  FFMA.FTZ R205, R192, UR5, -R11 ;  /* 0x00000005c0cd7c23 */ /* 0x000fc4000801080b */
[----:B------:R5:W-:Y:S01]  /*4080*/  MUFU.EX2 R11, R208 ;  /* 0x000000d0000b7308 */ /* 0x000be20000000800 */
[----:B------:R-:W-:Y:S02]  /*4090*/  FSEL R207, R198, -INF , P1 ;  /* 0xff800000c6cf7808 */ /* 0x000fe40000800000 */
[----:B------:R-:W-:Y:S01]  /*40a0*/  FSEL R206, R197, -INF , P2 ;  /* 0xff800000c5ce7808 */ /* 0x000fe20001000000 */
[----:B-----5:R-:W-:Y:S01]  /*40b0*/  FFMA.FTZ R208, R193, UR5, -R8 ;  /* 0x00000005c1d07c23 */ /* 0x020fe20008010808 */
[----:B------:R-:W-:Y:S02]  /*40c0*/  LOP3.LUT R193, R22, 0x2800000, RZ, 0xfc, !PT ;  /* 0x0280000016c17812 */ /* 0x000fe400078efcff */
[----:B------:R-:W-:Y:S01]  /*40d0*/  FSEL R22, R199, -INF , P1 ;  /* 0xff800000c7167808 */ /* 0x000fe20000800000 */
[----:B------:R5:W2:Y:S01]  /*40e0*/  MUFU.EX2 R226, R3 ;  /* 0x0000000300e27308 */ /* 0x000aa20000000800 */
[----:B------:R-:W-:Y:S01]  /*40f0*/  FFMA.FTZ R222, R13, UR5, -R10 ;  /* 0x000000050dde7c23 */ /* 0x000fe2000801080a */
[----:B------:R-:W-:Y:S01]  /*4100*/  FFMA.FTZ R207, R207, UR5, -R8 ;  /* 0x00000005cfcf7c23 */ /* 0x000fe20008010808 */
[--C-:B------:R-:W-:Y:S01]  /*4110*/  FFMA.FTZ R206, R206, UR5, -R9.reuse ;  /* 0x00000005cece7c23 */ /* 0x100fe20008010809 */
[----:B------:R-:W-:Y:S01]  /*4120*/  FFMA.FTZ R223, R22, UR5, -R9 ;  /* 0x0000000516df7c23 */ /* 0x000fe20008010809 */
[--C-:B-----5:R-:W-:Y:S01]  /*4130*/  FFMA.FTZ R3, R229, UR5, -R233.reuse ;  /* 0x00000005e5037c23 */ /* 0x120fe200080108e9 */
[----:B------:R-:W-:Y:S01]  /*4140*/  FFMA.FTZ R233, R231, UR5, -R233 ;  /* 0x00000005e7e97c23 */ /* 0x000fe200080108e9 */
[----:B------:R-:W-:Y:S01]  /*4150*/  UIADD3 UR5, UR4, 0x386, URZ ;  /* 0x0000038604057890 */ /* 0x000fe2000fffe03f */
[----:B------:R-:W-:-:S06]  /*4160*/  UMOV UR11, 0x40000040 ;  /* 0x40000040000b7882 */ /* 0x000fcc0000000000 */
[----:B------:R-:W-:Y:S01]  /*4170*/  UMOV UR10, UR5 ;  /* 0x00000005000a7c82 */ /* 0x000fe20008000000 */
[----:B------:R-:W-:Y:S02]  /*4180*/  WARPGROUP.DEPBAR.LE gsb0, 0x0 ;  /* 0x00008000000079c5 */ /* 0x000fe40000010000 */
[----:B------:R-:W-:-:S06]  /*4190*/  WARPGROUP.ARRIVE ;  /* 0x00000000000079c5 */ /* 0x000fcc0000000000 */
[----:B------:R-:W-:Y:S01]  /*41a0*/  HGMMA.64x16x16.F32.BF16 R168, gdesc[UR8], R168, gsb0 ;  /* 0x0020000008a879f0 */ /* 0x000fe200080018a8 */
[----:B------:R1:W-:Y:S01]  /*41b0*/  MUFU.EX2 R8, R214 ;  /* 0x000000d600087308 */ /* 0x0003e20000000800 */
[----:B------:R-:W-:-:S07]  /*41c0*/  UIADD3 UR6, UR4, 0x406, URZ ;  /* 0x0000040604067890 */ /* 0x000fce000fffe03f */
[----:B------:R4:W-:Y:S01]  /*41d0*/  MUFU.EX2 R22, R216 ;  /* 0x000000d800167308 */ /* 0x0009e20000000800 */
[----:B-1----:R-:W-:-:S07]  /*41e0*/  FADD.FTZ R214, R184, -R202 ;  /* 0x800000cab8d67221 */ /* 0x002fce0000010000 */
[----:B------:R1:W-:Y:S01]  /*41f0*/  MUFU.EX2 R184, R220 ;  /* 0x000000dc00b87308 */ /* 0x0003e20000000800 */
[----:B----4-:R-:W-:Y:S01]  /*4200*/  FADD.FTZ R216, R188, -R200 ;  /* 0x800000c8bcd87221 */ /* 0x010fe20000010000 */
[----:B------:R-:W-:Y:S01]  /*4210*/  UMOV UR10, UR6 ;  /* 0x00000006000a7c82 */ /* 0x000fe20008000000 */
[----:B------:R-:W-:Y:S01]  /*4220*/  UMOV UR11, 0x40000040 ;  /* 0x40000040000b7882 */ /* 0x000fe20000000000 */
[----:B-1----:R-:W-:Y:S01]  /*4230*/  FADD.FTZ R220, R189, -R201 ;  /* 0x800000c9bddc7221 */ /* 0x002fe20000010000 */
[----:B------:R-:W-:Y:S02]  /*4240*/  WARPGROUP.DEPBAR.LE gsb0, 0x0 ;  /* 0x00008000000079c5 */ /* 0x000fe40000010000 */
[----:B------:R-:W1:Y:S01]  /*4250*/  LDS.64 R188, [R23+0x2e3c0] ;  /* 0x02e3c00017bc7984 */ /* 0x000e620000000a00 */
[----:B------:R-:W-:-:S06]  /*4260*/  WARPGROUP.ARRIVE ;  /* 0x00000000000079c5 */ /* 0x000fcc0000000000 */
[----:B------:R-:W-:Y:S01]  /*4270*/  HGMMA.64x16x16.F32.BF16 R160, gdesc[UR8], R160, gsb0 ;  /* 0x0020000008a079f0 */ /* 0x000fe200080018a0 */
[----:B------:R-:W-:Y:S01]  /*4280*/  UIADD3 UR4, UR4, 0x486, URZ ;  /* 0x0000048604047890 */ /* 0x000fe2000fffe03f */
[----:B------:R-:W-:Y:S01]  /*4290*/  FADD.FTZ R221, R190, -R200 ;  /* 0x800000c8bedd7221 */ /* 0x000fe20000010000 */
[----:B------:R-:W-:Y:S01]  /*42a0*/  FADD.FTZ R229, R191, -R201 ;  /* 0x800000c9bfe57221 */ /* 0x000fe20000010000 */
[----:B------:R-:W-:Y:S01]  /*42b0*/  UMOV UR7, 0x40000040 ;  /* 0x4000004000077882 */ /* 0x000fe20000000000 */
[----:B------:R-:W-:-:S03]  /*42c0*/  UMOV UR5, UR9 ;  /* 0x0000000900057c82 */ /* 0x000fc60008000000 */
[----:B------:R-:W-:Y:S01]  /*42d0*/  UMOV UR6, UR4 ;  /* 0x0000000400067c82 */ /* 0x000fe20008000000 */
[----:B------:R-:W-:Y:S01]  /*42e0*/  UMOV UR4, UR8 ;  /* 0x0000000800047c82 */ /* 0x000fe20008000000 */
[----:B------:R-:W-:Y:S02]  /*42f0*/  WARPGROUP.DEPBAR.LE gsb0, 0x0 ;  /* 0x00008000000079c5 */ /* 0x000fe40000010000 */
[----:B------:R-:W-:Y:S04]  /*4300*/  LDS.64 R200, [R23+0x2e3e0] ;  /* 0x02e3e00017c87984 */ /* 0x000fe80000000a00 */
[----:B------:R-:W4:Y:S01]  /*4310*/  LDS.64 R190, [R23+0x2e400] ;  /* 0x02e4000017be7984 */ /* 0x000f220000000a00 */
[----:B------:R-:W-:-:S06]  /*4320*/  WARPGROUP.ARRIVE ;  /* 0x00000000000079c5 */ /* 0x000fcc0000000000 */
[----:B------:R-:W-:Y:S01]  /*4330*/  HGMMA.64x16x16.F32.BF16 R152, gdesc[UR4], R152, gsb0 ;  /* 0x00200000049879f0 */ /* 0x000fe20008001898 */
[----:B------:R-:W-:Y:S01]  /*4340*/  IMAD R193, R0, 0x500, R193 ;  /* 0x0000050000c17824 */ /* 0x000fe200078e02c1 */
[----:B------:R5:W-:Y:S04]  /*4350*/  MUFU.EX2 R10, R218 ;  /* 0x000000da000a7308 */ /* 0x000be80000000800 */
[----:B------:R-:W-:-:S04]  /*4360*/  R2UR UR12, R193 ;  /* 0x00000000c10c72ca */ /* 0x000fc800000e0000 */
[----:B------:R3:W-:Y:S01]  /*4370*/  MUFU.EX2 R13, R217 ;  /* 0x000000d9000d7308 */ /* 0x0007e20000000800 */
[----:B-----5:R-:W-:-:S07]  /*4380*/  FADD.FTZ R218, R187, -R203 ;  /* 0x800000cbbbda7221 */ /* 0x020fce0000010000 */
[----:B------:R5:W-:Y:S01]  /*4390*/  MUFU.EX2 R9, R215 ;  /* 0x000000d700097308 */ /* 0x000be20000000800 */
[----:B---3--:R-:W-:Y:S01]  /*43a0*/  FADD.FTZ R217, R185, -R203 ;  /* 0x800000cbb9d97221 */ /* 0x008fe20000010000 */
[----:B-----5:R-:W-:Y:S01]  /*43b0*/  FADD.FTZ R215, R186, -R202 ;  /* 0x800000cabad77221 */ /* 0x020fe20000010000 */
[----:B------:R-:W-:Y:S02]  /*43c0*/  WARPGROUP.DEPBAR.LE gsb0, 0x0 ;  /* 0x00008000000079c5 */ /* 0x000fe40000010000 */
[----:B------:R-:W3:Y:S04]  /*43d0*/  LDS.64 R192, [R23+0x2e420] ;  /* 0x02e4200017c07984 */ /* 0x000ee80000000a00 */
[----:B------:R-:W5:Y:S04]  /*43e0*/  LDS.64 R202, [R23+0x2e4a0] ;  /* 0x02e4a00017ca7984 */ /* 0x000f680000000a00 */
[----:B------:R-:W5:Y:S04]  /*43f0*/  LDS.64 R196, [R23+0x2e440] ;  /* 0x02e4400017c47984 */ /* 0x000f680000000a00 */
[----:B------:R-:W5:Y:S04]  /*4400*/  LDS.64 R194, [R23+0x2e460] ;  /* 0x02e4600017c27984 */ /* 0x000f680000000a00 */
[----:B------:R5:W5:Y:S01]  /*4410*/  LDS.64 R198, [R23+0x2e480] ;  /* 0x02e4800017c67984 */ /* 0x000b620000000a00 */
[----:B------:R-:W5:Y:S01]  /*4420*/  MUFU.EX2 R3, R3 ;  /* 0x0000000300037308 */ /* 0x000f620000000800 */
[--C-:B-1----:R-:W-:Y:S01]  /*4430*/  FADD.FTZ R176, R176, -R188.reuse ;  /* 0x800000bcb0b07221 */ /* 0x102fe20000010000 */
[----:B------:R-:W-:Y:S01]  /*4440*/  FADD.FTZ R178, R178, -R188 ;  /* 0x800000bcb2b27221 */ /* 0x000fe20000010000 */
[--C-:B----4-:R-:W-:Y:S01]  /*4450*/  FADD.FTZ R188, R168, -R190.reuse ;  /* 0x800000bea8bc7221 */ /* 0x110fe20000010000 */
[----:B------:R-:W-:-:S04]  /*4460*/  FADD.FTZ R170, R170, -R190 ;  /* 0x800000beaaaa7221 */ /* 0x000fc80000010000 */
[----:B------:R-:W1:Y:S01]  /*4470*/  MUFU.EX2 R7, R7 ;  /* 0x0000000700077308 */ /* 0x000e620000000800 */
[--C-:B------:R-:W-:Y:S01]  /*4480*/  FADD.FTZ R177, R177, -R189.reuse ;  /* 0x800000bdb1b17221 */ /* 0x100fe20000010000 */
[----:B------:R-:W-:Y:S01]  /*4490*/  FADD.FTZ R179, R179, -R189 ;  /* 0x800000bdb3b37221 */ /* 0x000fe20000010000 */
[----:B------:R-:W-:-:S05]  /*44a0*/  FADD.FTZ R189, R169, -R191 ;  /* 0x800000bfa9bd7221 */ /* 0x000fca0000010000 */
[----:B------:R2:W-:Y:S01]  /*44b0*/  MUFU.EX2 R185, R210 ;  /* 0x000000d200b97308 */ /* 0x0005e20000000800 */
[----:B------:R-:W-:Y:S01]  /*44c0*/  FADD.FTZ R171, R171, -R191 ;  /* 0x800000bfabab7221 */ /* 0x000fe20000010000 */
[--C-:B---3--:R-:W-:Y:S01]  /*44d0*/  FADD.FTZ R190, R173, -R193.reuse ;  /* 0x800000c1adbe7221 */ /* 0x108fe20000010000 */
[----:B------:R-:W-:-:S05]  /*44e0*/  FADD.FTZ R175, R175, -R193 ;  /* 0x800000c1afaf7221 */ /* 0x000fca0000010000 */
[----:B------:R-:W3:Y:S01]  /*44f0*/  MUFU.EX2 R227, R227 ;  /* 0x000000e300e37308 */ /* 0x000ee20000000800 */
[----:B--2---:R-:W-:Y:S01]  /*4500*/  FMUL.FTZ R210, R226, R216 ;  /* 0x000000d8e2d27220 */ /* 0x004fe20000410000 */
[----:B-----5:R-:W-:Y:S01]  /*4510*/  FADD.FTZ R193, R157, -R203 ;  /* 0x800000cb9dc17221 */ /* 0x020fe20000010000 */
[----:B------:R-:W-:Y:S01]  /*4520*/  FMUL.FTZ R157, R3, R220 ;  /* 0x000000dc039d7220 */ /* 0x000fe20000410000 */
[----:B------:R-:W-:-:S04]  /*4530*/  FADD.FTZ R172, R172, -R192 ;  /* 0x800000c0acac7221 */ /* 0x000fc80000010000 */
[----:B------:R-:W2:Y:S01]  /*4540*/  MUFU.EX2 R4, R233 ;  /* 0x000000e900047308 */ /* 0x000ea20000000800 */
[----:B------:R-:W-:Y:S01]  /*4550*/  FADD.FTZ R174, R174, -R192 ;  /* 0x800000c0aeae7221 */ /* 0x000fe20000010000 */
[----:B------:R-:W-:Y:S01]  /*4560*/  FADD.FTZ R173, R160, -R196 ;  /* 0x800000c4a0ad7221 */ /* 0x000fe20000010000 */
[----:B------:R-:W-:Y:S01]  /*4570*/  FADD.FTZ R191, R161, -R197 ;  /* 0x800000c5a1bf7221 */ /* 0x000fe20000010000 */
[----:B------:R-:W-:Y:S01]  /*4580*/  FADD.FTZ R192, R156, -R202 ;  /* 0x800000ca9cc07221 */ /* 0x000fe20000010000 */
[----:B------:R-:W-:-:S03]  /*4590*/  F2FP.BF16.F32.PACK_AB R210, R157, R210 ;  /* 0x000000d29dd2723e */ /* 0x000fc600000010ff */
[----:B------:R-:W4:Y:S01]  /*45a0*/  MUFU.EX2 R187, R219 ;  /* 0x000000db00bb7308 */ /* 0x000f220000000800 */
[----:B------:R-:W-:Y:S01]  /*45b0*/  FADD.FTZ R162, R162, -R196 ;  /* 0x800000c4a2a27221 */ /* 0x000fe20000010000 */
[----:B------:R-:W-:-:S06]  /*45c0*/  FADD.FTZ R163, R163, -R197 ;  /* 0x800000c5a3a37221 */ /* 0x000fcc0000010000 */
[----:B------:R-:W5:Y:S08]  /*45d0*/  MUFU.EX2 R186, R209 ;  /* 0x000000d100ba7308 */ /* 0x000f700000000800 */
[----:B------:R-:W5:Y:S08]  /*45e0*/  MUFU.EX2 R23, R222 ;  /* 0x000000de00177308 */ /* 0x000f700000000800 */
[----:B------:R3:W5:Y:S08]  /*45f0*/  MUFU.EX2 R168, R211 ;  /* 0x000000d300a87308 */ /* 0x0007700000000800 */
[----:B------:R4:W5:Y:S08]  /*4600*/  MUFU.EX2 R169, R204 ;  /* 0x000000cc00a97308 */ /* 0x0009700000000800 */
[----:B------:R-:W5:Y:S08]  /*4610*/  MUFU.EX2 R160, R205 ;  /* 0x000000cd00a07308 */ /* 0x000f700000000800 */
[----:B------:R-:W5:Y:S08]  /*4620*/  MUFU.EX2 R161, R208 ;  /* 0x000000d000a17308 */ /* 0x000f700000000800 */
[----:B------:R-:W5:Y:S08]  /*4630*/  MUFU.EX2 R156, R207 ;  /* 0x000000cf009c7308 */ /* 0x000f700000000800 */
[----:B------:R-:W5:Y:S08]  /*4640*/  MUFU.EX2 R157, R206 ;  /* 0x000000ce009d7308 */ /* 0x000f700000000800 */
[----:B------:R-:W5:Y:S01]  /*4650*/  MUFU.EX2 R223, R223 ;  /* 0x000000df00df7308 */ /* 0x000f620000000800 */
[----:B------:R-:W-:Y:S01]  /*4660*/  FMUL.FTZ R162, R8, R162 ;  /* 0x000000a208a27220 */ /* 0x000fe20000410000 */
[----:B------:R-:W-:Y:S01]  /*4670*/  FMUL.FTZ R163, R22, R163 ;  /* 0x000000a316a37220 */ /* 0x000fe20000410000 */
[----:B------:R-:W-:Y:S01]  /*4680*/  FMUL.FTZ R176, R5, R176 ;  /* 0x000000b005b07220 */ /* 0x000fe20000410000 */
[----:B-1----:R-:W-:Y:S01]  /*4690*/  FMUL.FTZ R177, R7, R177 ;  /* 0x000000b107b17220 */ /* 0x002fe20000410000 */
[--C-:B------:R-:W-:Y:S01]  /*46a0*/  FADD.FTZ R180, R180, -R200.reuse ;  /* 0x800000c8b4b47221 */ /* 0x100fe20000010000 */
[----:B------:R-:W-:Y:S01]  /*46b0*/  FADD.FTZ R182, R182, -R200 ;  /* 0x800000c8b6b67221 */ /* 0x000fe20000010000 */
[--C-:B------:R-:W-:Y:S01]  /*46c0*/  FADD.FTZ R181, R181, -R201.reuse ;  /* 0x800000c9b5b57221 */ /* 0x100fe20000010000 */
[----:B------:R-:W-:Y:S01]  /*46d0*/  FADD.FTZ R183, R183, -R201 ;  /* 0x800000c9b7b77221 */ /* 0x000fe20000010000 */
[--C-:B------:R-:W-:Y:S01]  /*46e0*/  FADD.FTZ R164, R164, -R194.reuse ;  /* 0x800000c2a4a47221 */ /* 0x100fe20000010000 */
[----:B------:R-:W-:Y:S01]  /*46f0*/  FADD.FTZ R166, R166, -R194 ;  /* 0x800000c2a6a67221 */ /* 0x000fe20000010000 */
[----:B---3--:R-:W-:Y:S01]  /*4700*/  FMUL.FTZ R211, R227, R221 ;  /* 0x000000dde3d37220 */ /* 0x008fe20000410000 */
[----:B--2---:R-:W-:Y:S01]  /*4710*/  FMUL.FTZ R194, R4, R229 ;  /* 0x000000e504c27220 */ /* 0x004fe20000410000 */
        /* <DEDUP_REMOVED lines=8> */
[----:B------:R-:W-:Y:S01]  /*47a0*/  FADD.FTZ R158, R158, -R202 ;  /* 0x800000ca9e9e7221 */ /* 0x000fe20000010000 */
[----:B------:R-:W-:Y:S01]  /*47b0*/  FADD.FTZ R159, R159, -R203 ;  /* 0x800000cb9f9f7221 */ /* 0x000fe20000010000 */
[----:B------:R-:W-:Y:S01]  /*47c0*/  FMUL.FTZ R209, R234, R215 ;  /* 0x000000d7ead17220 */ /* 0x000fe20000410000 */
[----:B------:R-:W-:Y:S01]  /*47d0*/  FMUL.FTZ R218, R228, R218 ;  /* 0x000000dae4da7220 */ /* 0x000fe20000410000 */
[----:B------:R-:W-:Y:S01]  /*47e0*/  F2FP.BF16.F32.PACK_AB R197, R163, R162 ;  /* 0x000000a2a3c5723e */ /* 0x000fe200000010ff */
[----:B------:R-:W-:Y:S01]  /*47f0*/  FMUL.FTZ R178, R6, R178 ;  /* 0x000000b206b27220 */ /* 0x000fe20000410000 */
[----:B------:R-:W-:Y:S01]  /*4800*/  FMUL.FTZ R179, R20, R179 ;  /* 0x000000b314b37220 */ /* 0x000fe20000410000 */
[----:B----4-:R-:W-:Y:S01]  /*4810*/  F2FP.BF16.F32.PACK_AB R204, R177, R176 ;  /* 0x000000b0b1cc723e */ /* 0x010fe200000010ff */
[----:B------:R-:W-:Y:S01]  /*4820*/  FMUL.FTZ R180, R18, R180 ;  /* 0x000000b412b47220 */ /* 0x000fe20000410000 */
[----:B------:R-:W-:Y:S01]  /*4830*/  FMUL.FTZ R182, R21, R182 ;  /* 0x000000b615b67220 */ /* 0x000fe20000410000 */
[----:B------:R-:W-:Y:S01]  /*4840*/  FMUL.FTZ R181, R19, R181 ;  /* 0x000000b513b57220 */ /* 0x000fe20000410000 */
[----:B------:R-:W-:Y:S01]  /*4850*/  FMUL.FTZ R183, R212, R183 ;  /* 0x000000b7d4b77220 */ /* 0x000fe20000410000 */
[----:B------:R-:W-:-:S02]  /*4860*/  IMAD R162, R0, 0x2800, R230 ;  /* 0x0000280000a27824 */ /* 0x000fc400078e02e6 */
        /* <DEDUP_REMOVED lines=9> */
[----:B------:R-:W-:Y:S01]  /*4900*/  FMUL.FTZ R173, R11, R173 ;  /* 0x000000ad0bad7220 */ /* 0x000fe20000410000 */
[----:B------:R-:W-:Y:S01]  /*4910*/  FMUL.FTZ R196, R9, R191 ;  /* 0x000000bf09c47220 */ /* 0x000fe20000410000 */
[----:B------:R-:W-:Y:S01]  /*4920*/  FMUL.FTZ R164, R184, R164 ;  /* 0x000000a4b8a47220 */ /* 0x000fe20000410000 */
[----:B------:R-:W-:Y:S01]  /*4930*/  FMUL.FTZ R166, R187, R166 ;  /* 0x000000a6bba67220 */ /* 0x000fe20000410000 */
[----:B------:R-:W-:Y:S01]  /*4940*/  FMUL.FTZ R165, R185, R165 ;  /* 0x000000a5b9a57220 */ /* 0x000fe20000410000 */
[----:B-----5:R-:W-:Y:S01]  /*4950*/  FMUL.FTZ R167, R186, R167 ;  /* 0x000000a7baa77220 */ /* 0x020fe20000410000 */
        /* <DEDUP_REMOVED lines=20> */
[----:B------:R-:W-:Y:S01]  /*4aa0*/  F2FP.BF16.F32.PACK_AB R199, R167, R166 ;  /* 0x000000a6a7c7723e */ /* 0x000fe200000010ff */
[----:B------:R-:W-:Y:S01]  /*4ab0*/  STSM.16.MT88.4 [R162+0x2e800], R208 ;  /* 0x02e800d0a2007844 */ /* 0x000fe20000004200 */
[----:B------:R-:W-:Y:S02]  /*4ac0*/  F2FP.BF16.F32.PACK_AB R192, R153, R152 ;  /* 0x0000009899c0723e */ /* 0x000fe400000010ff */
[----:B------:R-:W-:-:S02]  /*4ad0*/  F2FP.BF16.F32.PACK_AB R193, R155, R154 ;  /* 0x0000009a9bc1723e */ /* 0x000fc400000010ff */
[----:B------:R-:W-:Y:S02]  /*4ae0*/  F2FP.BF16.F32.PACK_AB R194, R163, R194 ;  /* 0x000000c2a3c2723e */ /* 0x000fe400000010ff */
[----:B------:R-:W-:Y:S01]  /*4af0*/  F2FP.BF16.F32.PACK_AB R195, R159, R158 ;  /* 0x0000009e9fc3723e */ /* 0x000fe200000010ff */
[----:B------:R-:W-:Y:S01]  /*4b00*/  STSM.16.MT88.4 [R162+0x2f000], R204 ;  /* 0x02f000cca2007844 */ /* 0x000fe20000004200 */
[----:B------:R-:W-:Y:S02]  /*4b10*/  F2FP.BF16.F32.PACK_AB R224, R225, R224 ;  /* 0x000000e0e1e0723e */ /* 0x000fe400000010ff */
[----:B------:R-:W-:Y:S01]  /*4b20*/  F2FP.BF16.F32.PACK_AB R225, R228, R234 ;  /* 0x000000eae4e1723e */ /* 0x000fe200000010ff */
[----:B------:R-:W-:Y:S01]  /*4b30*/  STSM.16.MT88.4 [R162+0x2f800], R200 ;  /* 0x02f800c8a2007844 */ /* 0x000fe20000004200 */
[----:B------:R-:W-:Y:S02]  /*4b40*/  F2FP.BF16.F32.PACK_AB R226, R3, R226 ;  /* 0x000000e203e2723e */ /* 0x000fe400000010ff */
[----:B------:R-:W-:Y:S01]  /*4b50*/  F2FP.BF16.F32.PACK_AB R227, R4, R227 ;  /* 0x000000e304e3723e */ /* 0x000fe200000010ff */
[----:B------:R-:W-:Y:S04]  /*4b60*/  STSM.16.MT88.4 [R162+0x30000], R196 ;  /* 0x030000c4a2007844 */ /* 0x000fe80000004200 */
[----:B------:R1:W-:Y:S01]  /*4b70*/  STSM.16.MT88.4 [R162+0x30800], R192 ;  /* 0x030800c0a2007844 */ /* 0x0003e20000004200 */
[----:B------:R-:W-:Y:S01]  /*4b80*/  WARPGROUP.ARRIVE ;  /* 0x00000000000079c5 */ /* 0x000fe20000000000 */
[----:B------:R-:W-:Y:S01]  /*4b90*/  UMOV UR6, UR12 ;  /* 0x0000000c00067c82 */ /* 0x000fe20008000000 */
[----:B------:R-:W-:Y:S01]  /*4ba0*/  UMOV UR7, 0x40000040 ;  /* 0x4000004000077882 */ /* 0x000fe20000000000 */
[----:B------:R-:W-:Y:S01]  /*4bb0*/  UIADD3 UR4, UR12, 0x80, URZ ;  /* 0x000000800c047890 */ /* 0x000fe2000fffe03f */
[----:B------:R-:W2:Y:S08]  /*4bc0*/  LDL R164, [R1+0x4] ;  /* 0x0000040001a47983 */ /* 0x000eb00000100800 */
[----:B------:R-:W-:Y:S01]  /*4bd0*/  HGMMA.64x128x16.F32.BF16 R24, R224, gdesc[UR4].tnspB, R24, gsb0 ;  /* 0x41e00004e0187df0 */ /* 0x000fe20008001818 */
[----:B------:R-:W-:-:S02]  /*4be0*/  F2FP.BF16.F32.PACK_AB R152, R7, R5 ;  /* 0x000000050798723e */ /* 0x000fc400000010ff */
[----:B------:R-:W-:Y:S02]  /*4bf0*/  F2FP.BF16.F32.PACK_AB R153, R20, R6 ;  /* 0x000000061499723e */ /* 0x000fe400000010ff */
[----:B------:R-:W-:Y:S02]  /*4c00*/  F2FP.BF16.F32.PACK_AB R154, R19, R18 ;  /* 0x00000012139a723e */ /* 0x000fe400000010ff */
[----:B------:R-:W-:Y:S01]  /*4c10*/  F2FP.BF16.F32.PACK_AB R155, R212, R21 ;  /* 0x00000015d49b723e */ /* 0x000fe200000010ff */
[----:B------:R-:W-:Y:S01]  /*4c20*/  UMOV UR6, UR4 ;  /* 0x0000000400067c82 */ /* 0x000fe20008000000 */
[----:B------:R-:W-:Y:S01]  /*4c30*/  UMOV UR7, 0x40000040 ;  /* 0x4000004000077882 */ /* 0x000fe20000000000 */
[----:B------:R-:W-:Y:S01]  /*4c40*/  UIADD3 UR4, UR12, 0x100, URZ ;  /* 0x000001000c047890 */ /* 0x000fe2000fffe03f */
[----:B------:R-:W-:Y:S02]  /*4c50*/  WARPGROUP.DEPBAR.LE gsb0, 0x0 ;  /* 0x00008000000079c5 */ /* 0x000fe40000010000 */
[----:B------:R-:W-:-:S06]  /*4c60*/  WARPGROUP.ARRIVE ;  /* 0x00000000000079c5 */ /* 0x000fcc0000000000 */
[----:B------:R-:W-:Y:S01]  /*4c70*/  HGMMA.64x128x16.F32.BF16 R24, R152, gdesc[UR4].tnspB, R24, gsb0 ;  /* 0x41e0000498187df0 */ /* 0x000fe20008001818 */
[----:B------:R-:W-:Y:S01]  /*4c80*/  UMOV UR6, UR4 ;  /* 0x0000000400067c82 */ /* 0x000fe20008000000 */
[----:B------:R-:W-:Y:S01]  /*4c90*/  UMOV UR7, 0x40000040 ;  /* 0x4000004000077882 */ /* 0x000fe20000000000 */
[----:B------:R-:W-:Y:S01]  /*4ca0*/  UIADD3 UR4, UR12, 0x180, URZ ;  /* 0x000001800c047890 */ /* 0x000fe2000fffe03f */
[----:B------:R-:W-:Y:S02]  /*4cb0*/  WARPGROUP.DEPBAR.LE gsb0, 0x0 ;  /* 0x00008000000079c5 */ /* 0x000fe40000010000 */
[----:B------:R-:W-:Y:S02]  /*4cc0*/  F2FP.BF16.F32.PACK_AB R152, R14, R16 ;  /* 0x000000100e98723e */ /* 0x000fe400000010ff */
[----:B------:R-:W-:Y:S02]  /*4cd0*/  F2FP.BF16.F32.PACK_AB R153, R15, R17 ;  /* 0x000000110f99723e */ /* 0x000fe400000010ff */
[----:B------:R-:W-:-:S02]  /*4ce0*/  F2FP.BF16.F32.PACK_AB R154, R10, R213 ;  /* 0x000000d50a9a723e */ /* 0x000fc400000010ff */
        /* <DEDUP_REMOVED lines=9> */
[----:B------:R-:W-:Y:S02]  /*4d80*/  F2FP.BF16.F32.PACK_AB R152, R9, R11 ;  /* 0x0000000b0998723e */ /* 0x000fe400000010ff */
[----:B------:R-:W-:Y:S02]  /*4d90*/  F2FP.BF16.F32.PACK_AB R153, R22, R8 ;  /* 0x000000081699723e */ /* 0x000fe400000010ff */
[----:B------:R-:W-:Y:S02]  /*4da0*/  F2FP.BF16.F32.PACK_AB R154, R185, R184 ;  /* 0x000000b8b99a723e */ /* 0x000fe400000010ff */
[----:B------:R-:W-:-:S04]  /*4db0*/  F2FP.BF16.F32.PACK_AB R155, R186, R187 ;  /* 0x000000bbba9b723e */ /* 0x000fc800000010ff */
[----:B------:R-:W-:-:S06]  /*4dc0*/  WARPGROUP.ARRIVE ;  /* 0x00000000000079c5 */ /* 0x000fcc0000000000 */
[----:B------:R-:W-:Y:S03]  /*4dd0*/  HGMMA.64x128x16.F32.BF16 R24, R152, gdesc[UR4].tnspB, R24, gsb0 ;  /* 0x41e0000498187df0 */ /* 0x000fe60008001818 */
[----:B------:R-:W3:Y:S01]  /*4de0*/  S2R R166, SR_CgaCtaId ;  /* 0x0000000000a67919 */ /* 0x000ee20000008800 */
[----:B------:R-:W-:Y:S01]  /*4df0*/  MOV R165, 0x400 ;  /* 0x0000040000a57802 */ /* 0x000fe20000000f00 */
[----:B--2---:R-:W-:Y:S01]  /*4e00*/  IMAD R4, R164, 0x4000, R232 ;  /* 0x00004000a4047824 */ /* 0x004fe200078e02e8 */
[----:B------:R-:W-:Y:S02]  /*4e10*/  WARPGROUP.DEPBAR.LE gsb0, 0x0 ;  /* 0x00008000000079c5 */ /* 0x000fe40000010000 */
[----:B------:R-:W-:Y:S02]  /*4e20*/  F2FP.BF16.F32.PACK_AB R152, R169, R23 ;  /* 0x00000017a998723e */ /* 0x000fe400000010ff */
[----:B------:R-:W-:-:S02]  /*4e30*/  F2FP.BF16.F32.PACK_AB R153, R160, R168 ;  /* 0x000000a8a099723e */ /* 0x000fc400000010ff */
[----:B------:R-:W-:Y:S02]  /*4e40*/  F2FP.BF16.F32.PACK_AB R154, R157, R161 ;  /* 0x000000a19d9a723e */ /* 0x000fe400000010ff */
[----:B------:R-:W-:-:S04]  /*4e50*/  F2FP.BF16.F32.PACK_AB R155, R223, R156 ;  /* 0x0000009cdf9b723e */ /* 0x000fc800000010ff */
        /* <DEDUP_REMOVED lines=270> */
.L_x_249:
[----:B------:R-:W-:Y:S01]  /*5f40*/  LOP3.LUT R235, R235, 0x2800000, RZ, 0xfc, !PT ;  /* 0x02800000ebeb7812 */ /* 0x000fe200078efcff */
[----:B------:R-:W-:Y:S01]  /*5f50*/  VIADD R3, R2, 0x38840 ;  /* 0x0003884002037836 */ /* 0x000fe20000000000 */
[----:B------:R-:W2:Y:S01]  /*5f60*/  LDL R7, [R1+0x10] ;  /* 0x0000100001077983 */ /* 0x000ea20000100800 */
[----:B------:R-:W-:Y:S02]  /*5f70*/  UMOV UR7, 0x40000040 ;  /* 0x4000004000077882 */ /* 0x000fe40000000000 */
[----:B------:R-:W-:Y:S01]  /*5f80*/  IMAD R235, R0, 0x500, R235 ;  /* 0x0000050000eb7824 */ /* 0x000fe200078e02eb */
[----:B------:R-:W-:Y:S01]  /*5f90*/  PRMT R3, RZ, 0x654, R3 ;  /* 0x00000654ff037816 */ /* 0x000fe20000000003 */
[----:B------:R-:W1:Y:S03]  /*5fa0*/  S2R R5, SR_TID.X ;  /* 0x0000000000057919 */ /* 0x000e660000002100 */
[----:B------:R-:W-:Y:S01]  /*5fb0*/  R2UR UR4, R235 ;  /* 0x00000000eb0472ca */ /* 0x000fe200000e0000 */
[----:B------:R2:W-:Y:S01]  /*5fc0*/  SYNCS.ARRIVE.TRANS64.RED.A1T0 RZ, [R3+URZ], RZ ;  /* 0x000000ff03ff79a7 */ /* 0x0005e2000810043f */
[----:B------:R-:W-:-:S11]  /*5fd0*/  WARPGROUP.ARRIVE ;  /* 0x00000000000079c5 */ /* 0x000fd60000000000 */
[----:B------:R-:W-:Y:S02]  /*5fe0*/  UMOV UR6, UR4 ;  /* 0x0000000400067c82 */ /* 0x000fe40008000000 */
[----:B------:R-:W-:Y:S01]  /*5ff0*/  HGMMA.64x128x16.F32.BF16 R88, R208, gdesc[UR4].tnspB, R88, gsb0 ;  /* 0x41e00004d0587df0 */ /* 0x000fe20008001858 */
[----:B------:R-:W-:Y:S01]  /*6000*/  UIADD3 UR6, UR4, 0x80, URZ ;  /* 0x0000008004067890 */ /* 0x000fe2000fffe03f */
[----:B------:R-:W-:Y:S01]  /*6010*/  UMOV UR7, 0x40000040 ;  /* 0x4000004000077882 */ /* 0x000fe20000000000 */
[C---:B-1----:R-:W-:Y:S02]  /*6020*/  VIADD R4, R5.reuse, 0xffffff80 ;  /* 0xffffff8005047836 */ /* 0x042fe40000000000 */
[----:B------:R-:W-:Y:S01]  /*6030*/  VIADD R6, R5, 0xffffff80 ;  /* 0xffffff8005067836 */ /* 0x000fe20000000000 */
[----:B------:R-:W-:Y:S02]  /*6040*/  SHF.R.U32.HI R5, RZ, 0x7, R5 ;  /* 0x00000007ff057819 */ /* 0x000fe40000011605 */
[----:B------:R-:W-:-:S04]  /*6050*/  SHF.R.S32.HI R4, RZ, 0x1f, R4 ;  /* 0x0000001fff047819 */ /* 0x000fc80000011404 */
[----:B------:R-:W-:-:S04]  /*6060*/  LEA.HI R4, R4, R6, RZ, 0x7 ;  /* 0x0000000604047211 */ /* 0x000fc800078f38ff */
[----:B------:R-:W-:Y:S01]  /*6070*/  SHF.R.S32.HI R4, RZ, 0x7, R4 ;  /* 0x00000007ff047819 */ /* 0x000fe20000011404 */
[----:B------:R-:W-:Y:S02]  /*6080*/  WARPGROUP.DEPBAR.LE gsb0, 0x0 ;  /* 0x00008000000079c5 */ /* 0x000fe40000010000 */
[----:B------:R-:W-:-:S06]  /*6090*/  WARPGROUP.ARRIVE ;  /* 0x00000000000079c5 */ /* 0x000fcc0000000000 */
[----:B------:R-:W-:Y:S01]  /*60a0*/  HGMMA.64x128x16.F32.BF16 R88, R204, gdesc[UR4].tnspB, R88, gsb0 ;  /* 0x41e00004cc587df0 */ /* 0x000fe20008001858 */
[----:B------:R-:W-:Y:S01]  /*60b0*/  UIADD3 UR6, UR4, 0x100, URZ ;  /* 0x0000010004067890 */ /* 0x000fe2000fffe03f */
[----:B------:R-:W-:Y:S01]  /*60c0*/  UMOV UR7, 0x40000040 ;  /* 0x4000004000077882 */ /* 0x000fe20000000000 */
[----:B--2---:R-:W-:Y:S02]  /*60d0*/  IMAD R3, R4, 0x1400, R7 ;  /* 0x0000140004037824 */ /* 0x004fe400078e0207 */
[----:B------:R-:W-:Y:S02]  /*60e0*/  VIADD R4, R5, 0x9 ;  /* 0x0000000905047836 */ /* 0x000fe40000000000 */
[----:B------:R-:W-:Y:S01]  /*60f0*/  IMAD R3, R3, 0x4, R232 ;  /* 0x0000000403037824 */ /* 0x000fe200078e02e8 */
[----:B------:R-:W-:Y:S02]  /*6100*/  WARPGROUP.DEPBAR.LE gsb0, 0x0 ;  /* 0x00008000000079c5 */ /* 0x000fe40000010000 */
[----:B------:R-:W-:-:S06]  /*6110*/  WARPGROUP.ARRIVE ;  /* 0x00000000000079c5 */ /* 0x000fcc0000000000 */
        /* <DEDUP_REMOVED lines=34> */
.L_x_250:
[----:B-1----:R-:W2:Y:S01]  /*6340*/  LDL R3, [R1+0x14] ;  /* 0x0000140001037983 */ /* 0x002ea20000100800 */
[----:B------:R-:W-:Y:S02]  /*6350*/  VIADD R236, R236, 0x1 ;  /* 0x00000001ecec7836 */ /* 0x000fe40000000000 */
[----:B------:R-:W-:Y:S02]  /*6360*/  VIADD R2, R2, 0x38820 ;  /* 0x0003882002027836 */ /* 0x000fe40000000000 */
[----:B------:R-:W-:-:S03]  /*6370*/  VIADD R0, R0, 0x1 ;  /* 0x0000000100007836 */ /* 0x000fc60000000000 */
[----:B------:R-:W-:Y:S02]  /*6380*/  PRMT R2, RZ, 0x654, R2 ;  /* 0x00000654ff027816 */ /* 0x000fe40000000002 */
[C---:B------:R-:W-:Y:S02]  /*6390*/  ISETP.NE.AND P0, PT, R0.reuse, 0x2, PT ;  /* 0x000000020000780c */ /* 0x040fe40003f05270 */
[----:B------:R1:W-:Y:S02]  /*63a0*/  SYNCS.ARRIVE.TRANS64.RED.A1T0 RZ, [R2+URZ], RZ ;  /* 0x000000ff02ff79a7 */ /* 0x0003e4000810043f */
[----:B------:R-:W-:Y:S02]  /*63b0*/  SEL R0, R0, RZ, P0 ;  /* 0x000000ff00007207 */ /* 0x000fe40000000000 */
[----:B-1----:R-:W-:-:S04]  /*63c0*/  SEL R2, RZ, 0x1, P0 ;  /* 0x00000001ff027807 */ /* 0x002fc80000000000 */
[----:B------:R-:W-:Y:S02]  /*63d0*/  LOP3.LUT R237, R237, R2, RZ, 0x3c, !PT ;  /* 0x00000002eded7212 */ /* 0x000fe400078e3cff */
[----:B--2---:R-:W-:-:S13]  /*63e0*/  ISETP.GE.AND P1, PT, R236, R3, PT ;  /* 0x00000003ec00720c */ /* 0x004fda0003f26270 */
[----:B------:R-:W-:Y:S05]  /*63f0*/  @!P1 BRA `(.L_x_251) ;  /* 0xffffffb000f49947 */ /* 0x000fea000383ffff */
.L_x_240:
[----:B------:R-:W2:Y:S01]  /*6400*/  LDL.LU R7, [R1+0x10] ;  /* 0x0000100001077983 */ /* 0x000ea20000300800 */
[----:B------:R-:W3:Y:S01]  /*6410*/  S2UR UR8, SR_CTAID.Y ;  /* 0x00000000000879c3 */ /* 0x000ee20000002600 */
[----:B------:R-:W-:Y:S01]  /*6420*/  ULDC UR5, c[0x0][0x850] ;  /* 0x0002140000057ab9 */ /* 0x000fe20000000800 */
[----:B------:R-:W-:Y:S01]  /*6430*/  ULDC.64 UR10, c[0x0][0x818] ;  /* 0x00020600000a7ab9 */ /* 0x000fe20000000a00 */
[----:B------:R-:W-:Y:S01]  /*6440*/  UISETP.NE.AND UP0, UPT, UR5, 0x1, UPT ;  /* 0x000000010500788c */ /* 0x000fe2000bf05270 */
[----:B------:R-:W4:Y:S01]  /*6450*/  S2R R0, SR_TID.X ;  /* 0x0000000000007919 */ /* 0x000f220000002100 */
[----:B------:R-:W-:Y:S01]  /*6460*/  ULDC.64 UR12, c[0x0][0x840] ;  /* 0x00021000000c7ab9 */ /* 0x000fe20000000a00 */
[----:B------:R-:W-:Y:S02]  /*6470*/  MOV R14, 0x400 ;  /* 0x00000400000e7802 */ /* 0x000fe40000000f00 */
[----:B------:R-:W5:Y:S01]  /*6480*/  S2UR UR4, SR_CTAID.X ;  /* 0x00000000000479c3 */ /* 0x000f620000002500 */
[----:B------:R-:W1:Y:S05]  /*6490*/  S2R R15, SR_CgaCtaId ;  /* 0x00000000000f7919 */ /* 0x000e6a0000008800 */
[----:B------:R-:W-:Y:S01]  /*64a0*/  @UP0 ULDC UR6, c[0x0][0x854] ;  /* 0x0002150000060ab9 */ /* 0x000fe20000000800 */
[----:B------:R-:W-:Y:S01]  /*64b0*/  @UP0 ULDC UR9, c[0x0][0x858] ;  /* 0x0002160000090ab9 */ /* 0x000fe20000000800 */
[----:B------:R-:W1:Y:S01]  /*64c0*/  S2UR UR16, SR_CTAID.Z ;  /* 0x00000000001079c3 */ /* 0x000e620000002700 */
[----:B---3--:R-:W-:-:S07]  /*64d0*/  UIMAD.WIDE.U32 UR6, UR8, UR6, URZ ;  /* 0x00000006080672a5 */ /* 0x008fce000f8e003f */
[----:B------:R-:W3:Y:S01]  /*64e0*/  LDC.64 R12, c[0x0][0x848] ;  /* 0x00021200ff0c7b82 */ /* 0x000ee20000000a00 */
[----:B------:R-:W-:Y:S02]  /*64f0*/  @UP0 USHF.R.U32.HI UR8, URZ, UR9, UR7 ;  /* 0x000000093f080299 */ /* 0x000fe40008011607 */
[----:B-----5:R-:W-:-:S05]  /*6500*/  USHF.L.U32 UR4, UR4, 0xe, URZ ;  /* 0x0000000e04047899 */ /* 0x020fca000800063f */
[----:B------:R-:W5:Y:S01]  /*6510*/  LDC.64 R10, c[0x0][0x820] ;  /* 0x00020800ff0a7b82 */ /* 0x000f620000000a00 */
[----:B------:R-:W-:Y:S02]  /*6520*/  USHF.R.S32.HI UR6, URZ, 0x1f, UR8 ;  /* 0x0000001f3f067899 */ /* 0x000fe40008011408 */
[----:B------:R-:W-:Y:S01]  /*6530*/  USHF.R.S32.HI UR5, URZ, 0x1f, UR4 ;  /* 0x0000001f3f057899 */ /* 0x000fe20008011404 */
[C---:B----4-:R-:W-:Y:S01]  /*6540*/  VIADD R6, R0.reuse, 0xffffff80 ;  /* 0xffffff8000067836 */ /* 0x050fe20000000000 */
[----:B------:R-:W-:Y:S01]  /*6550*/  UIMAD UR7, UR6, UR10, URZ ;  /* 0x0000000a060772a4 */ /* 0x000fe2000f8e023f */
[----:B------:R-:W-:Y:S01]  /*6560*/  VIADD R0, R0, 0xffffff80 ;  /* 0xffffff8000007836 */ /* 0x000fe20000000000 */
[----:B------:R-:W-:Y:S01]  /*6570*/  UIMAD UR6, UR6, UR12, URZ ;  /* 0x0000000c060672a4 */ /* 0x000fe2000f8e023f */
[----:B-1----:R-:W-:Y:S01]  /*6580*/  LEA R14, R15, R14, 0x18 ;  /* 0x0000000e0f0e7211 */ /* 0x002fe200078ec0ff */
[----:B------:R-:W-:Y:S02]  /*6590*/  UIMAD.WIDE.U32 UR14, UR8, UR10, UR4 ;  /* 0x0000000a080e72a5 */ /* 0x000fe4000f8e0004 */
[----:B------:R-:W-:Y:S01]  /*65a0*/  UIMAD.WIDE.U32 UR4, UR8, UR12, UR4 ;  /* 0x0000000c080472a5 */ /* 0x000fe2000f8e0004 */
[----:B------:R-:W-:Y:S01]  /*65b0*/  SHF.R.S32.HI R0, RZ, 0x1f, R0 ;  /* 0x0000001fff007819 */ /* 0x000fe20000011400 */
[----:B------:R-:W-:-:S02]  /*65c0*/  UIMAD UR6, UR8, UR13, UR6 ;  /* 0x0000000d080672a4 */ /* 0x000fc4000f8e0206 */
[----:B------:R-:W-:Y:S01]  /*65d0*/  UIMAD UR7, UR8, UR11, UR7 ;  /* 0x0000000b080772a4 */ /* 0x000fe2000f8e0207 */
[----:B------:R-:W-:Y:S01]  /*65e0*/  LEA.HI R0, R0, R6, RZ, 0x7 ;  /* 0x0000000600007211 */ /* 0x000fe200078f38ff */
[----:B------:R-:W-:Y:S02]  /*65f0*/  UIADD3 UR6, UR5, UR6, URZ ;  /* 0x0000000605067290 */ /* 0x000fe4000fffe03f */
[----:B------:R-:W-:Y:S01]  /*6600*/  IMAD.U32 R5, RZ, RZ, UR5 ;  /* 0x00000005ff057e24 */ /* 0x000fe2000f8e00ff */
[----:B------:R-:W-:Y:S01]  /*6610*/  USHF.R.S32.HI UR8, URZ, 0x1f, UR16 ;  /* 0x0000001f3f087899 */ /* 0x000fe20008011410 */
[----:B------:R-:W-:Y:S01]  /*6620*/  IMAD.U32 R4, RZ, RZ, UR4 ;  /* 0x00000004ff047e24 */ /* 0x000fe2000f8e00ff */
[----:B------:R-:W-:Y:S01]  /*6630*/  UIADD3 UR7, UR15, UR7, URZ ;  /* 0x000000070f077290 */ /* 0x000fe2000fffe03f */
[----:B------:R-:W-:Y:S01]  /*6640*/  SHF.R.S32.HI R0, RZ, 0x7, R0 ;  /* 0x00000007ff007819 */ /* 0x000fe20000011400 */
[----:B------:R-:W-:Y:S01]  /*6650*/  IMAD.U32 R5, RZ, RZ, UR6 ;  /* 0x00000006ff057e24 */ /* 0x000fe2000f8e00ff */
[----:B------:R-:W-:Y:S01]  /*6660*/  ULDC UR4, c[0x0][0x740] ;  /* 0x0001d00000047ab9 */ /* 0x000fe20000000800 */
[----:B---3--:R-:W-:-:S02]  /*6670*/  IMAD R8, R12, UR8, RZ ;  /* 0x000000080c087c24 */ /* 0x008fc4000f8e02ff */
[----:B------:R-:W-:Y:S01]  /*6680*/  FMUL.FTZ R88, R88, UR4 ;  /* 0x0000000458587c20 */ /* 0x000fe20008410000 */
[----:B------:R-:W-:-:S04]  /*6690*/  IMAD.WIDE.U32 R4, R12, UR16, R4 ;  /* 0x000000100c047c25 */ /* 0x000fc8000f8e0004 */
[----:B------:R-:W-:Y:S01]  /*66a0*/  FMUL.FTZ R89, R89, UR4 ;  /* 0x0000000459597c20 */ /* 0x000fe20008410000 */
[----:B------:R-:W1:Y:S01]  /*66b0*/  S2R R12, SR_TID.X ;  /* 0x00000000000c7919 */ /* 0x000e620000002100 */
[----:B------:R-:W-:Y:S01]  /*66c0*/  FMUL.FTZ R90, R90, UR4 ;  /* 0x000000045a5a7c20 */ /* 0x000fe20008410000 */
[----:B------:R-:W-:Y:S02]  /*66d0*/  IMAD.U32 R3, RZ, RZ, UR15 ;  /* 0x0000000fff037e24 */ /* 0x000fe4000f8e00ff */
[----:B------:R-:W-:Y:S01]  /*66e0*/  FMUL.FTZ R91, R91, UR4 ;  /* 0x000000045b5b7c20 */ /* 0x000fe20008410000 */
[----:B------:R-:W-:Y:S02]  /*66f0*/  IMAD.U32 R2, RZ, RZ, UR14 ;  /* 0x0000000eff027e24 */ /* 0x000fe4000f8e00ff */
[----:B------:R-:W-:Y:S01]  /*6700*/  FMUL.FTZ R92, R92, UR4 ;  /* 0x000000045c5c7c20 */ /* 0x000fe20008410000 */
[----:B------:R-:W-:Y:S02]  /*6710*/  IMAD.U32 R3, RZ, RZ, UR7 ;  /* 0x00000007ff037e24 */ /* 0x000fe4000f8e00ff */
[----:B------:R-:W-:Y:S01]  /*6720*/  FMUL.FTZ R93, R93, UR4 ;  /* 0x000000045d5d7c20 */ /* 0x000fe20008410000 */
[----:B-----5:R-:W-:-:S02]  /*6730*/  IMAD R6, R10, UR8, RZ ;  /* 0x000000080a067c24 */ /* 0x020fc4000f8e02ff */
[----:B------:R-:W-:Y:S01]  /*6740*/  FMUL.FTZ R94, R94, UR4 ;  /* 0x000000045e5e7c20 */ /* 0x000fe20008410000 */
[----:B------:R-:W-:-:S04]  /*6750*/  IMAD.WIDE.U32 R2, R10, UR16, R2 ;  /* 0x000000100a027c25 */ /* 0x000fc8000f8e0002 */
[----:B------:R-:W-:Y:S01]  /*6760*/  FMUL.FTZ R95, R95, UR4 ;  /* 0x000000045f5f7c20 */ /* 0x000fe20008410000 */
[----:B------:R-:W-:Y:S01]  /*6770*/  FMUL.FTZ R96, R96, UR4 ;  /* 0x0000000460607c20 */ /* 0x000fe20008410000 */
[----:B------:R-:W-:Y:S01]  /*6780*/  FMUL.FTZ R97, R97, UR4 ;  /* 0x0000000461617c20 */ /* 0x000fe20008410000 */
[----:B------:R-:W-:Y:S02]  /*6790*/  IMAD R9, R13, UR16, R8 ;  /* 0x000000100d097c24 */ /* 0x000fe4000f8e0208 */
        /* <DEDUP_REMOVED lines=54> */
[----:B--2---:R-:W-:-:S02]  /*6b00*/  IMAD R0, R0, 0x2000, R7 ;  /* 0x0000200000007824 */ /* 0x004fc400078e0207 */
[----:B------:R-:W-:Y:S01]  /*6b10*/  IMAD R7, R11, UR16, R6 ;  /* 0x000000100b077c24 */ /* 0x000fe2000f8e0206 */
[----:B------:R-:W-:Y:S05]  /*6b20*/  WARPSYNC.ALL ;  /* 0x0000000000007948 */ /* 0x000fea0003800000 */
[----:B------:R-:W-:Y:S02]  /*6b30*/  IMAD R0, R0, 0x4, R14 ;  /* 0x0000000400007824 */ /* 0x000fe400078e020e */
[----:B------:R-:W-:Y:S02]  /*6b40*/  IMAD.IADD R7, R3, 0x1, R7 ;  /* 0x0000000103077824 */ /* 0x000fe400078e0207 */
[----:B------:R-:W-:Y:S01]  /*6b50*/  IMAD.IADD R6, R5, 0x1, R9 ;  /* 0x0000000105067824 */ /* 0x000fe200078e0209 */
[----:B------:R-:W-:Y:S01]  /*6b60*/  BAR.SYNC.DEFER_BLOCKING 0x1, 0x100 ;  /* 0x0044000000007b1d */ /* 0x000fe20000010000 */
[----:B-1----:R-:W-:-:S07]  /*6b70*/  ISETP.NE.AND P1, PT, R12, 0x80, PT ;  /* 0x000000800c00780c */ /* 0x002fce0003f25270 */
[----:B------:R-:W1:Y:S01]  /*6b80*/  LDC.64 R8, c[0x0][0x800] ;  /* 0x00020000ff087b82 */ /* 0x000e620000000a00 */
[----:B------:R-:W-:Y:S07]  /*6b90*/  BSSY B0, `(.L_x_252) ;  /* 0x000002c000007945 */ /* 0x000fee0003800000 */
[----:B------:R-:W2:Y:S01]  /*6ba0*/  LDC.64 R10, c[0x0][0x828] ;  /* 0x00020a00ff0a7b82 */ /* 0x000ea20000000a00 */
[----:B------:R3:W-:Y:S04]  /*6bb0*/  STS.128 [R0], R24 ;  /* 0x0000001800007388 */ /* 0x0007e80000000c00 */
[----:B------:R3:W-:Y:S01]  /*6bc0*/  STS.128 [R0+0x800], R28 ;  /* 0x0008001c00007388 */ /* 0x0007e20000000c00 */
[----:B-1----:R-:W-:-:S03]  /*6bd0*/  LEA R8, P0, R2, R8, 0x2 ;  /* 0x0000000802087211 */ /* 0x002fc600078010ff */
[----:B------:R3:W-:Y:S01]  /*6be0*/  STS.128 [R0+0x1000], R32 ;  /* 0x0010002000007388 */ /* 0x0007e20000000c00 */
[----:B------:R-:W-:-:S03]  /*6bf0*/  LEA.HI.X R7, R2, R9, R7, 0x2, P0 ;  /* 0x0000000902077211 */ /* 0x000fc600000f1407 */
[----:B------:R3:W-:Y:S01]  /*6c00*/  STS.128 [R0+0x1800], R36 ;  /* 0x0018002400007388 */ /* 0x0007e20000000c00 */
[----:B--2---:R-:W-:-:S03]  /*6c10*/  LEA R10, P2, R4, R10, 0x2 ;  /* 0x0000000a040a7211 */ /* 0x004fc600078410ff */
[----:B------:R3:W-:Y:S01]  /*6c20*/  STS.128 [R0+0x2000], R40 ;  /* 0x0020002800007388 */ /* 0x0007e20000000c00 */
[----:B------:R-:W-:-:S03]  /*6c30*/  LEA.HI.X R6, R4, R11, R6, 0x2, P2 ;  /* 0x0000000b04067211 */ /* 0x000fc600010f1406 */
        /* <DEDUP_REMOVED lines=16> */
[----:B-1----:R-:W1:Y:S02]  /*6d40*/  FENCE.VIEW.ASYNC.S ;  /* 0x00000000000073c6 */ /* 0x002e640000000000 */
[----:B-1----:R-:W-:Y:S06]  /*6d50*/  BAR.SYNC.DEFER_BLOCKING 0x1, 0x100 ;  /* 0x0044000000007b1d */ /* 0x002fec0000010000 */
[----:B------:R-:W-:Y:S05]  /*6d60*/  @P1 BRA `(.L_x_253) ;  /* 0x0000000000381947 */ /* 0x000fea0003800000 */
[----:B------:R-:W-:Y:S01]  /*6d70*/  R2UR UR4, R10 ;  /* 0x000000000a0472ca */ /* 0x000fe200000e0000 */
[----:B------:R-:W-:Y:S01]  /*6d80*/  UMOV UR7, 0x1000 ;  /* 0x0000100000077882 */ /* 0x000fe20000000000 */
[----:B------:R-:W-:Y:S01]  /*6d90*/  R2UR UR5, R6 ;  /* 0x00000000060572ca */ /* 0x000fe200000e0000 */
[----:B------:R-:W-:Y:S01]  /*6da0*/  UMOV UR8, 0x0 ;  /* 0x0000000000087882 */ /* 0x000fe20000000000 */
[----:B------:R-:W-:Y:S01]  /*6db0*/  R2UR UR6, R14 ;  /* 0x000000000e0672ca */ /* 0x000fe200000e0000 */
[----:B------:R-:W-:Y:S01]  /*6dc0*/  UMOV UR9, 0x14f00000 ;  /* 0x14f0000000097882 */ /* 0x000fe20000000000 */
[----:B------:R-:W-:-:S13]  /*6dd0*/  PLOP3.LUT P0, PT, PT, PT, PT, 0x80, 0x0 ;  /* 0x000000000000781c */ /* 0x000fda0003f0f070 */
.L_x_254:
[----:B------:R-:W-:Y:S01]  /*6de0*/  @P0 ELECT P2, URZ, PT ;  /* 0x00000000003f082f */ /* 0x000fe20003840000 */
[----:B------:R1:W-:-:S12]  /*6df0*/  UBLKRED.G.S.ADD.F32.RN [UR4], [UR6], UR7, desc[UR8] ;  /* 0x00000804060073bb */ /* 0x0003d800080a1407 */
[----:B------:R-:W-:Y:S02]  /*6e00*/  @P2 PLOP3.LUT P0, PT, P2, PT, PT, 0x8, 0x0 ;  /* 0x000000000000281c */ /* 0x000fe4000170e170 */
[----:B------:R-:W-:-:S11]  /*6e10*/  PLOP3.LUT P2, PT, PT, PT, PT, 0x8, 0x0 ;  /* 0x000000000000781c */ /* 0x000fd60003f4e170 */
[----:B-1----:R-:W-:Y:S05]  /*6e20*/  @P0 BRA.U.ANY `(.L_x_254) ;  /* 0xfffffffd00ec0947 */ /* 0x002fea000393ffff */
[----:B------:R0:W-:Y:S01]  /*6e30*/  UTMACMDFLUSH ;  /* 0x00000000000079b7 */ /* 0x0001e20000000000 */
[----:B------:R-:W-:-:S04]  /*6e40*/  DEPBAR.LE SB0, 0x0 ;  /* 0x000080000000791a */ /* 0x000fc80000000000 */
.L_x_253:
[----:B------:R-:W-:Y:S05]  /*6e50*/  BSYNC B0 ;  /* 0x0000000000007941 */ /* 0x000fea0003800000 */
.L_x_252:
[----:B------:R-:W-:Y:S06]  /*6e60*/  BAR.SYNC.DEFER_BLOCKING 0x1, 0x100 ;  /* 0x0044000000007b1d */ /* 0x000fec0000010000 */
[----:B------:R4:W-:Y:S04]  /*6e70*/  STS.128 [R0], R88 ;  /* 0x0000005800007388 */ /* 0x0009e80000000c00 */
        /* <DEDUP_REMOVED lines=23> */
[----:B------:R-:W1:Y:S01]  /*6ff0*/  S2R R3, SR_CgaCtaId ;  /* 0x0000000000037919 */ /* 0x000e620000008800 */
[----:B------:R-:W-:Y:S01]  /*7000*/  MOV R2, 0x400 ;  /* 0x0000040000027802 */ /* 0x000fe20000000f00 */
[----:B------:R-:W-:Y:S01]  /*7010*/  UMOV UR7, 0x1000 ;  /* 0x0000100000077882 */ /* 0x000fe20000000000 */
[----:B------:R-:W-:Y:S01]  /*7020*/  R2UR UR4, R8 ;  /* 0x00000000080472ca */ /* 0x000fe200000e0000 */
[----:B------:R-:W-:Y:S01]  /*7030*/  UMOV UR8, 0x0 ;  /* 0x0000000000087882 */ /* 0x000fe20000000000 */
[----:B------:R-:W-:Y:S01]  /*7040*/  R2UR UR5, R7 ;  /* 0x00000000070572ca */ /* 0x000fe200000e0000 */
[----:B------:R-:W-:Y:S01]  /*7050*/  UMOV UR9, 0x14f00000 ;  /* 0x14f0000000097882 */ /* 0x000fe20000000000 */
[----:B------:R-:W-:Y:S02]  /*7060*/  PLOP3.LUT P0, PT, PT, PT, PT, 0x80, 0x0 ;  /* 0x000000000000781c */ /* 0x000fe40003f0f070 */
[----:B-1----:R-:W-:-:S04]  /*7070*/  LEA R2, R3, R2, 0x18 ;  /* 0x0000000203027211 */ /* 0x002fc800078ec0ff */
[----:B------:R-:W-:-:S15]  /*7080*/  R2UR UR6, R2 ;  /* 0x00000000020672ca */ /* 0x000fde00000e0000 */
.L_x_255:
[----:B------:R-:W-:Y:S01]  /*7090*/  @P0 ELECT P1, URZ, PT ;  /* 0x00000000003f082f */ /* 0x000fe20003820000 */
[----:B------:R1:W-:-:S12]  /*70a0*/  UBLKRED.G.S.ADD.F32.RN [UR4], [UR6], UR7, desc[UR8] ;  /* 0x00000804060073bb */ /* 0x0003d800080a1407 */
[----:B------:R-:W-:Y:S02]  /*70b0*/  @P1 PLOP3.LUT P0, PT, P1, PT, PT, 0x8, 0x0 ;  /* 0x000000000000181c */ /* 0x000fe40000f0e170 */
[----:B------:R-:W-:-:S11]  /*70c0*/  PLOP3.LUT P1, PT, PT, PT, PT, 0x8, 0x0 ;  /* 0x000000000000781c */ /* 0x000fd60003f2e170 */
[----:B-1----:R-:W-:Y:S05]  /*70d0*/  @P0 BRA.U.ANY `(.L_x_255) ;  /* 0xfffffffd00ec0947 */ /* 0x002fea000393ffff */
[----:B------:R0:W-:Y:S01]  /*70e0*/  UTMACMDFLUSH ;  /* 0x00000000000079b7 */ /* 0x0001e20000000000 */
[----:B------:R-:W-:-:S04]  /*70f0*/  DEPBAR.LE SB0, 0x0 ;  /* 0x000080000000791a */ /* 0x000fc80000000000 */
[----:B------:R-:W-:Y:S05]  /*7100*/  BRA `(.L_x_232) ;  /* 0x0000002800207947 */ /* 0x000fea0003800000 */
.L_x_230:
        /* <DEDUP_REMOVED lines=14> */
[----:B------:R-:W-:-:S06]  /*71f0*/  ELECT P0, URZ, PT ;  /* 0x00000000003f782f */ /* 0x000fcc0003800000 */
[----:B------:R-:W2:Y:S01]  /*7200*/  LDC R2, c[0x0][0x280] ;  /* 0x0000a000ff027b82 */ /* 0x000ea20000000800 */
[----:B-1----:R-:W-:-:S04]  /*7210*/  USHF.R.S32.HI UR4, URZ, 0x1f, UR10 ;  /* 0x0000001f3f047899 */ /* 0x002fc8000801140a */
[----:B------:R-:W-:Y:S02]  /*7220*/  UIMAD UR6, UR4, UR8, URZ ;  /* 0x00000008040672a4 */ /* 0x000fe4000f8e023f */
[----:B------:R-:W-:Y:S01]  /*7230*/  UIMAD.WIDE.U32 UR4, UR10, UR8, URZ ;  /* 0x000000080a0472a5 */ /* 0x000fe2000f8e003f */
[----:B--2---:R-:W-:Y:S01]  /*7240*/  ISETP.GE.AND P1, PT, R2, 0x1, PT ;  /* 0x000000010200780c */ /* 0x004fe20003f26270 */
[----:B------:R-:W-:Y:S02]  /*7250*/  UIMAD UR6, UR10, UR9, UR6 ;  /* 0x000000090a0672a4 */ /* 0x000fe4000f8e0206 */
[----:B------:R-:W-:Y:S01]  /*7260*/  USHF.R.S32.HI UR8, URZ, 0x1f, UR7 ;  /* 0x0000001f3f087899 */ /* 0x000fe20008011407 */
[----:B------:R-:W-:Y:S01]  /*7270*/  ULDC.64 UR10, c[0x0][0x2e0] ;  /* 0x0000b800000a7ab9 */ /* 0x000fe20000000a00 */
        /* <DEDUP_REMOVED lines=28> */
.L_x_270:
        /* <DEDUP_REMOVED lines=21> */
.L_x_259:
[----:B------:R-:W-:Y:S05]  /*7590*/  BSYNC B0 ;  /* 0x0000000000007941 */ /* 0x000fea0003800000 */
.L_x_258:
        /* <DEDUP_REMOVED lines=13> */
.L_x_261:
[----:B------:R-:W-:Y:S05]  /*7670*/  BSYNC B0 ;  /* 0x0000000000007941 */ /* 0x000fea0003800000 */
.L_x_260:
[----:B------:R-:W-:Y:S06]  /*7680*/  BAR.ARV 0xa, 0xa0 ;  /* 0x0282800000007b1d */ /* 0x000fec0000002000 */
[----:B------:R-:W-:Y:S04]  /*7690*/  BSSY B0, `(.L_x_262) ;  /* 0x0000003000007945 */ /* 0x000fe80003800000 */
[----:B------:R-:W-:Y:S05]  /*76a0*/  @!P0 BRA `(.L_x_263) ;  /* 0x0000000000048947 */ /* 0x000fea0003800000 */
[----:B------:R-:W-:-:S04]  /*76b0*/  DEPBAR.LE SB0, 0x0 ;  /* 0x000080000000791a */ /* 0x000fc80000000000 */
.L_x_263:
[----:B------:R-:W-:Y:S05]  /*76c0*/  BSYNC B0 ;  /* 0x0000000000007941 */ /* 0x000fea0003800000 */
.L_x_262:
        /* <DEDUP_REMOVED lines=13> */
.L_x_265:
[----:B------:R-:W-:Y:S05]  /*77a0*/  BSYNC B0 ;  /* 0x0000000000007941 */ /* 0x000fea0003800000 */
.L_x_264:
        /* <DEDUP_REMOVED lines=13> */
.L_x_267:
[----:B------:R-:W-:Y:S05]  /*7880*/  BSYNC B0 ;  /* 0x0000000000007941 */ /* 0x000fea0003800000 */
.L_x_266:
[----:B------:R-:W-:Y:S01]  /*7890*/  VIADD R0, R0, 0xfffffffe ;  /* 0xfffffffe00007836 */ /* 0x000fe20000000000 */
[----:B------:R-:W-:Y:S06]  /*78a0*/  BAR.ARV 0xa, 0xa0 ;  /* 0x0282800000007b1d */ /* 0x000fec0000002000 */
[----:B------:R-:W-:Y:S01]  /*78b0*/  BSSY B0, `(.L_x_268) ;  /* 0x0000004000007945 */ /* 0x000fe20003800000 */
[----:B------:R-:W-:-:S03]  /*78c0*/  ISETP.NE.AND P1, PT, R0, RZ, PT ;  /* 0x000000ff0000720c */ /* 0x000fc60003f25270 */
[----:B------:R-:W-:Y:S10]  /*78d0*/  @!P0 BRA `(.L_x_269) ;  /* 0x0000000000048947 */ /* 0x000ff40003800000 */
[----:B------:R-:W-:-:S04]  /*78e0*/  DEPBAR.LE SB0, 0x0 ;  /* 0x000080000000791a */ /* 0x000fc80000000000 */
.L_x_269:
[----:B------:R-:W-:Y:S05]  /*78f0*/  BSYNC B0 ;  /* 0x0000000000007941 */ /* 0x000fea0003800000 */
.L_x_268:
[----:B------:R-:W-:Y:S06]  /*7900*/  BAR.ARV 0xb, 0xa0 ;  /* 0x02c2800000007b1d */ /* 0x000fec0000002000 */
[----:B------:R-:W-:Y:S02]  /*7910*/  UIADD3 UR5, UR5, 0x2, URZ ;  /* 0x0000000205057890 */ /* 0x000fe4000fffe03f */
[----:B------:R-:W-:Y:S01]  /*7920*/  UIADD3 UR4, UR4, 0x1, URZ ;  /* 0x0000000104047890 */ /* 0x000fe2000fffe03f */
[----:B------:R-:W-:Y:S11]  /*7930*/  @P1 BRA `(.L_x_270) ;  /* 0xfffffff800c01947 */ /* 0x000ff6000383ffff */
[----:B------:R-:W-:-:S12]  /*7940*/  UIADD3 UR4, UR9, 0x5000, URZ ;  /* 0x0000500009047890 */ /* 0x000fd8000fffe03f */
.L_x_257:
        /* <DEDUP_REMOVED lines=19> */
.L_x_272:
[----:B------:R-:W-:Y:S05]  /*7a80*/  BSYNC B0 ;  /* 0x0000000000007941 */ /* 0x000fea0003800000 */
.L_x_271:
        /* <DEDUP_REMOVED lines=19> */
.L_x_274:
[----:B------:R-:W-:Y:S05]  /*7bc0*/  BSYNC B0 ;  /* 0x0000000000007941 */ /* 0x000fea0003800000 */
.L_x_273:
[----:B------:R-:W-:Y:S06]  /*7bd0*/  BAR.ARV 0xa, 0xa0 ;  /* 0x0282800000007b1d */ /* 0x000fec0000002000 */
[----:B------:R-:W-:Y:S04]  /*7be0*/  BSSY B0, `(.L_x_275) ;  /* 0x0000003000007945 */ /* 0x000fe80003800000 */
[----:B------:R-:W-:Y:S05]  /*7bf0*/  @!P0 BRA `(.L_x_276) ;  /* 0x0000000000048947 */ /* 0x000fea0003800000 */
[----:B------:R-:W-:-:S04]  /*7c00*/  DEPBAR.LE SB0, 0x0 ;  /* 0x000080000000791a */ /* 0x000fc80000000000 */
.L_x_276:
[----:B------:R-:W-:Y:S05]  /*7c10*/  BSYNC B0 ;  /* 0x0000000000007941 */ /* 0x000fea0003800000 */
.L_x_275:
[----:B------:R-:W-:Y:S06]  /*7c20*/  BAR.ARV 0xb, 0xa0 ;  /* 0x02c2800000007b1d */ /* 0x000fec0000002000 */
[----:B------:R-:W-:Y:S05]  /*7c30*/  BRA `(.L_x_232) ;  /* 0x0000001c00547947 */ /* 0x000fea0003800000 */
.L_x_256:
        /* <DEDUP_REMOVED lines=55> */
.L_x_307:
        /* <DEDUP_REMOVED lines=10> */
.L_x_280:
        /* <DEDUP_REMOVED lines=84> */
.L_x_291:
[----:B------:R-:W-:-:S04]  /*8590*/  SHF.L.U32 R21, R18, 0x1f, RZ ;  /* 0x0000001f12157819 */ /* 0x000fc800000006ff */
[----:B-1----:R-:W1:Y:S02]  /*85a0*/  SYNCS.PHASECHK.TRANS64.TRYWAIT P1, [R20+URZ+0x38840], R21 ;  /* 0x03884015140075a7 */ /* 0x002e64000802017f */
[----:B-12---:R-:W-:Y:S05]  /*85b0*/  @!P1 BRA `(.L_x_283) ;  /* 0x0000001400789947 */ /* 0x006fea0003800000 */
.L_x_308:
[----:B------:R-:W-:Y:S05]  /*85c0*/  @P0 BRA `(.L_x_284) ;  /* 0x0000000000140947 */ /* 0x000fea0003800000 */
[----:B------:R-:W-:Y:S01]  /*85d0*/  ISETP.NE.AND P1, PT, R12, RZ, PT ;  /* 0x000000ff0c00720c */ /* 0x000fe20003f25270 */
[----:B------:R-:W-:-:S04]  /*85e0*/  IMAD.MOV.U32 R3, RZ, RZ, 0x5140 ;  /* 0x00005140ff037424 */ /* 0x000fc800078e00ff */
[----:B------:R2:W-:Y:S08]  /*85f0*/  SYNCS.ARRIVE.TRANS64 RZ, [R20+URZ+0x38830], R3 ;  /* 0x0388300314ff79a7 */ /* 0x0005f0000800003f */
[----:B------:R-:W-:Y:S05]  /*8600*/  @!P1 BRA `(.L_x_284) ;  /* 0x0000000000049947 */ /* 0x000fea0003800000 */
[----:B------:R-:W-:Y:S01]  /*8610*/  BPT.TRAP 0x1 ;  /* 0x000000040000795c */ /* 0x000fe20000300000 */
.L_x_284:
        /* <DEDUP_REMOVED lines=36> */
.L_x_309:
[----:B------:R-:W-:Y:S05]  /*8860*/  @P0 BRA `(.L_x_286) ;  /* 0x0000000000140947 */ /* 0x000fea0003800000 */
[----:B------:R-:W-:Y:S01]  /*8870*/  ISETP.NE.AND P1, PT, R12, RZ, PT ;  /* 0x000000ff0c00720c */ /* 0x000fe20003f25270 */
[----:B------:R-:W-:-:S04]  /*8880*/  IMAD.MOV.U32 R0, RZ, RZ, 0x5140 ;  /* 0x00005140ff007424 */ /* 0x000fc800078e00ff */
[----:B------:R4:W-:Y:S08]  /*8890*/  SYNCS.ARRIVE.TRANS64 RZ, [R20+URZ+0x38818], R0 ;  /* 0x0388180014ff79a7 */ /* 0x0009f0000800003f */
[----:B------:R-:W-:Y:S05]  /*88a0*/  @!P1 BRA `(.L_x_286) ;  /* 0x0000000000049947 */ /* 0x000fea0003800000 */
[----:B------:R-:W-:Y:S01]  /*88b0*/  BPT.TRAP 0x1 ;  /* 0x000000040000795c */ /* 0x000fe20000300000 */
.L_x_286:
        /* <DEDUP_REMOVED lines=27> */
.L_x_310:
        /* <DEDUP_REMOVED lines=9> */
.L_x_288:
        /* <DEDUP_REMOVED lines=31> */
.L_x_312:
[----:B------:R-:W-:Y:S05]  /*8cf0*/  @P0 BRA `(.L_x_290) ;  /* 0x0000000000140947 */ /* 0x000fea0003800000 */
[----:B------:R-:W-:Y:S01]  /*8d00*/  ISETP.NE.AND P1, PT, R12, RZ, PT ;  /* 0x000000ff0c00720c */ /* 0x000fe20003f25270 */
[----:B-1----:R-:W-:-:S04]  /*8d10*/  IMAD.MOV.U32 R5, RZ, RZ, 0x5140 ;  /* 0x00005140ff057424 */ /* 0x002fc800078e00ff */
[----:B------:R2:W-:Y:S08]  /*8d20*/  SYNCS.ARRIVE.TRANS64 RZ, [R20+URZ+0x38810], R5 ;  /* 0x0388100514ff79a7 */ /* 0x0005f0000800003f */
[----:B------:R-:W-:Y:S05]  /*8d30*/  @!P1 BRA `(.L_x_290) ;  /* 0x0000000000049947 */ /* 0x000fea0003800000 */
[----:B------:R-:W-:Y:S01]  /*8d40*/  BPT.TRAP 0x1 ;  /* 0x000000040000795c */ /* 0x000fe20000300000 */
.L_x_290:
        /* <DEDUP_REMOVED lines=28> */
.L_x_282:
[----:B------:R-:W-:-:S13]  /*8f10*/  ISETP.NE.AND P1, PT, R10, RZ, PT ;  /* 0x000000ff0a00720c */ /* 0x000fda0003f25270 */
[----:B------:R-:W-:Y:S05]  /*8f20*/  @!P1 BRA `(.L_x_281) ;  /* 0x0000000400289947 */ /* 0x000fea0003800000 */
[----:B------:R-:W-:-:S04]  /*8f30*/  SHF.L.U32 R9, R18, 0x1f, RZ ;  /* 0x0000001f12097819 */ /* 0x000fc800000006ff */
[----:B------:R-:W3:Y:S02]  /*8f40*/  SYNCS.PHASECHK.TRANS64.TRYWAIT P1, [R20+URZ+0x38840], R9 ;  /* 0x03884009140075a7 */ /* 0x000ee4000802017f */
[----:B---3--:R-:W-:Y:S05]  /*8f50*/  @!P1 BRA `(.L_x_292) ;  /* 0x0000000c00649947 */ /* 0x008fea0003800000 */
.L_x_313:
[----:B------:R-:W-:Y:S05]  /*8f60*/  @P0 BRA `(.L_x_293) ;  /* 0x0000000000140947 */ /* 0x000fea0003800000 */
[----:B------:R-:W-:Y:S01]  /*8f70*/  ISETP.NE.AND P1, PT, R12, RZ, PT ;  /* 0x000000ff0c00720c */ /* 0x000fe20003f25270 */
[----:B-12---:R-:W-:-:S04]  /*8f80*/  IMAD.MOV.U32 R5, RZ, RZ, 0x5140 ;  /* 0x00005140ff057424 */ /* 0x006fc800078e00ff */
[----:B------:R4:W-:Y:S08]  /*8f90*/  SYNCS.ARRIVE.TRANS64 RZ, [R20+URZ+0x38830], R5 ;  /* 0x0388300514ff79a7 */ /* 0x0009f0000800003f */
[----:B------:R-:W-:Y:S05]  /*8fa0*/  @!P1 BRA `(.L_x_293) ;  /* 0x0000000000049947 */ /* 0x000fea0003800000 */
[----:B------:R-:W-:Y:S01]  /*8fb0*/  BPT.TRAP 0x1 ;  /* 0x000000040000795c */ /* 0x000fe20000300000 */
.L_x_293:
        /* <DEDUP_REMOVED lines=33> */
.L_x_314:
[----:B------:R-:W-:Y:S05]  /*91d0*/  @P0 BRA `(.L_x_295) ;  /* 0x0000000000140947 */ /* 0x000fea0003800000 */
[----:B------:R-:W-:Y:S01]  /*91e0*/  ISETP.NE.AND P0, PT, R12, RZ, PT ;  /* 0x000000ff0c00720c */ /* 0x000fe20003f05270 */
[----:B------:R-:W-:-:S04]  /*91f0*/  IMAD.MOV.U32 R5, RZ, RZ, 0x5140 ;  /* 0x00005140ff057424 */ /* 0x000fc800078e00ff */
[----:B------:R2:W-:Y:S08]  /*9200*/  SYNCS.ARRIVE.TRANS64 RZ, [R20+URZ+0x38818], R5 ;  /* 0x0388180514ff79a7 */ /* 0x0005f0000800003f */
[----:B------:R-:W-:Y:S05]  /*9210*/  @!P0 BRA `(.L_x_295) ;  /* 0x0000000000048947 */ /* 0x000fea0003800000 */
[----:B------:R-:W-:Y:S01]  /*9220*/  BPT.TRAP 0x1 ;  /* 0x000000040000795c */ /* 0x000fe20000300000 */
.L_x_295:
        /* <DEDUP_REMOVED lines=26> */
.L_x_281:
[----:B------:R-:W-:Y:S01]  /*93d0*/  IMAD R4, R13, 0x8, R20 ;  /* 0x000000080d047824 */ /* 0x000fe200078e0214 */
[----:B------:R-:W-:Y:S01]  /*93e0*/  SHF.L.U32 R3, R18, 0x1f, RZ ;  /* 0x0000001f12037819 */ /* 0x000fe200000006ff */
[----:B------:R-:W4:Y:S03]  /*93f0*/  S2R R2, SR_TID.X ;  /* 0x0000000000027919 */ /* 0x000f260000002100 */
[----:B------:R-:W5:Y:S01]  /*9400*/  SYNCS.PHASECHK.TRANS64.TRYWAIT P0, [R4+URZ+0x38840], R3 ;  /* 0x03884003040075a7 */ /* 0x000f62000800017f */
[----:B----4-:R-:W-:-:S04]  /*9410*/  LOP3.LUT R2, R2, 0x7f, RZ, 0xc0, !PT ;  /* 0x0000007f02027812 */ /* 0x010fc800078ec0ff */
[----:B------:R-:W-:Y:S01]  /*9420*/  ISETP.NE.AND P1, PT, R2, RZ, PT ;  /* 0x000000ff0200720c */ /* 0x000fe20003f25270 */
[----:B-----5:R-:W-:-:S12]  /*9430*/  @!P0 BRA `(.L_x_296) ;  /* 0x0000000800548947 */ /* 0x020fd80003800000 */
.L_x_315:
[----:B------:R-:W-:Y:S05]  /*9440*/  @P1 BRA `(.L_x_297) ;  /* 0x0000000000181947 */ /* 0x000fea0003800000 */
[----:B------:R-:W5:Y:S01]  /*9450*/  S2R R2, SR_TID.X ;  /* 0x0000000000027919 */ /* 0x000f620000002100 */
[----:B----4-:R-:W-:-:S04]  /*9460*/  IMAD.MOV.U32 R3, RZ, RZ, 0x5140 ;  /* 0x00005140ff037424 */ /* 0x010fc800078e00ff */
[----:B------:R4:W-:Y:S01]  /*9470*/  SYNCS.ARRIVE.TRANS64 RZ, [R4+URZ+0x38830], R3 ;  /* 0x0388300304ff79a7 */ /* 0x0009e2000800003f */
[----:B-----5:R-:W-:-:S13]  /*9480*/  LOP3.LUT P0, RZ, R2, 0x1f, RZ, 0xc0, !PT ;  /* 0x0000001f02ff7812 */ /* 0x020fda000780c0ff */
[----:B----4-:R-:W-:Y:S05]  /*9490*/  @!P0 BRA `(.L_x_297) ;  /* 0x0000000000048947 */ /* 0x010fea0003800000 */
[----:B------:R-:W-:Y:S01]  /*94a0*/  BPT.TRAP 0x1 ;  /* 0x000000040000795c */ /* 0x000fe20000300000 */
.L_x_297:
        /* <DEDUP_REMOVED lines=40> */
.L_x_278:
[----:B------:R-:W-:Y:S05]  /*9730*/  BSYNC B0 ;  /* 0x0000000000007941 */ /* 0x000fea0003800000 */
.L_x_277:
[----:B------:R-:W-:-:S03]  /*9740*/  UMOV UR6, 0xffffffff ;  /* 0xffffffff00067882 */ /* 0x000fc60000000000 */
[----:B------:R-:W-:Y:S05]  /*9750*/  BRA.DIV UR6, `(.L_x_298) ;  /* 0x0000000606a07947 */ /* 0x000fea000b800000 */
[----:B------:R-:W-:-:S13]  /*9760*/  ELECT P0, URZ, PT ;  /* 0x00000000003f782f */ /* 0x000fda0003800000 */
.L_x_318:
[----:B------:R-:W-:Y:S05]  /*9770*/  @!P0 BRA `(.L_x_232) ;  /* 0x0000000000848947 */ /* 0x000fea0003800000 */
[----:B------:R-:W2:Y:S02]  /*9780*/  LDL.LU R2, [R1] ;  /* 0x0000000001027983 */ /* 0x000ea40000300800 */
[----:B--2---:R-:W-:-:S04]  /*9790*/  LOP3.LUT R2, R2, 0x2, RZ, 0xfc, !PT ;  /* 0x0000000202027812 */ /* 0x004fc800078efcff */
[----:B------:R-:W-:-:S13]  /*97a0*/  ISETP.NE.AND P0, PT, R2, 0x3, PT ;  /* 0x000000030200780c */ /* 0x000fda0003f05270 */
[----:B------:R-:W-:Y:S05]  /*97b0*/  @!P0 BRA `(.L_x_299) ;  /* 0x0000000000048947 */ /* 0x000fea0003800000 */
[----:B------:R-:W-:Y:S01]  /*97c0*/  BPT.TRAP 0x1 ;  /* 0x000000040000795c */ /* 0x000fe20000300000 */
.L_x_299:
        /* <DEDUP_REMOVED lines=15> */
.L_x_319:
[----:B------:R-:W2:Y:S02]  /*98c0*/  SYNCS.PHASECHK.TRANS64.TRYWAIT P1, [R3+URZ], R2 ;  /* 0x00000002030075a7 */ /* 0x000ea4000802017f */
[----:B--2---:R-:W-:Y:S05]  /*98d0*/  @!P1 BRA `(.L_x_301) ;  /* 0x0000000400789947 */ /* 0x004fea0003800000 */
.L_x_320:
[----:B------:R-:W-:Y:S05]  /*98e0*/  @!P0 BRA `(.L_x_302) ;  /* 0x0000000000048947 */ /* 0x000fea0003800000 */
[----:B------:R-:W-:Y:S01]  /*98f0*/  BPT.TRAP 0x1 ;  /* 0x000000040000795c */ /* 0x000fe20000300000 */
.L_x_302:
[----:B--2---:R-:W-:-:S04]  /*9900*/  VIADD R3, R8, 0x38840 ;  /* 0x0003884008037836 */ /* 0x004fc80000000000 */
[----:B------:R-:W-:-:S04]  /*9910*/  IMAD R5, R0, 0x8, R3 ;  /* 0x0000000800057824 */ /* 0x000fc800078e0203 */
[----:B------:R-:W2:Y:S02]  /*9920*/  SYNCS.PHASECHK.TRANS64.TRYWAIT P0, [R5+URZ], R4 ;  /* 0x00000004050075a7 */ /* 0x000ea4000800017f */
[----:B--2---:R-:W-:Y:S05]  /*9930*/  @!P0 BRA `(.L_x_303) ;  /* 0x0000000400748947 */ /* 0x004fea0003800000 */
.L_x_321:
[----:B------:R-:W-:-:S07]  /*9940*/  IMAD R3, R6, 0x8, R3 ;  /* 0x0000000806037824 */ /* 0x000fce00078e0203 */
.L_x_304:
[----:B---3--:R3:W4:Y:S02]  /*9950*/  SYNCS.PHASECHK.TRANS64.TRYWAIT P0, [R3+URZ], R2 ;  /* 0x00000002030075a7 */ /* 0x008724000800017f */
[----:B----4-:R-:W-:Y:S05]  /*9960*/  @!P0 NANOSLEEP.SYNCS 0x989680 ;  /* 0x009896800000895d */ /* 0x010fea0003900000 */
[----:B------:R-:W4:Y:S02]  /*9970*/  @!P0 SYNCS.PHASECHK.TRANS64 P0, [R3+URZ], R2 ;  /* 0x00000002030085a7 */ /* 0x000f24000800007f */
[----:B----4-:R-:W-:Y:S05]  /*9980*/  @!P0 BRA `(.L_x_304) ;  /* 0xfffffffc00f08947 */ /* 0x010fea000383ffff */
.L_x_232:
[----:B------:R-:W-:Y:S05]  /*9990*/  BSYNC B6 ;  /* 0x0000000000067941 */ /* 0x000fea0003800000 */
.L_x_229:
[----:B------:R-:W-:Y:S05]  /*99a0*/  EXIT ;  /* 0x000000000000794d */ /* 0x000fea0003800000 */
.L_x_237:
[----:B------:R-:W-:Y:S02]  /*99b0*/  IMAD.MOV.U32 R13, RZ, RZ, R17 ;  /* 0x000000ffff0d7224 */ /* 0x000fe400078e0011 */
[----:B------:R-:W-:Y:S02]  /*99c0*/  IMAD.MOV.U32 R12, RZ, RZ, RZ ;  /* 0x000000ffff0c7224 */ /* 0x000fe400078e00ff */
[----:B------:R-:W-:Y:S02]  /*99d0*/  IMAD.MOV.U32 R11, RZ, RZ, 0x1f ;  /* 0x0000001fff0b7424 */ /* 0x000fe400078e00ff */
[----:B------:R-:W-:-:S07]  /*99e0*/  IMAD.MOV.U32 R15, RZ, RZ, -0x1 ;  /* 0xffffffffff0f7424 */ /* 0x000fce00078e00ff */
[----:B------:R-:W-:Y:S05]  /*99f0*/  WARPSYNC.COLLECTIVE R15, `(.L_x_305) ;  /* 0x000000000f087348 */ /* 0x000fea0003c00000 */
[----:B------:R1:W2:Y:S02]  /*9a00*/  SHFL.IDX P6, R14, R13, R12, R11 ;  /* 0x0000000c0d0e7389 */ /* 0x0002a400000c000b */
[----:B-12---:R-:W-:Y:S01]  /*9a10*/  ENDCOLLECTIVE ;  /* 0x000000000000791b */ /* 0x006fe20003800000 */
.L_x_305:
[----:B------:R-:W-:Y:S05]  /*9a20*/  BRA `(.L_x_306) ;  /* 0xffffff70004c7947 */ /* 0x000fea000383ffff */
.L_x_239:
[----:B------:R-:W3:Y:S01]  /*9a30*/  S2R R2, SR_CgaCtaId ;  /* 0x0000000000027919 */ /* 0x000ee20000008800 */
[----:B--2---:R-:W-:-:S04]  /*9a40*/  MOV R0, 0x400 ;  /* 0x0000040000007802 */ /* 0x004fc80000000f00 */
[----:B---3--:R-:W-:-:S04]  /*9a50*/  LEA R0, R2, R0, 0x18 ;  /* 0x0000000002007211 */ /* 0x008fc800078ec0ff */
[----:B------:R2:W3:Y:S03]  /*9a60*/  SYNCS.PHASECHK.TRANS64.TRYWAIT P0, [R0+URZ+0x38800], R10 ;  /* 0x0388000a000075a7 */ /* 0x0004e6000800017f */
[----:B---3--:R-:W-:Y:S05]  /*9a70*/  @!P0 NANOSLEEP.SYNCS 0x989680 ;  /* 0x009896800000895d */ /* 0x008fea0003900000 */
[----:B------:R-:W3:Y:S02]  /*9a80*/  @!P0 SYNCS.PHASECHK.TRANS64 P0, [R0+URZ+0x38800], R10 ;  /* 0x0388000a000085a7 */ /* 0x000ee4000800007f */
[----:B---3--:R-:W-:Y:S05]  /*9a90*/  @!P0 BRA `(.L_x_239) ;  /* 0xfffffffc00e48947 */ /* 0x008fea000383ffff */
[----:B------:R-:W-:Y:S05]  /*9aa0*/  BRA `(.L_x_238) ;  /* 0xffffff7000987947 */ /* 0x000fea000383ffff */
.L_x_244:
[----:B---3--:R3:W4:Y:S02]  /*9ab0*/  SYNCS.PHASECHK.TRANS64.TRYWAIT P1, [R2+URZ+0x38810], R153 ;  /* 0x03881099020075a7 */ /* 0x008724000802017f */
[----:B----4-:R-:W-:Y:S05]  /*9ac0*/  @!P1 NANOSLEEP.SYNCS 0x989680 ;  /* 0x009896800000995d */ /* 0x010fea0003900000 */
[----:B------:R-:W4:Y:S02]  /*9ad0*/  @!P1 SYNCS.PHASECHK.TRANS64 P1, [R2+URZ+0x38810], R153 ;  /* 0x03881099020095a7 */ /* 0x000f24000802007f */
[----:B----4-:R-:W-:Y:S05]  /*9ae0*/  @!P1 BRA `(.L_x_244) ;  /* 0xfffffffc00f09947 */ /* 0x010fea000383ffff */
[----:B------:R-:W-:Y:S05]  /*9af0*/  BRA `(.L_x_243) ;  /* 0xffffff7c00707947 */ /* 0x000fea000383ffff */
.L_x_248:
[----:B------:R1:W1:Y:S02]  /*9b00*/  SYNCS.PHASECHK.TRANS64.TRYWAIT P1, [R2+URZ+0x38830], R153 ;  /* 0x03883099020075a7 */ /* 0x000264000802017f */
[----:B-1----:R-:W-:Y:S05]  /*9b10*/  @!P1 NANOSLEEP.SYNCS 0x989680 ;  /* 0x009896800000995d */ /* 0x002fea0003900000 */
[----:B------:R-:W1:Y:S02]  /*9b20*/  @!P1 SYNCS.PHASECHK.TRANS64 P1, [R2+URZ+0x38830], R153 ;  /* 0x03883099020095a7 */ /* 0x000e64000802007f */
[----:B-1----:R-:W-:Y:S05]  /*9b30*/  @!P1 BRA `(.L_x_248) ;  /* 0xfffffffc00f09947 */ /* 0x002fea000383ffff */
[----:B------:R-:W-:Y:S05]  /*9b40*/  BRA `(.L_x_247) ;  /* 0xffffff8c00fc7947 */ /* 0x000fea000383ffff */
.L_x_279:
[----:B-1----:R1:W2:Y:S02]  /*9b50*/  SYNCS.PHASECHK.TRANS64.TRYWAIT P1, [R20+URZ+0x38820], R3 ;  /* 0x03882003140075a7 */ /* 0x0022a4000802017f */
[----:B--2---:R-:W-:Y:S05]  /*9b60*/  @!P1 NANOSLEEP.SYNCS 0x989680 ;  /* 0x009896800000995d */ /* 0x004fea0003900000 */
[----:B------:R-:W2:Y:S02]  /*9b70*/  @!P1 SYNCS.PHASECHK.TRANS64 P1, [R20+URZ+0x38820], R3 ;  /* 0x03882003140095a7 */ /* 0x000ea4000802007f */
[----:B--2---:R-:W-:Y:S05]  /*9b80*/  @!P1 BRA `(.L_x_279) ;  /* 0xfffffffc00f09947 */ /* 0x004fea000383ffff */
[----:B------:R-:W-:Y:S05]  /*9b90*/  BRA `(.L_x_307) ;  /* 0xffffffe400047947 */ /* 0x000fea000383ffff */
.L_x_283:
[----:B-1----:R1:W2:Y:S02]  /*9ba0*/  SYNCS.PHASECHK.TRANS64.TRYWAIT P1, [R20+URZ+0x38840], R21 ;  /* 0x03884015140075a7 */ /* 0x0022a4000802017f */
[----:B--2---:R-:W-:Y:S05]  /*9bb0*/  @!P1 NANOSLEEP.SYNCS 0x989680 ;  /* 0x009896800000995d */ /* 0x004fea0003900000 */
[----:B------:R-:W2:Y:S02]  /*9bc0*/  @!P1 SYNCS.PHASECHK.TRANS64 P1, [R20+URZ+0x38840], R21 ;  /* 0x03884015140095a7 */ /* 0x000ea4000802007f */
[----:B--2---:R-:W-:Y:S05]  /*9bd0*/  @!P1 BRA `(.L_x_283) ;  /* 0xfffffffc00f09947 */ /* 0x004fea000383ffff */
[----:B------:R-:W-:Y:S05]  /*9be0*/  BRA `(.L_x_308) ;  /* 0xffffffe800747947 */ /* 0x000fea000383ffff */
.L_x_285:
[----:B---3--:R3:W4:Y:S02]  /*9bf0*/  SYNCS.PHASECHK.TRANS64.TRYWAIT P1, [R20+URZ+0x38828], R21 ;  /* 0x03882815140075a7 */ /* 0x008724000802017f */
[----:B----4-:R-:W-:Y:S05]  /*9c00*/  @!P1 NANOSLEEP.SYNCS 0x989680 ;  /* 0x009896800000995d */ /* 0x010fea0003900000 */
[----:B------:R-:W4:Y:S02]  /*9c10*/  @!P1 SYNCS.PHASECHK.TRANS64 P1, [R20+URZ+0x38828], R21 ;  /* 0x03882815140095a7 */ /* 0x000f24000802007f */
[----:B----4-:R-:W-:Y:S05]  /*9c20*/  @!P1 BRA `(.L_x_285) ;  /* 0xfffffffc00f09947 */ /* 0x010fea000383ffff */
[----:B------:R-:W-:Y:S05]  /*9c30*/  BRA `(.L_x_309) ;  /* 0xffffffec00087947 */ /* 0x000fea000383ffff */
.L_x_287:
[----:B--2---:R2:W4:Y:S02]  /*9c40*/  SYNCS.PHASECHK.TRANS64.TRYWAIT P1, [R20+URZ+0x38848], R21 ;  /* 0x03884815140075a7 */ /* 0x004524000802017f */
[----:B----4-:R-:W-:Y:S05]  /*9c50*/  @!P1 NANOSLEEP.SYNCS 0x989680 ;  /* 0x009896800000995d */ /* 0x010fea0003900000 */
[----:B------:R-:W4:Y:S02]  /*9c60*/  @!P1 SYNCS.PHASECHK.TRANS64 P1, [R20+URZ+0x38848], R21 ;  /* 0x03884815140095a7 */ /* 0x000f24000802007f */
[----:B----4-:R-:W-:Y:S05]  /*9c70*/  @!P1 BRA `(.L_x_287) ;  /* 0xfffffffc00f09947 */ /* 0x010fea000383ffff */
[----:B------:R-:W-:Y:S05]  /*9c80*/  BRA `(.L_x_310) ;  /* 0xffffffec00787947 */ /* 0x000fea000383ffff */
.L_x_289:
[----:B------:R-:W-:-:S07]  /*9c90*/  SHF.L.U32 R5, R18, 0x1f, RZ ;  /* 0x0000001f12057819 */ /* 0x000fce00000006ff */
.L_x_311:
[----:B-1----:R1:W2:Y:S02]  /*9ca0*/  SYNCS.PHASECHK.TRANS64.TRYWAIT P1, [R20+URZ+0x38820], R5 ;  /* 0x03882005140075a7 */ /* 0x0022a4000802017f */
[----:B--2---:R-:W-:Y:S05]  /*9cb0*/  @!P1 NANOSLEEP.SYNCS 0x989680 ;  /* 0x009896800000995d */ /* 0x004fea0003900000 */
[----:B------:R-:W2:Y:S02]  /*9cc0*/  @!P1 SYNCS.PHASECHK.TRANS64 P1, [R20+URZ+0x38820], R5 ;  /* 0x03882005140095a7 */ /* 0x000ea4000802007f */
[----:B--2---:R-:W-:Y:S05]  /*9cd0*/  @!P1 BRA `(.L_x_311) ;  /* 0xfffffffc00f09947 */ /* 0x004fea000383ffff */
[----:B------:R-:W-:Y:S05]  /*9ce0*/  BRA `(.L_x_312) ;  /* 0xfffffff000007947 */ /* 0x000fea000383ffff */
.L_x_292:
[----:B---3--:R3:W4:Y:S02]  /*9cf0*/  SYNCS.PHASECHK.TRANS64.TRYWAIT P1, [R20+URZ+0x38840], R9 ;  /* 0x03884009140075a7 */ /* 0x008724000802017f */
[----:B----4-:R-:W-:Y:S05]  /*9d00*/  @!P1 NANOSLEEP.SYNCS 0x989680 ;  /* 0x009896800000995d */ /* 0x010fea0003900000 */
[----:B------:R-:W4:Y:S02]  /*9d10*/  @!P1 SYNCS.PHASECHK.TRANS64 P1, [R20+URZ+0x38840], R9 ;  /* 0x03884009140095a7 */ /* 0x000f24000802007f */
[----:B----4-:R-:W-:Y:S05]  /*9d20*/  @!P1 BRA `(.L_x_292) ;  /* 0xfffffffc00f09947 */ /* 0x010fea000383ffff */
[----:B------:R-:W-:Y:S05]  /*9d30*/  BRA `(.L_x_313) ;  /* 0xfffffff000887947 */ /* 0x000fea000383ffff */
.L_x_294:
[----:B-1----:R1:W2:Y:S02]  /*9d40*/  SYNCS.PHASECHK.TRANS64.TRYWAIT P1, [R20+URZ+0x38828], R9 ;  /* 0x03882809140075a7 */ /* 0x0022a4000802017f */
[----:B--2---:R-:W-:Y:S05]  /*9d50*/  @!P1 NANOSLEEP.SYNCS 0x989680 ;  /* 0x009896800000995d */ /* 0x004fea0003900000 */
[----:B------:R-:W2:Y:S02]  /*9d60*/  @!P1 SYNCS.PHASECHK.TRANS64 P1, [R20+URZ+0x38828], R9 ;  /* 0x03882809140095a7 */ /* 0x000ea4000802007f */
[----:B--2---:R-:W-:Y:S05]  /*9d70*/  @!P1 BRA `(.L_x_294) ;  /* 0xfffffffc00f09947 */ /* 0x004fea000383ffff */
[----:B------:R-:W-:Y:S05]  /*9d80*/  BRA `(.L_x_314) ;  /* 0xfffffff400107947 */ /* 0x000fea000383ffff */
.L_x_296:
[----:B----4-:R4:W1:Y:S02]  /*9d90*/  SYNCS.PHASECHK.TRANS64.TRYWAIT P0, [R4+URZ+0x38840], R3 ;  /* 0x03884003040075a7 */ /* 0x010864000800017f */
[----:B-1----:R-:W-:Y:S05]  /*9da0*/  @!P0 NANOSLEEP.SYNCS 0x989680 ;  /* 0x009896800000895d */ /* 0x002fea0003900000 */
[----:B------:R-:W1:Y:S02]  /*9db0*/  @!P0 SYNCS.PHASECHK.TRANS64 P0, [R4+URZ+0x38840], R3 ;  /* 0x03884003040085a7 */ /* 0x000e64000800007f */
[----:B-1----:R-:W-:Y:S05]  /*9dc0*/  @!P0 BRA `(.L_x_296) ;  /* 0xfffffffc00f08947 */ /* 0x002fea000383ffff */
[----:B------:R-:W-:Y:S05]  /*9dd0*/  BRA `(.L_x_315) ;  /* 0xfffffff400987947 */ /* 0x000fea000383ffff */
.L_x_298:
[----:B------:R-:W-:Y:S01]  /*9de0*/  BSSY B0, `(.L_x_316) ;  /* 0x0000006000007945 */ /* 0x000fe20003800000 */
[----:B------:R-:W-:-:S07]  /*9df0*/  IMAD.MOV.U32 R15, RZ, RZ, -0x1 ;  /* 0xffffffffff0f7424 */ /* 0x000fce00078e00ff */
[----:B------:R-:W-:Y:S05]  /*9e00*/  WARPSYNC.COLLECTIVE R15, `(.L_x_317) ;  /* 0x000000000f0c7348 */ /* 0x000fea0003c00000 */
[----:B------:R-:W-:Y:S02]  /*9e10*/  ELECT P6, UR62, PT ;  /* 0x00000000003e782f */ /* 0x000fe400038c0000 */
[----:B------:R-:W-:Y:S01]  /*9e20*/  MOV R14, UR62 ;  /* 0x0000003e000e7c02 */ /* 0x000fe20008000f00 */
[----:B------:R-:W-:Y:S10]  /*9e30*/  ENDCOLLECTIVE ;  /* 0x000000000000791b */ /* 0x000ff40003800000 */
.L_x_317:
[----:B------:R-:W-:Y:S05]  /*9e40*/  BSYNC B0 ;  /* 0x0000000000007941 */ /* 0x000fea0003800000 */
.L_x_316:
[----:B------:R-:W-:Y:S01]  /*9e50*/  PLOP3.LUT P0, PT, P6, PT, PT, 0x80, 0x0 ;  /* 0x000000000000781c */ /* 0x000fe2000370f070 */
[----:B------:R-:W-:-:S12]  /*9e60*/  BRA `(.L_x_318) ;  /* 0xfffffff800407947 */ /* 0x000fd8000383ffff */
.L_x_300:
[----:B-1----:R1:W2:Y:S02]  /*9e70*/  SYNCS.PHASECHK.TRANS64.TRYWAIT P1, [R7+URZ], R4 ;  /* 0x00000004070075a7 */ /* 0x0022a4000802017f */
[----:B--2---:R-:W-:Y:S05]  /*9e80*/  @!P1 NANOSLEEP.SYNCS 0x989680 ;  /* 0x009896800000995d */ /* 0x004fea0003900000 */
[----:B------:R-:W2:Y:S02]  /*9e90*/  @!P1 SYNCS.PHASECHK.TRANS64 P1, [R7+URZ], R4 ;  /* 0x00000004070095a7 */ /* 0x000ea4000802007f */
[----:B--2---:R-:W-:Y:S05]  /*9ea0*/  @!P1 BRA `(.L_x_300) ;  /* 0xfffffffc00f09947 */ /* 0x004fea000383ffff */
[----:B------:R-:W-:Y:S05]  /*9eb0*/  BRA `(.L_x_319) ;  /* 0xfffffff800807947 */ /* 0x000fea000383ffff */
.L_x_301:
[----:B--2---:R2:W3:Y:S02]  /*9ec0*/  SYNCS.PHASECHK.TRANS64.TRYWAIT P1, [R3+URZ], R2 ;  /* 0x00000002030075a7 */ /* 0x0044e4000802017f */
[----:B---3--:R-:W-:Y:S05]  /*9ed0*/  @!P1 NANOSLEEP.SYNCS 0x989680 ;  /* 0x009896800000995d */ /* 0x008fea0003900000 */
[----:B------:R-:W3:Y:S02]  /*9ee0*/  @!P1 SYNCS.PHASECHK.TRANS64 P1, [R3+URZ], R2 ;  /* 0x00000002030095a7 */ /* 0x000ee4000802007f */
[----:B---3--:R-:W-:Y:S05]  /*9ef0*/  @!P1 BRA `(.L_x_301) ;  /* 0xfffffffc00f09947 */ /* 0x008fea000383ffff */
[----:B------:R-:W-:Y:S05]  /*9f00*/  BRA `(.L_x_320) ;  /* 0xfffffff800747947 */ /* 0x000fea000383ffff */
.L_x_303:
[----:B--2---:R2:W3:Y:S02]  /*9f10*/  SYNCS.PHASECHK.TRANS64.TRYWAIT P0, [R5+URZ], R4 ;  /* 0x00000004050075a7 */ /* 0x0044e4000800017f */
[----:B---3--:R-:W-:Y:S05]  /*9f20*/  @!P0 NANOSLEEP.SYNCS 0x989680 ;  /* 0x009896800000895d */ /* 0x008fea0003900000 */
[----:B------:R-:W3:Y:S02]  /*9f30*/  @!P0 SYNCS.PHASECHK.TRANS64 P0, [R5+URZ], R4 ;  /* 0x00000004050085a7 */ /* 0x000ee4000800007f */
[----:B---3--:R-:W-:Y:S05]  /*9f40*/  @!P0 BRA `(.L_x_303) ;  /* 0xfffffffc00f08947 */ /* 0x008fea000383ffff */
[----:B------:R-:W-:Y:S05]  /*9f50*/  BRA `(.L_x_321) ;  /* 0xfffffff800787947 */ /* 0x000fea000383ffff */
.L_x_322:
        /* <DEDUP_REMOVED lines=10> */
.L_x_3684:


//--------------------- .text._ZN7cutlass13device_kernelIN5flash11enable_sm90INS1_16FlashAttnBwdSm90INS1_25CollectiveMainloopBwdSm90ILi2ELi2ELi2EN4cute5tupleIJNS5_1CILi1EEES8_S8_EEENS6_IJNS7_ILi80EEENS7_ILi128EEESB_EEENS_10bfloat16_tEfNS_4arch4Sm90ELb0ELb0ELb0ELb0ELb1ELb1ELb0ELb1ELi2ELi1ELi2ELi1ELb0EEENS1_24CollectiveEpilogueBwdGQAISC_fSF_Li256ELb0ELb1EEENS1_19SingleTileSchedulerILb0ELb0ELb0ELi128EEEEEEEEEvNT_6ParamsE --------------------------
	.section	.text._ZN7cutlass13device_kernelIN5flash11enable_sm90INS1_16FlashAttnBwdSm90INS1_25CollectiveMainloopBwdSm90ILi2ELi2ELi2EN4cute5tupleIJNS5_1CILi1EEES8_S8_EEENS6_IJNS7_ILi80EEENS7_ILi128EEESB_EEENS_10bfloat16_tEfNS_4arch4Sm90ELb0ELb0ELb0ELb0ELb1ELb1ELb0ELb1ELi2ELi1ELi2ELi1ELb0EEENS1_24CollectiveEpilogueBwdGQAISC_fSF_Li256ELb0ELb1EEENS1_19SingleTileSchedulerILb0ELb0ELb0ELi128EEEEEEEEEvNT_6ParamsE,"ax",@progbits
	.align	128
.text._ZN7cutlass13device_kernelIN5flash11enable_sm90INS1_16FlashAttnBwdSm90INS1_25CollectiveMainloopBwdSm90ILi2ELi2ELi2EN4cute5tupleIJNS5_1CILi1EEES8_S8_EEENS6_IJNS7_ILi80EEENS7_ILi128EEESB_EEENS_10bfloat16_tEfNS_4arch4Sm90ELb0ELb0ELb0ELb0ELb1ELb1ELb0ELb1ELi2ELi1ELi2ELi1ELb0EEENS1_24CollectiveEpilogueBwdGQAISC_fSF_Li256ELb0ELb1EEENS1_19SingleTileSchedulerILb0ELb0ELb0ELi128EEEEEEEEEvNT_6ParamsE:
        .type           _ZN7cutlass13device_kernelIN5flash11enable_sm90INS1_16FlashAttnBwdSm90INS1_25CollectiveMainloopBwdSm90ILi2ELi2ELi2EN4cute5tupleIJNS5_1CILi1EEES8_S8_EEENS6_IJNS7_ILi80EEENS7_ILi128EEESB_EEENS_10bfloat16_tEfNS_4arch4Sm90ELb0ELb0ELb0ELb0ELb1ELb1ELb0ELb1ELi2ELi1ELi2ELi1ELb0EEENS1_24CollectiveEpilogueBwdGQAISC_fSF_Li256ELb0ELb1EEENS1_19SingleTileSchedulerILb0ELb0ELb0ELi128EEEEEEEEEvNT_6ParamsE,@function
        .size           _ZN7cutlass13device_kernelIN5flash11enable_sm90INS1_16FlashAttnBwdSm90INS1_25CollectiveMainloopBwdSm90ILi2ELi2ELi2EN4cute5tupleIJNS5_1CILi1EEES8_S8_EEENS6_IJNS7_ILi80EEENS7_ILi128EEESB_EEENS_10bfloat16_tEfNS_4arch4Sm90ELb0ELb0ELb0ELb0ELb1ELb1ELb0ELb1ELi2ELi1ELi2ELi1ELb0EEENS1_24CollectiveEpilogueBwdGQAISC_fSF_Li256ELb0ELb1EEENS1_19SingleTileSchedulerILb0ELb0ELb0ELi128EEEEEEEEEvNT_6ParamsE,(.L_x_3685 - _ZN7cutlass13device_kernelIN5flash11enable_sm90INS1_16FlashAttnBwdSm90INS1_25CollectiveMainloopBwdSm90ILi2ELi2ELi2EN4cute5tupleIJNS5_1CILi1EEES8_S8_EEENS6_IJNS7_ILi80EEENS7_ILi128EEESB_EEENS_10bfloat16_tEfNS_4arch4Sm90ELb0ELb0ELb0ELb0ELb1ELb1ELb0ELb1ELi2ELi1ELi2ELi1ELb0EEENS1_24CollectiveEpilogueBwdGQAISC_fSF_Li256ELb0ELb1EEENS1_19SingleTileSchedulerILb0ELb0ELb0ELi128EEEEEEEEEvNT_6ParamsE)
        .other          _ZN7cutlass13device_kernelIN5flash11enable_sm90INS1_16FlashAttnBwdSm90INS1_25CollectiveMainloopBwdSm90ILi2ELi2ELi2EN4cute5tupleIJNS5_1CILi1EEES8_S8_EEENS6_IJNS7_ILi80EEENS7_ILi128EEESB_EEENS_10bfloat16_tEfNS_4arch4Sm90ELb0ELb0ELb0ELb0ELb1ELb1ELb0ELb1ELi2ELi1ELi2ELi1ELb0EEENS1_24CollectiveEpilogueBwdGQAISC_fSF_Li256ELb0ELb1EEENS1_19SingleTileSchedulerILb0ELb0ELb0ELi128EEEEEEEEEvNT_6ParamsE,@"STO_CUDA_ENTRY STV_DEFAULT"
_ZN7cutlass13device_kernelIN5flash11enable_sm90INS1_16FlashAttnBwdSm90INS1_25CollectiveMainloopBwdSm90ILi2ELi2ELi2EN4cute5tupleIJNS5_1CILi1EEES8_S8_EEENS6_IJNS7_ILi80EEENS7_ILi128EEESB_EEENS_10bfloat16_tEfNS_4arch4Sm90ELb0ELb0ELb0ELb0ELb1ELb1ELb0ELb1ELi2ELi1ELi2ELi1ELb0EEENS1_24CollectiveEpilogueBwdGQAISC_fSF_Li256ELb0ELb1EEENS1_19SingleTileSchedulerILb0ELb0ELb0ELi128EEEEEEEEEvNT_6ParamsE:
        /* <DEDUP_REMOVED lines=23> */
.L_x_324:
[----:B------:R-:W-:Y:S05]  /*0170*/  BSYNC B0 ;  /* 0x0000000000007941 */ /* 0x000fea0003800000 */
.L_x_323:
        /* <DEDUP_REMOVED lines=34> */
.L_x_325:
        /* <DEDUP_REMOVED lines=22> */
.L_x_326:
[----:B---3--:R-:W-:Y:S01]  /*0500*/  ISETP.NE.AND P0, PT, R2, RZ, PT ;  /* 0x000000ff0200720c */ /* 0x008fe20003f05270 */
[----:B------:R-:W-:Y:S01]  /*0510*/  IMAD.MOV.U32 R2, RZ, RZ, 0x1 ;  /* 0x00000001ff027424 */ /* 0x000fe200078e00ff */
[----:B------:R-:W-:Y:S01]  /*0520*/  NOP ;  /* 0x0000000000007918 */ /* 0x000fe20000000000 */
[----:B------:R-:W-:Y:S01]  /*0530*/  ULDC.64 UR38, c[0x0][0x208] ;  /* 0x0000820000267ab9 */ /* 0x000fe20000000a00 */
[----:B------:R-:W-:Y:S02]  /*0540*/  BSSY B6, `(.L_x_327) ;  /* 0x0000a0d000067945 */ /* 0x000fe40003800000 */
[----:B------:R-:W-:-:S05]  /*0550*/  SEL R2, R2, 0x2, !P0 ;  /* 0x0000000202027807 */ /* 0x000fca0004000000 */
[----:B------:R3:W-:Y:S01]  /*0560*/  STL [R1+0x4], R2 ;  /* 0x0000040201007387 */ /* 0x0007e20000100800 */
[----:B-12-4-:R-:W-:Y:S06]  /*0570*/  BAR.SYNC.DEFER_BLOCKING 0x0 ;  /* 0x0000000000007b1d */ /* 0x016fec0000010000 */
[----:B------:R-:W-:Y:S05]  /*0580*/  @!P0 BRA `(.L_x_328) ;  /* 0x0000006c00fc8947 */ /* 0x000fea0003800000 */
.L_x_329:
        /* <DEDUP_REMOVED lines=33> */
.L_x_332:
        /* <DEDUP_REMOVED lines=15> */
.L_x_331:
        /* <DEDUP_REMOVED lines=23> */
.L_x_334:
        /* <DEDUP_REMOVED lines=15> */
.L_x_333:
        /* <DEDUP_REMOVED lines=8> */
.L_x_432:
        /* <DEDUP_REMOVED lines=23> */
[----:B------:R2:W-:Y:S01]  /*0ce0*/  STL [R1], R0 ;  /* 0x0000000001007387 */ /* 0x0005e20000100800 */
[----:B---3--:R-:W-:Y:S05]  /*0cf0*/  @P0 BRA `(.L_x_336) ;  /* 0x0000000000080947 */ /* 0x008fea0003800000 */
[----:B------:R-:W3:Y:S02]  /*0d00*/  SYNCS.PHASECHK.TRANS64.TRYWAIT P0, [R16+URZ+0x38800], R10 ;  /* 0x0388000a100075a7 */ /* 0x000ee4000800017f */
[----:B---3--:R-:W-:Y:S05]  /*0d10*/  @!P0 BRA `(.L_x_337) ;  /* 0x0000009800648947 */ /* 0x008fea0003800000 */
.L_x_336:
        /* <DEDUP_REMOVED lines=76> */
[----:B------:R-:W2:Y:S01]  /*11e0*/  LDL.LU R8, [R1+0x4] ;  /* 0x0000040001087983 */ /* 0x000ea20000300800 */
[----:B------:R-:W3:Y:S01]  /*11f0*/  LDC R7, c[0x0][0x290] ;  /* 0x0000a400ff077b82 */ /* 0x000ee20000000800 */
[----:B------:R-:W-:Y:S01]  /*1200*/  LEA.HI R5, R0, R5, RZ, 0x5 ;  /* 0x0000000500057211 */ /* 0x000fe200078f28ff */
[----:B------:R-:W-:Y:S01]  /*1210*/  VIADD R6, R6, 0x4f ;  /* 0x0000004f06067836 */ /* 0x000fe20000000000 */
[----:B------:R-:W4:Y:S01]  /*1220*/  S2R R9, SR_TID.X ;  /* 0x0000000000097919 */ /* 0x000f220000002100 */
[--C-:B------:R-:W-:Y:S01]  /*1230*/  SHF.R.S32.HI R0, RZ, 0x2, R2.reuse ;  /* 0x00000002ff007819 */ /* 0x100fe20000011402 */
[----:B------:R-:W-:Y:S01]  /*1240*/  IMAD.MOV.U32 R235, RZ, RZ, RZ ;  /* 0x000000ffffeb7224 */ /* 0x000fe200078e00ff */
[----:B------:R-:W-:Y:S01]  /*1250*/  SHF.R.S32.HI R3, RZ, 0x1f, R2 ;  /* 0x0000001fff037819 */ /* 0x000fe20000011402 */
[----:B------:R-:W3:Y:S01]  /*1260*/  S2R R4, SR_CTAID.X ;  /* 0x0000000000047919 */ /* 0x000ee20000002500 */
[----:B------:R-:W-:Y:S01]  /*1270*/  SHF.R.S32.HI R5, RZ, 0x5, R5 ;  /* 0x00000005ff057819 */ /* 0x000fe20000011405 */
[----:B------:R-:W-:Y:S01]  /*1280*/  IMAD.HI R6, R6, 0x66666667, RZ ;  /* 0x6666666706067827 */ /* 0x000fe200078e02ff */
[----:B------:R-:W-:-:S02]  /*1290*/  LEA.HI R3, R3, R0, RZ, 0x3 ;  /* 0x0000000003037211 */ /* 0x000fc400078f18ff */
[----:B------:R-:W-:Y:S02]  /*12a0*/  CS2R R150, SRZ ;  /* 0x0000000000967805 */ /* 0x000fe4000001ff00 */
[----:B------:R-:W-:Y:S01]  /*12b0*/  CS2R R148, SRZ ;  /* 0x0000000000947805 */ /* 0x000fe2000001ff00 */
[----:B------:R-:W-:Y:S01]  /*12c0*/  IMAD.MOV.U32 R236, RZ, RZ, RZ ;  /* 0x000000ffffec7224 */ /* 0x000fe200078e00ff */
[----:B------:R-:W-:Y:S02]  /*12d0*/  LOP3.LUT R3, R3, 0xfffffff8, RZ, 0xc0, !PT ;  /* 0xfffffff803037812 */ /* 0x000fe400078ec0ff */
        /* <DEDUP_REMOVED lines=67> */
[----:B---3--:R-:W-:Y:S01]  /*1710*/  IMAD.MOV.U32 R0, RZ, RZ, RZ ;  /* 0x000000ffff007224 */ /* 0x008fe200078e00ff */
        /* <DEDUP_REMOVED lines=11> */
[----:B--2---:R-:W-:-:S07]  /*17d0*/  LOP3.LUT R237, R8, 0x1, RZ, 0xfc, !PT ;  /* 0x0000000108ed7812 */ /* 0x004fce00078efcff */
.L_x_349:
[----:B------:R-:W-:-:S13]  /*17e0*/  ISETP.NE.AND P0, PT, R237, 0x3, PT ;  /* 0x00000003ed00780c */ /* 0x000fda0003f05270 */
[----:B------:R-:W-:Y:S05]  /*17f0*/  @!P0 BRA `(.L_x_339) ;  /* 0x0000000000048947 */ /* 0x000fea0003800000 */
[----:B------:R-:W-:Y:S01]  /*1800*/  BPT.TRAP 0x1 ;  /* 0x000000040000795c */ /* 0x000fe20000300000 */
.L_x_339:
        /* <DEDUP_REMOVED lines=8> */
.L_x_340:
[----:B---3--:R-:W-:Y:S05]  /*1890*/  @P1 BRA `(.L_x_341) ;  /* 0x0000000000081947 */ /* 0x008fea0003800000 */
[----:B------:R-:W3:Y:S02]  /*18a0*/  SYNCS.PHASECHK.TRANS64.TRYWAIT P1, [R2+URZ+0x38810], R153 ;  /* 0x03881099020075a7 */ /* 0x000ee4000802017f */
[----:B---3--:R-:W-:Y:S05]  /*18b0*/  @!P1 BRA `(.L_x_342) ;  /* 0x0000008c009c9947 */ /* 0x008fea0003800000 */
.L_x_341:
[----:B------:R-:W-:Y:S05]  /*18c0*/  WARPSYNC.ALL ;  /* 0x0000000000007948 */ /* 0x000fea0003800000 */
[----:B------:R-:W4:Y:S01]  /*18d0*/  LDL R4, [R1] ;  /* 0x0000000001047983 */ /* 0x000f220000100800 */
        /* <DEDUP_REMOVED lines=284> */
.L_x_343:
[----:B------:R1:W1:Y:S01]  /*2aa0*/  SYNCS.PHASECHK.TRANS64.TRYWAIT P1, [R2+URZ+0x38830], R153 ;  /* 0x03883099020075a7 */ /* 0x000262000802017f */
[----:B------:R-:W-:Y:S05]  /*2ab0*/  @!P0 BRA `(.L_x_344) ;  /* 0x0000000000048947 */ /* 0x000fea0003800000 */
[----:B------:R-:W-:Y:S01]  /*2ac0*/  BPT.TRAP 0x1 ;  /* 0x000000040000795c */ /* 0x000fe20000300000 */
.L_x_344:
[----:B------:R-:W-:-:S05]  /*2ad0*/  VIADD R3, R22, 0x24000 ;  /* 0x0002400016037836 */ /* 0x000fca0000000000 */
[----:B------:R-:W-:-:S04]  /*2ae0*/  SHF.R.U32.HI R3, RZ, 0x4, R3 ;  /* 0x00000004ff037819 */ /* 0x000fc80000011603 */
[----:B------:R-:W-:-:S04]  /*2af0*/  LOP3.LUT R22, R3, 0x3fff, RZ, 0xc0, !PT ;  /* 0x00003fff03167812 */ /* 0x000fc800078ec0ff */
[----:B------:R-:W-:Y:S01]  /*2b00*/  LOP3.LUT R3, R22, 0x10000, RZ, 0xfc, !PT ;  /* 0x0001000016037812 */ /* 0x000fe200078efcff */
[----:B-1----:R-:W-:Y:S06]  /*2b10*/  @P1 BRA `(.L_x_345) ;  /* 0x0000000000081947 */ /* 0x002fec0003800000 */
[----:B------:R-:W1:Y:S02]  /*2b20*/  SYNCS.PHASECHK.TRANS64.TRYWAIT P1, [R2+URZ+0x38830], R153 ;  /* 0x03883099020075a7 */ /* 0x000e64000802017f */
[----:B-1----:R-:W-:Y:S05]  /*2b30*/  @!P1 BRA `(.L_x_346) ;  /* 0x0000007c00109947 */ /* 0x002fea0003800000 */
.L_x_345:
[----:B------:R-:W-:Y:S01]  /*2b40*/  UIADD3 UR4, UR4, 0x8000, URZ ;  /* 0x0000800004047890 */ /* 0x000fe2000fffe03f */
[----:B------:R-:W-:-:S03]  /*2b50*/  IMAD R3, R0, 0x500, R3 ;  /* 0x0000050000037824 */ /* 0x000fc600078e0203 */
[----:B------:R-:W-:-:S03]  /*2b60*/  USHF.R.U32.HI UR5, URZ, 0x4, UR4 ;  /* 0x000000043f057899 */ /* 0x000fc60008011604 */
[----:B------:R-:W-:Y:S01]  /*2b70*/  R2UR UR4, R3 ;  /* 0x00000000030472ca */ /* 0x000fe200000e0000 */
[----:B------:R-:W-:Y:S01]  /*2b80*/  ULOP3.LUT UR5, UR5, 0x3fff, URZ, 0xc0, !UPT ;  /* 0x00003fff05057892 */ /* 0x000fe2000f8ec03f */
[----:B------:R-:W-:Y:S01]  /*2b90*/  WARPGROUP.ARRIVE ;  /* 0x00000000000079c5 */ /* 0x000fe20000000000 */
[----:B------:R-:W-:Y:S01]  /*2ba0*/  UMOV UR11, 0x40000040 ;  /* 0x40000040000b7882 */ /* 0x000fe20000000000 */
[----:B------:R-:W-:Y:S01]  /*2bb0*/  UMOV UR9, 0x40000040 ;  /* 0x4000004000097882 */ /* 0x000fe20000000000 */
[----:B------:R-:W-:Y:S01]  /*2bc0*/  ULOP3.LUT UR6, UR5, 0x10000, URZ, 0xfc, !UPT ;  /* 0x0001000005067892 */ /* 0x000fe2000f8efc3f */
[----:B------:R-:W5:Y:S01]  /*2bd0*/  LDL R3, [R1+0x4] ;  /* 0x0000040001037983 */ /* 0x000f620000100800 */
[----:B------:R-:W-:Y:S01]  /*2be0*/  UMOV UR15, 0x40000040 ;  /* 0x40000040000f7882 */ /* 0x000fe20000000000 */
[----:B------:R-:W-:Y:S01]  /*2bf0*/  UMOV UR13, UR9 ;  /* 0x00000009000d7c82 */ /* 0x000fe20008000000 */
[----:B------:R-:W-:Y:S01]  /*2c00*/  UMOV UR19, 0x40000040 ;  /* 0x4000004000137882 */ /* 0x000fe20000000000 */
[----:B------:R-:W-:Y:S01]  /*2c10*/  UMOV UR17, UR9 ;  /* 0x0000000900117c82 */ /* 0x000fe20008000000 */
[----:B------:R-:W-:Y:S01]  /*2c20*/  UMOV UR23, 0x40000040 ;  /* 0x4000004000177882 */ /* 0x000fe20000000000 */
        /* <DEDUP_REMOVED lines=35> */
[----:B------:R-:W-:Y:S02]  /*2e60*/  WARPGROUP.DEPBAR.LE gsb0, 0x0 ;  /* 0x00008000000079c5 */ /* 0x000fe40000010000 */
[----:B------:R-:W-:Y:S01]  /*2e70*/  WARPGROUP.ARRIVE ;  /* 0x00000000000079c5 */ /* 0x000fe20000000000 */
[----:B------:R-:W-:Y:S01]  /*2e80*/  UIADD3 UR13, UR4, 0x206, URZ ;  /* 0x00000206040d7890 */ /* 0x000fe2000fffe03f */
[----:B------:R-:W-:Y:S02]  /*2e90*/  ISETP.GT.AND P1, PT, R3, 0x8, PT ;  /* 0x000000080300780c */ /* 0x000fe40003f24270 */
[----:B------:R-:W-:Y:S02]  /*2ea0*/  FSEL R228, R228, -INF , P2 ;  /* 0xff800000e4e47808 */ /* 0x000fe40001000000 */
[----:B------:R-:W-:Y:S01]  /*2eb0*/  HGMMA.64x16x16.F32.BF16 R184, gdesc[UR8], R184, gsb0 ;  /* 0x0020000008b879f0 */ /* 0x000fe200080018b8 */
[----:B------:R-:W-:Y:S01]  /*2ec0*/  UIADD3 UR10, UR4, 0x82, URZ ;  /* 0x00000082040a7890 */ /* 0x000fe2000fffe03f */
[----:B------:R-:W-:Y:S01]  /*2ed0*/  FSEL R3, R230, -INF , P1 ;  /* 0xff800000e6037808 */ /* 0x000fe20000800000 */
[----:B------:R-:W-:Y:S01]  /*2ee0*/  UMOV UR11, 0x40000040 ;  /* 0x40000040000b7882 */ /* 0x000fe20000000000 */
[----:B------:R-:W-:-:S02]  /*2ef0*/  FSEL R218, R218, -INF , P1 ;  /* 0xff800000dada7808 */ /* 0x000fc40000800000 */
[----:B------:R-:W-:Y:S02]  /*2f00*/  FSEL R225, R225, -INF , P2 ;  /* 0xff800000e1e17808 */ /* 0x000fe40001000000 */
[----:B------:R-:W-:Y:S02]  /*2f10*/  FSEL R227, R227, -INF , P1 ;  /* 0xff800000e3e37808 */ /* 0x000fe40000800000 */
[----:B------:R-:W-:Y:S02]  /*2f20*/  FSEL R229, R229, -INF , P2 ;  /* 0xff800000e5e57808 */ /* 0x000fe40001000000 */
[----:B------:R-:W-:Y:S02]  /*2f30*/  FSEL R217, R217, -INF , P2 ;  /* 0xff800000d9d97808 */ /* 0x000fe40001000000 */
[----:B------:R-:W-:Y:S02]  /*2f40*/  FSEL R231, R231, -INF , P1 ;  /* 0xff800000e7e77808 */ /* 0x000fe40000800000 */
[----:B------:R-:W-:-:S02]  /*2f50*/  FSEL R220, R220, -INF , P2 ;  /* 0xff800000dcdc7808 */ /* 0x000fc40001000000 */
[----:B------:R-:W-:Y:S02]  /*2f60*/  FSEL R222, R222, -INF , P1 ;  /* 0xff800000dede7808 */ /* 0x000fe40000800000 */
[----:B------:R-:W-:Y:S02]  /*2f70*/  FSEL R208, R208, -INF , P2 ;  /* 0xff800000d0d07808 */ /* 0x000fe40001000000 */
[----:B------:R-:W-:Y:S02]  /*2f80*/  FSEL R210, R210, -INF , P1 ;  /* 0xff800000d2d27808 */ /* 0x000fe40000800000 */
[----:B------:R-:W-:Y:S02]  /*2f90*/  FSEL R221, R221, -INF , P2 ;  /* 0xff800000dddd7808 */ /* 0x000fe40001000000 */
[----:B------:R-:W-:Y:S02]  /*2fa0*/  FSEL R223, R223, -INF , P1 ;  /* 0xff800000dfdf7808 */ /* 0x000fe40000800000 */
[----:B------:R-:W-:-:S02]  /*2fb0*/  FSEL R224, R224, -INF , P2 ;  /* 0xff800000e0e07808 */ /* 0x000fc40001000000 */
        /* <DEDUP_REMOVED lines=58> */
[----:B------:R-:W-:Y:S01]  /*3360*/  WARPGROUP.ARRIVE ;  /* 0x00000000000079c5 */ /* 0x000fe20000000000 */
[----:B------:R-:W-:Y:S01]  /*3370*/  UIADD3 UR12, UR4, 0x186, URZ ;  /* 0x00000186040c7890 */ /* 0x000fe2000fffe03f */
[----:B------:R-:W-:-:S04]  /*3380*/  ULDC UR5, c[0x0][0x744] ;  /* 0x0001d10000057ab9 */ /* 0x000fc80000000800 */
[----:B------:R-:W-:Y:S01]  /*3390*/  HGMMA.64x16x16.F32.BF16 R184, gdesc[UR8], R184, gsb0 ;  /* 0x0020000008b879f0 */ /* 0x000fe200080018b8 */
[----:B------:R-:W-:Y:S02]  /*33a0*/  UIADD3 UR10, UR4, 0x86, URZ ;  /* 0x00000086040a7890 */ /* 0x000fe4000fffe03f */
[----:B------:R-:W-:Y:S01]  /*33b0*/  UIADD3 UR7, UR4, 0x106, URZ ;  /* 0x0000010604077890 */ /* 0x000fe2000fffe03f */
[--C-:B--2---:R-:W-:Y:S01]  /*33c0*/  FFMA.FTZ R228, R228, UR5, -R6.reuse ;  /* 0x00000005e4e47c23 */ /* 0x104fe20008010806 */
[----:B------:R-:W-:Y:S01]  /*33d0*/  UMOV UR11, 0x40000040 ;  /* 0x40000040000b7882 */ /* 0x000fe20000000000 */
[----:B------:R-:W-:Y:S01]  /*33e0*/  FFMA.FTZ R3, R3, UR5, -R6 ;  /* 0x0000000503037c23 */ /* 0x000fe20008010806 */
[----:B------:R-:W-:Y:S01]  /*33f0*/  FFMA.FTZ R218, R218, UR5, -R4 ;  /* 0x00000005dada7c23 */ /* 0x000fe20008010804 */
[----:B----4-:R-:W-:Y:S01]  /*3400*/  FFMA.FTZ R225, R225, UR5, -R233 ;  /* 0x00000005e1e17c23 */ /* 0x010fe200080108e9 */
[----:B------:R-:W-:Y:S01]  /*3410*/  FFMA.FTZ R220, R220, UR5, -R20 ;  /* 0x00000005dcdc7c23 */ /* 0x000fe20008010814 */
[--C-:B------:R-:W-:Y:S01]  /*3420*/  FFMA.FTZ R224, R224, UR5, -R232.reuse ;  /* 0x00000005e0e07c23 */ /* 0x100fe200080108e8 */
[----:B------:R-:W-:Y:S01]  /*3430*/  FFMA.FTZ R226, R226, UR5, -R232 ;  /* 0x00000005e2e27c23 */ /* 0x000fe200080108e8 */
[----:B------:R-:W-:-:S02]  /*3440*/  WARPGROUP.DEPBAR.LE gsb0, 0x0 ;  /* 0x00008000000079c5 */ /* 0x000fc40000010000 */
[----:B------:R-:W-:Y:S01]  /*3450*/  WARPGROUP.ARRIVE ;  /* 0x00000000000079c5 */ /* 0x000fe20000000000 */
[----:B------:R-:W-:Y:S01]  /*3460*/  FSEL R6, R216, -INF , P2 ;  /* 0xff800000d8067808 */ /* 0x000fe20001000000 */
[----:B------:R-:W-:Y:S01]  /*3470*/  FFMA.FTZ R233, R227, UR5, -R233 ;  /* 0x00000005e3e97c23 */ /* 0x000fe200080108e9 */
[----:B------:R-:W2:Y:S01]  /*3480*/  LDL R232, [R1+0x8] ;  /* 0x0000080001e87983 */ /* 0x000ea20000100800 */
[--C-:B------:R-:W-:Y:S01]  /*3490*/  FFMA.FTZ R227, R229, UR5, -R7.reuse ;  /* 0x00000005e5e37c23 */ /* 0x100fe20008010807 */
[----:B------:R-:W-:Y:S01]  /*34a0*/  FFMA.FTZ R7, R231, UR5, -R7 ;  /* 0x00000005e7077c23 */ /* 0x000fe20008010807 */
[----:B------:R-:W-:Y:S01]  /*34b0*/  HGMMA.64x16x16.F32.BF16 R176, gdesc[UR8], R176, gsb0 ;  /* 0x0020000008b079f0 */ /* 0x000fe200080018b0 */
[----:B------:R-:W-:Y:S01]  /*34c0*/  UMOV UR10, UR7 ;  /* 0x00000007000a7c82 */ /* 0x000fe20008000000 */
[----:B------:R-:W-:Y:S01]  /*34d0*/  UMOV UR11, 0x40000040 ;  /* 0x40000040000b7882 */ /* 0x000fe20000000000 */
[----:B------:R-:W-:Y:S01]  /*34e0*/  UIADD3 UR7, UR4, 0x280, URZ ;  /* 0x0000028004077890 */ /* 0x000fe2000fffe03f */
[----:B------:R-:W-:Y:S01]  /*34f0*/  FFMA.FTZ R6, R6, UR5, -R4 ;  /* 0x0000000506067c23 */ /* 0x000fe20008010804 */
[----:B------:R-:W3:Y:S01]  /*3500*/  LDL R231, [R1+0x14] ;  /* 0x0000140001e77983 */ /* 0x000ee20000100800 */
[----:B------:R-:W-:Y:S08]  /*3510*/  MUFU.EX2 R226, R226 ;  /* 0x000000e200e27308 */ /* 0x000ff00000000800 */
[----:B------:R-:W-:Y:S08]  /*3520*/  MUFU.EX2 R216, R233 ;  /* 0x000000e900d87308 */ /* 0x000ff00000000800 */
[----:B------:R-:W-:Y:S08]  /*3530*/  MUFU.EX2 R224, R224 ;  /* 0x000000e000e07308 */ /* 0x000ff00000000800 */
[----:B------:R-:W-:Y:S08]  /*3540*/  MUFU.EX2 R225, R225 ;  /* 0x000000e100e17308 */ /* 0x000ff00000000800 */
[----:B------:R-:W-:Y:S08]  /*3550*/  MUFU.EX2 R228, R228 ;  /* 0x000000e400e47308 */ /* 0x000ff00000000800 */
[----:B------:R-:W-:Y:S01]  /*3560*/  MUFU.EX2 R227, R227 ;  /* 0x000000e300e37308 */ /* 0x000fe20000000800 */
[----:B------:R-:W-:-:S02]  /*3570*/  WARPGROUP.DEPBAR.LE gsb0, 0x0 ;  /* 0x00008000000079c5 */ /* 0x000fc40000010000 */
        /* <DEDUP_REMOVED lines=113> */
[----:B------:R-:W-:Y:S01]  /*3c90*/  FSEL R4, R219, -INF , P1 ;  /* 0xff800000db047808 */ /* 0x000fe20000800000 */
[----:B------:R-:W-:-:S04]  /*3ca0*/  FFMA.FTZ R219, R217, UR5, -R5 ;  /* 0x00000005d9db7c23 */ /* 0x000fc80008010805 */
[----:B------:R-:W-:Y:S01]  /*3cb0*/  FFMA.FTZ R217, R4, UR5, -R5 ;  /* 0x0000000504d97c23 */ /* 0x000fe20008010805 */
[----:B------:R-:W-:Y:S02]  /*3cc0*/  WARPGROUP.DEPBAR.LE gsb0, 0x0 ;  /* 0x00008000000079c5 */ /* 0x000fe40000010000 */
[----:B------:R-:W-:-:S06]  /*3cd0*/  WARPGROUP.ARRIVE ;  /* 0x00000000000079c5 */ /* 0x000fcc0000000000 */
[----:B------:R-:W-:Y:S01]  /*3ce0*/  HGMMA.64x16x16.F32.BF16 R184, gdesc[UR8], R184, gsb0 ;  /* 0x0020000008b879f0 */ /* 0x000fe200080018b8 */
[----:B------:R-:W-:Y:S08]  /*3cf0*/  MUFU.EX2 R5, R6 ;  /* 0x0000000600057308 */ /* 0x000ff00000000800 */
[----:B------:R1:W-:Y:S02]  /*3d00*/  MUFU.EX2 R6, R218 ;  /* 0x000000da00067308 */ /* 0x0003e40000000800 */
[----:B-1----:R-:W-:-:S06]  /*3d10*/  FFMA.FTZ R218, R222, UR5, -R20 ;  /* 0x00000005deda7c23 */ /* 0x002fcc0008010814 */
[----:B------:R-:W-:Y:S08]  /*3d20*/  MUFU.EX2 R4, R7 ;  /* 0x0000000700047308 */ /* 0x000ff00000000800 */
[----:B------:R1:W-:Y:S08]  /*3d30*/  MUFU.EX2 R20, R217 ;  /* 0x000000d900147308 */ /* 0x0003f00000000800 */
[----:B------:R4:W-:Y:S01]  /*3d40*/  MUFU.EX2 R7, R219 ;  /* 0x000000db00077308 */ /* 0x0009e20000000800 */
[--C-:B-1----:R-:W-:Y:S01]  /*3d50*/  FFMA.FTZ R217, R208, UR5, -R18.reuse ;  /* 0x00000005d0d97c23 */ /* 0x102fe20008010812 */
[----:B------:R-:W-:Y:S01]  /*3d60*/  FFMA.FTZ R208, R210, UR5, -R18 ;  /* 0x00000005d2d07c23 */ /* 0x000fe20008010812 */
[----:B------:R-:W-:-:S02]  /*3d70*/  FSEL R210, R209, -INF , P2 ;  /* 0xff800000d1d27808 */ /* 0x000fc40001000000 */
[----:B------:R-:W-:Y:S02]  /*3d80*/  FSEL R209, R211, -INF , P1 ;  /* 0xff800000d3d17808 */ /* 0x000fe40000800000 */
[----:B------:R-:W-:Y:S01]  /*3d90*/  FSEL R211, R214, -INF , P1 ;  /* 0xff800000d6d37808 */ /* 0x000fe20000800000 */
[--C-:B----4-:R-:W-:Y:S01]  /*3da0*/  FFMA.FTZ R219, R221, UR5, -R21.reuse ;  /* 0x00000005dddb7c23 */ /* 0x110fe20008010815 */
[----:B------:R-:W-:Y:S01]  /*3db0*/  FFMA.FTZ R221, R223, UR5, -R21 ;  /* 0x00000005dfdd7c23 */ /* 0x000fe20008010815 */
[----:B------:R-:W-:Y:S01]  /*3dc0*/  FSEL R214, R213, -INF , P2 ;  /* 0xff800000d5d67808 */ /* 0x000fe20001000000 */
[----:B------:R1:W-:Y:S01]  /*3dd0*/  MUFU.EX2 R21, R218 ;  /* 0x000000da00157308 */ /* 0x0003e20000000800 */
[----:B------:R-:W-:Y:S01]  /*3de0*/  FSEL R213, R200, -INF , P2 ;  /* 0xff800000c8d57808 */ /* 0x000fe20001000000 */
[--C-:B------:R-:W-:Y:S01]  /*3df0*/  FFMA.FTZ R210, R210, UR5, -R19.reuse ;  /* 0x00000005d2d27c23 */ /* 0x100fe20008010813 */
[----:B------:R-:W-:Y:S01]  /*3e00*/  FSEL R200, R201, -INF , P2 ;  /* 0xff800000c9c87808 */ /* 0x000fe20001000000 */
[----:B------:R-:W-:Y:S01]  /*3e10*/  FFMA.FTZ R209, R209, UR5, -R19 ;  /* 0x00000005d1d17c23 */ /* 0x000fe20008010813 */
[----:B-1----:R-:W-:-:S03]  /*3e20*/  FSEL R218, R215, -INF , P1 ;  /* 0xff800000d7da7808 */ /* 0x002fc60000800000 */
[----:B------:R1:W-:Y:S01]  /*3e30*/  MUFU.EX2 R18, R220 ;  /* 0x000000dc00127308 */ /* 0x0003e20000000800 */
[----:B------:R-:W-:Y:S02]  /*3e40*/  FSEL R215, R202, -INF , P1 ;  /* 0xff800000cad77808 */ /* 0x000fe40000800000 */
[----:B------:R-:W-:-:S05]  /*3e50*/  FSEL R202, R203, -INF , P1 ;  /* 0xff800000cbca7808 */ /* 0x000fca0000800000 */
[----:B------:R4:W-:Y:S01]  /*3e60*/  MUFU.EX2 R19, R219 ;  /* 0x000000db00137308 */ /* 0x0009e20000000800 */
[----:B-1----:R-:W-:Y:S01]  /*3e70*/  FSEL R220, R212, -INF , P2 ;  /* 0xff800000d4dc7808 */ /* 0x002fe20001000000 */
[--C-:B------:R-:W-:Y:S01]  /*3e80*/  FFMA.FTZ R211, R211, UR5, -R16.reuse ;  /* 0x00000005d3d37c23 */ /* 0x100fe20008010810 */
[----:B------:R-:W-:Y:S01]  /*3e90*/  FSEL R201, R206, -INF , P1 ;  /* 0xff800000cec97808 */ /* 0x000fe20000800000 */
[--C-:B------:R-:W-:Y:S02]  /*3ea0*/  FFMA.FTZ R218, R218, UR5, -R17.reuse ;  /* 0x00000005dada7c23 */ /* 0x100fe40008010811 */
[----:B------:R-:W-:Y:S01]  /*3eb0*/  FFMA.FTZ R220, R220, UR5, -R16 ;  /* 0x00000005dcdc7c23 */ /* 0x000fe20008010810 */
[----:B----4-:R-:W-:Y:S01]  /*3ec0*/  FFMA.FTZ R219, R214, UR5, -R17 ;  /* 0x00000005d6db7c23 */ /* 0x010fe20008010811 */
[----:B------:R-:W-:Y:S01]  /*3ed0*/  FFMA.FTZ R214, R215, UR5, -R14 ;  /* 0x00000005d7d67c23 */ /* 0x000fe2000801080e */
[----:B------:R-:W-:Y:S01]  /*3ee0*/  FFMA.FTZ R215, R200, UR5, -R15 ;  /* 0x00000005c8d77c23 */ /* 0x000fe2000801080f */
[----:B------:R-:W-:Y:S01]  /*3ef0*/  FSEL R200, R207, -INF , P1 ;  /* 0xff800000cfc87808 */ /* 0x000fe20000800000 */
[----:B------:R1:W-:Y:S01]  /*3f00*/  MUFU.EX2 R16, R217 ;  /* 0x000000d900107308 */ /* 0x0003e20000000800 */
[----:B------:R-:W-:Y:S01]  /*3f10*/  UIADD3 UR10, UR4, 0x306, URZ ;  /* 0x00000306040a7890 */ /* 0x000fe2000fffe03f */
[----:B------:R-:W-:-:S06]  /*3f20*/  WARPGROUP.DEPBAR.LE gsb0, 0x0 ;  /* 0x00008000000079c5 */ /* 0x000fcc0000010000 */
[----:B------:R4:W-:Y:S01]  /*3f30*/  MUFU.EX2 R17, R208 ;  /* 0x000000d000117308 */ /* 0x0009e20000000800 */
[----:B-1----:R-:W-:Y:S02]  /*3f40*/  FFMA.FTZ R217, R202, UR5, -R15 ;  /* 0x00000005cad97c23 */ /* 0x002fe4000801080f */
[----:B------:R-:W1:Y:S05]  /*3f50*/  LDS.64 R202, [R23+0x2e380] ;  /* 0x02e3800017ca7984 */ /* 0x000e6a0000000a00 */
[----:B------:R5:W-:Y:S01]  /*3f60*/  MUFU.EX2 R15, R209 ;  /* 0x000000d1000f7308 */ /* 0x000be20000000800 */
[----:B----4-:R-:W-:-:S07]  /*3f70*/  FFMA.FTZ R208, R213, UR5, -R14 ;  /* 0x00000005d5d07c23 */ /* 0x010fce000801080e */
[----:B------:R4:W-:Y:S01]  /*3f80*/  MUFU.EX2 R213, R220 ;  /* 0x000000dc00d57308 */ /* 0x0009e20000000800 */
[----:B-----5:R-:W-:Y:S01]  /*3f90*/  FFMA.FTZ R209, R200, UR5, -R13 ;  /* 0x00000005c8d17c23 */ /* 0x020fe2000801080d */
[----:B------:R-:W-:Y:S01]  /*3fa0*/  UMOV UR11, 0x40000040 ;  /* 0x40000040000b7882 */ /* 0x000fe20000000000 */
[----:B----4-:R-:W-:Y:S02]  /*3fb0*/  FFMA.FTZ R220, R201, UR5, -R12 ;  /* 0x00000005c9dc7c23 */ /* 0x010fe4000801080c */
[----:B------:R-:W4:Y:S01]  /*3fc0*/  LDS.64 R200, [R23+0x2e3a0] ;  /* 0x02e3a00017c87984 */ /* 0x000f220000000a00 */
[----:B------:R-:W-:-:S06]  /*3fd0*/  WARPGROUP.ARRIVE ;  /* 0x00000000000079c5 */ /* 0x000fcc0000000000 */
[----:B------:R-:W-:Y:S01]  /*3fe0*/  HGMMA.64x16x16.F32.BF16 R176, gdesc[UR8], R176, gsb0 ;  /* 0x0020000008b079f0 */ /* 0x000fe200080018b0 */
[----:B------:R5:W-:Y:S01]  /*3ff0*/  MUFU.EX2 R212, R221 ;  /* 0x000000dd00d47308 */ /* 0x000be20000000800 */
[----:B------:R-:W-:Y:S02]  /*4000*/  FSEL R223, R192, -INF , P2 ;  /* 0xff800000c0df7808 */ /* 0x000fe40001000000 */
[----:B------:R-:W-:Y:S02]  /*4010*/  FSEL R192, R195, -INF , P1 ;  /* 0xff800000c3c07808 */ /* 0x000fe40000800000 */
[----:B-----5:R-:W-:Y:S02]  /*4020*/  FSEL R221, R204, -INF , P2 ;  /* 0xff800000ccdd7808 */ /* 0x020fe40001000000 */
[----:B------:R-:W-:Y:S01]  /*4030*/  FSEL R204, R193, -INF , P2 ;  /* 0xff800000c1cc7808 */ /* 0x000fe20001000000 */
[----:B------:R5:W-:Y:S01]  /*4040*/  MUFU.EX2 R14, R210 ;  /* 0x000000d2000e7308 */ /* 0x000be20000000800 */
[----:B------:R-:W-:-:S03]  /*4050*/  FSEL R193, R196, -INF , P2 ;  /* 0xff800000c4c17808 */ /* 0x000fc60001000000 */
[--C-:B------:R-:W-:Y:S01]  /*4060*/  FFMA.FTZ R204, R204, UR5, -R11.reuse ;  /* 0x00000005cccc7c23 */ /* 0x100fe2000801080b */
[----:B-----5:R-:W-:Y:S01]  /*4070*/  FSEL R210, R205, -INF , P2 ;  /* 0xff800000cdd27808 */ /* 0x020fe20001000000 */
[----:B------:R-:W-:Y:S02]  /*4080*/  FFMA.FTZ R205, R192, UR5, -R11 ;  /* 0x00000005c0cd7c23 */ /* 0x000fe4000801080b */
[----:B------:R5:W-:Y:S01]  /*4090*/  MUFU.EX2 R11, R208 ;  /* 0x000000d0000b7308 */ /* 0x000be20000000800 */
[----:B------:R-:W-:Y:S01]  /*40a0*/  FSEL R207, R198, -INF , P1 ;  /* 0xff800000c6cf7808 */ /* 0x000fe20000800000 */
[----:B------:R-:W-:Y:S01]  /*40b0*/  FFMA.FTZ R210, R210, UR5, -R13 ;  /* 0x00000005d2d27c23 */ /* 0x000fe2000801080d */
[----:B------:R-:W-:Y:S02]  /*40c0*/  FSEL R13, R194, -INF , P1 ;  /* 0xff800000c20d7808 */ /* 0x000fe40000800000 */
[----:B------:R-:W-:Y:S01]  /*40d0*/  FSEL R206, R197, -INF , P2 ;  /* 0xff800000c5ce7808 */ /* 0x000fe20001000000 */
[----:B-----5:R-:W-:Y:S01]  /*40e0*/  FFMA.FTZ R208, R193, UR5, -R8 ;  /* 0x00000005c1d07c23 */ /* 0x020fe20008010808 */
[----:B------:R-:W-:-:S02]  /*40f0*/  LOP3.LUT R193, R22, 0x2800000, RZ, 0xfc, !PT ;  /* 0x0280000016c17812 */ /* 0x000fc400078efcff */
[----:B------:R-:W-:Y:S01]  /*4100*/  FSEL R22, R199, -INF , P1 ;  /* 0xff800000c7167808 */ /* 0x000fe20000800000 */
[----:B------:R-:W-:Y:S01]  /*4110*/  FFMA.FTZ R221, R221, UR5, -R12 ;  /* 0x00000005dddd7c23 */ /* 0x000fe2000801080c */
[----:B------:R-:W-:Y:S01]  /*4120*/  FFMA.FTZ R223, R223, UR5, -R10 ;  /* 0x00000005dfdf7c23 */ /* 0x000fe2000801080a */
[----:B------:R5:W-:Y:S01]  /*4130*/  MUFU.EX2 R12, R211 ;  /* 0x000000d3000c7308 */ /* 0x000be20000000800 */
[----:B------:R-:W-:Y:S01]  /*4140*/  FFMA.FTZ R207, R207, UR5, -R8 ;  /* 0x00000005cfcf7c23 */ /* 0x000fe20008010808 */
[--C-:B------:R-:W-:Y:S01]  /*4150*/  FFMA.FTZ R206, R206, UR5, -R9.reuse ;  /* 0x00000005cece7c23 */ /* 0x100fe20008010809 */
[----:B------:R-:W-:Y:S01]  /*4160*/  FFMA.FTZ R229, R22, UR5, -R9 ;  /* 0x0000000516e57c23 */ /* 0x000fe20008010809 */
[----:B-----5:R-:W-:Y:S01]  /*4170*/  FFMA.FTZ R211, R13, UR5, -R10 ;  /* 0x000000050dd37c23 */ /* 0x020fe2000801080a */
[----:B------:R-:W-:Y:S01]  /*4180*/  UIADD3 UR5, UR4, 0x386, URZ ;  /* 0x0000038604057890 */ /* 0x000fe2000fffe03f */
[----:B------:R-:W-:Y:S02]  /*4190*/  WARPGROUP.DEPBAR.LE gsb0, 0x0 ;  /* 0x00008000000079c5 */ /* 0x000fe40000010000 */
[----:B------:R-:W-:Y:S01]  /*41a0*/  WARPGROUP.ARRIVE ;  /* 0x00000000000079c5 */ /* 0x000fe20000000000 */
[----:B------:R-:W-:-:S03]  /*41b0*/  UMOV UR11, 0x40000040 ;  /* 0x40000040000b7882 */ /* 0x000fc60000000000 */
[----:B------:R-:W-:Y:S02]  /*41c0*/  UMOV UR10, UR5 ;  /* 0x00000005000a7c82 */ /* 0x000fe40008000000 */
[----:B------:R-:W-:Y:S01]  /*41d0*/  HGMMA.64x16x16.F32.BF16 R168, gdesc[UR8], R168, gsb0 ;  /* 0x0020000008a879f0 */ /* 0x000fe200080018a8 */
[----:B------:R1:W5:Y:S01]  /*41e0*/  MUFU.EX2 R8, R214 ;  /* 0x000000d600087308 */ /* 0x0003620000000800 */
[----:B------:R-:W-:-:S07]  /*41f0*/  UIADD3 UR6, UR4, 0x406, URZ ;  /* 0x0000040604067890 */ /* 0x000fce000fffe03f */
[----:B------:R4:W2:Y:S01]  /*4200*/  MUFU.EX2 R22, R217 ;  /* 0x000000d900167308 */ /* 0x0008a20000000800 */
        /* <DEDUP_REMOVED lines=26> */
[----:B---3--:R-:W-:-:S07]  /*43b0*/  FADD.FTZ R219, R187, -R203 ;  /* 0x800000cbbbdb7221 */ /* 0x008fce0000010000 */
[----:B------:R3:W-:Y:S01]  /*43c0*/  MUFU.EX2 R9, R215 ;  /* 0x000000d700097308 */ /* 0x0007e20000000800 */
[----:B-----5:R-:W-:Y:S01]  /*43d0*/  FADD.FTZ R218, R185, -R203 ;  /* 0x800000cbb9da7221 */ /* 0x020fe20000010000 */
[----:B---3--:R-:W-:Y:S01]  /*43e0*/  FADD.FTZ R215, R186, -R202 ;  /* 0x800000cabad77221 */ /* 0x008fe20000010000 */
[----:B------:R-:W-:Y:S02]  /*43f0*/  WARPGROUP.DEPBAR.LE gsb0, 0x0 ;  /* 0x00008000000079c5 */ /* 0x000fe40000010000 */
[----:B------:R-:W3:Y:S04]  /*4400*/  LDS.64 R192, [R23+0x2e420] ;  /* 0x02e4200017c07984 */ /* 0x000ee80000000a00 */
[----:B------:R-:W5:Y:S04]  /*4410*/  LDS.64 R196, [R23+0x2e440] ;  /* 0x02e4400017c47984 */ /* 0x000f680000000a00 */
[----:B------:R-:W2:Y:S04]  /*4420*/  LDS.64 R202, [R23+0x2e4a0] ;  /* 0x02e4a00017ca7984 */ /* 0x000ea80000000a00 */
[----:B------:R-:W2:Y:S04]  /*4430*/  LDS.64 R194, [R23+0x2e460] ;  /* 0x02e4600017c27984 */ /* 0x000ea80000000a00 */
[----:B------:R2:W2:Y:S01]  /*4440*/  LDS.64 R198, [R23+0x2e480] ;  /* 0x02e4800017c67984 */ /* 0x0004a20000000a00 */
[----:B------:R-:W2:Y:S01]  /*4450*/  MUFU.EX2 R3, R3 ;  /* 0x0000000300037308 */ /* 0x000ea20000000800 */
[--C-:B-1----:R-:W-:Y:S01]  /*4460*/  FADD.FTZ R176, R176, -R188.reuse ;  /* 0x800000bcb0b07221 */ /* 0x102fe20000010000 */
[----:B------:R-:W-:Y:S01]  /*4470*/  FADD.FTZ R178, R178, -R188 ;  /* 0x800000bcb2b27221 */ /* 0x000fe20000010000 */
[--C-:B------:R-:W-:Y:S01]  /*4480*/  FADD.FTZ R177, R177, -R189.reuse ;  /* 0x800000bdb1b17221 */ /* 0x100fe20000010000 */
[----:B------:R-:W-:Y:S01]  /*4490*/  FADD.FTZ R179, R179, -R189 ;  /* 0x800000bdb3b37221 */ /* 0x000fe20000010000 */
[--C-:B----4-:R-:W-:Y:S01]  /*44a0*/  FADD.FTZ R188, R168, -R190.reuse ;  /* 0x800000bea8bc7221 */ /* 0x110fe20000010000 */
[----:B------:R-:W-:Y:S01]  /*44b0*/  FADD.FTZ R170, R170, -R190 ;  /* 0x800000beaaaa7221 */ /* 0x000fe20000010000 */
[--C-:B------:R-:W-:Y:S01]  /*44c0*/  FADD.FTZ R189, R169, -R191.reuse ;  /* 0x800000bfa9bd7221 */ /* 0x100fe20000010000 */
[----:B------:R-:W-:Y:S01]  /*44d0*/  FADD.FTZ R171, R171, -R191 ;  /* 0x800000bfabab7221 */ /* 0x000fe20000010000 */
[----:B------:R-:W1:Y:S08]  /*44e0*/  MUFU.EX2 R187, R220 ;  /* 0x000000dc00bb7308 */ /* 0x000e700000000800 */
[----:B------:R-:W4:Y:S01]  /*44f0*/  MUFU.EX2 R185, R210 ;  /* 0x000000d200b97308 */ /* 0x000f220000000800 */
[--C-:B---3--:R-:W-:Y:S01]  /*4500*/  FADD.FTZ R172, R172, -R192.reuse ;  /* 0x800000c0acac7221 */ /* 0x108fe20000010000 */
[----:B------:R-:W-:Y:S01]  /*4510*/  FADD.FTZ R174, R174, -R192 ;  /* 0x800000c0aeae7221 */ /* 0x000fe20000010000 */
[--C-:B------:R-:W-:Y:S01]  /*4520*/  FADD.FTZ R190, R173, -R193.reuse ;  /* 0x800000c1adbe7221 */ /* 0x100fe20000010000 */
[----:B------:R-:W-:-:S04]  /*4530*/  FADD.FTZ R175, R175, -R193 ;  /* 0x800000c1afaf7221 */ /* 0x000fc80000010000 */
[----:B------:R3:W4:Y:S01]  /*4540*/  MUFU.EX2 R186, R209 ;  /* 0x000000d100ba7308 */ /* 0x0007220000000800 */
[----:B-----5:R-:W-:Y:S01]  /*4550*/  FADD.FTZ R173, R160, -R196 ;  /* 0x800000c4a0ad7221 */ /* 0x020fe20000010000 */
[----:B------:R-:W-:Y:S01]  /*4560*/  FADD.FTZ R191, R161, -R197 ;  /* 0x800000c5a1bf7221 */ /* 0x000fe20000010000 */
[----:B--2---:R-:W-:Y:S01]  /*4570*/  FADD.FTZ R192, R156, -R202 ;  /* 0x800000ca9cc07221 */ /* 0x004fe20000010000 */
[----:B------:R-:W-:-:S04]  /*4580*/  FADD.FTZ R193, R157, -R203 ;  /* 0x800000cb9dc17221 */ /* 0x000fc80000010000 */
[----:B------:R-:W2:Y:S01]  /*4590*/  MUFU.EX2 R23, R223 ;  /* 0x000000df00177308 */ /* 0x000ea20000000800 */
[----:B------:R-:W-:Y:S01]  /*45a0*/  FADD.FTZ R162, R162, -R196 ;  /* 0x800000c4a2a27221 */ /* 0x000fe20000010000 */
[----:B------:R-:W-:-:S06]  /*45b0*/  FADD.FTZ R163, R163, -R197 ;  /* 0x800000c5a3a37221 */ /* 0x000fcc0000010000 */
[----:B------:R5:W2:Y:S08]  /*45c0*/  MUFU.EX2 R168, R211 ;  /* 0x000000d300a87308 */ /* 0x000ab00000000800 */
[----:B------:R1:W2:Y:S08]  /*45d0*/  MUFU.EX2 R169, R204 ;  /* 0x000000cc00a97308 */ /* 0x0002b00000000800 */
[----:B------:R-:W2:Y:S08]  /*45e0*/  MUFU.EX2 R160, R205 ;  /* 0x000000cd00a07308 */ /* 0x000eb00000000800 */
[----:B------:R-:W2:Y:S08]  /*45f0*/  MUFU.EX2 R161, R208 ;  /* 0x000000d000a17308 */ /* 0x000eb00000000800 */
[----:B------:R-:W2:Y:S08]  /*4600*/  MUFU.EX2 R156, R207 ;  /* 0x000000cf009c7308 */ /* 0x000eb00000000800 */
[----:B------:R-:W2:Y:S08]  /*4610*/  MUFU.EX2 R157, R206 ;  /* 0x000000ce009d7308 */ /* 0x000eb00000000800 */
[----:B------:R-:W2:Y:S01]  /*4620*/  MUFU.EX2 R229, R229 ;  /* 0x000000e500e57308 */ /* 0x000ea20000000800 */
[----:B------:R-:W-:Y:S01]  /*4630*/  FMUL.FTZ R162, R8, R162 ;  /* 0x000000a208a27220 */ /* 0x000fe20000410000 */
[----:B------:R-:W-:Y:S01]  /*4640*/  FMUL.FTZ R163, R22, R163 ;  /* 0x000000a316a37220 */ /* 0x000fe20000410000 */
[----:B------:R-:W-:Y:S01]  /*4650*/  FMUL.FTZ R176, R5, R176 ;  /* 0x000000b005b07220 */ /* 0x000fe20000410000 */
[----:B------:R-:W-:Y:S01]  /*4660*/  FMUL.FTZ R177, R7, R177 ;  /* 0x000000b107b17220 */ /* 0x000fe20000410000 */
[--C-:B------:R-:W-:Y:S01]  /*4670*/  FADD.FTZ R180, R180, -R200.reuse ;  /* 0x800000c8b4b47221 */ /* 0x100fe20000010000 */
[----:B------:R-:W-:Y:S01]  /*4680*/  FADD.FTZ R182, R182, -R200 ;  /* 0x800000c8b6b67221 */ /* 0x000fe20000010000 */
[--C-:B------:R-:W-:Y:S01]  /*4690*/  FADD.FTZ R181, R181, -R201.reuse ;  /* 0x800000c9b5b57221 */ /* 0x100fe20000010000 */
[----:B------:R-:W-:Y:S01]  /*46a0*/  FADD.FTZ R183, R183, -R201 ;  /* 0x800000c9b7b77221 */ /* 0x000fe20000010000 */
[--C-:B------:R-:W-:Y:S01]  /*46b0*/  FADD.FTZ R164, R164, -R194.reuse ;  /* 0x800000c2a4a47221 */ /* 0x100fe20000010000 */
[----:B------:R-:W-:Y:S01]  /*46c0*/  FADD.FTZ R166, R166, -R194 ;  /* 0x800000c2a6a67221 */ /* 0x000fe20000010000 */
[----:B---3--:R-:W-:Y:S01]  /*46d0*/  FMUL.FTZ R209, R226, R215 ;  /* 0x000000d7e2d17220 */ /* 0x008fe20000410000 */
[----:B------:R-:W-:Y:S01]  /*46e0*/  FMUL.FTZ R194, R216, R219 ;  /* 0x000000dbd8c27220 */ /* 0x000fe20000410000 */
        /* <DEDUP_REMOVED lines=11> */
[----:B-----5:R-:W-:Y:S01]  /*47a0*/  FMUL.FTZ R211, R3, R222 ;  /* 0x000000de03d37220 */ /* 0x020fe20000410000 */
[----:B------:R-:W-:Y:S01]  /*47b0*/  FMUL.FTZ R221, R227, R221 ;  /* 0x000000dde3dd7220 */ /* 0x000fe20000410000 */
[----:B------:R-:W-:Y:S01]  /*47c0*/  FMUL.FTZ R230, R4, R230 ;  /* 0x000000e604e67220 */ /* 0x000fe20000410000 */
[----:B------:R-:W-:Y:S01]  /*47d0*/  F2FP.BF16.F32.PACK_AB R197, R163, R162 ;  /* 0x000000a2a3c5723e */ /* 0x000fe200000010ff */
[----:B------:R-:W-:Y:S01]  /*47e0*/  FMUL.FTZ R178, R6, R178 ;  /* 0x000000b206b27220 */ /* 0x000fe20000410000 */
[----:B------:R-:W-:Y:S01]  /*47f0*/  FMUL.FTZ R179, R20, R179 ;  /* 0x000000b314b37220 */ /* 0x000fe20000410000 */
[----:B-1----:R-:W-:Y:S01]  /*4800*/  F2FP.BF16.F32.PACK_AB R204, R177, R176 ;  /* 0x000000b0b1cc723e */ /* 0x002fe200000010ff */
        /* <DEDUP_REMOVED lines=18> */
[----:B----4-:R-:W-:Y:S01]  /*4930*/  FMUL.FTZ R165, R185, R165 ;  /* 0x000000a5b9a57220 */ /* 0x010fe20000410000 */
[----:B------:R-:W-:Y:S01]  /*4940*/  FMUL.FTZ R167, R186, R167 ;  /* 0x000000a7baa77220 */ /* 0x000fe20000410000 */
[----:B--2---:R-:W-:Y:S01]  /*4950*/  FMUL.FTZ R152, R23, R152 ;  /* 0x0000009817987220 */ /* 0x004fe20000410000 */
        /* <DEDUP_REMOVED lines=26> */
[----:B------:R-:W-:Y:S02]  /*4b00*/  F2FP.BF16.F32.PACK_AB R195, R159, R158 ;  /* 0x0000009e9fc3723e */ /* 0x000fe400000010ff */
[----:B------:R-:W-:Y:S01]  /*4b10*/  F2FP.BF16.F32.PACK_AB R225, R216, R226 ;  /* 0x000000e2d8e1723e */ /* 0x000fe200000010ff */
[----:B------:R-:W-:Y:S01]  /*4b20*/  STSM.16.MT88.4 [R162+0x2f000], R204 ;  /* 0x02f000cca2007844 */ /* 0x000fe20000004200 */
[----:B------:R-:W-:Y:S02]  /*4b30*/  F2FP.BF16.F32.PACK_AB R226, R227, R228 ;  /* 0x000000e4e3e2723e */ /* 0x000fe400000010ff */
[----:B------:R-:W-:Y:S01]  /*4b40*/  F2FP.BF16.F32.PACK_AB R227, R4, R3 ;  /* 0x0000000304e3723e */ /* 0x000fe200000010ff */
[----:B------:R-:W-:Y:S04]  /*4b50*/  STSM.16.MT88.4 [R162+0x2f800], R200 ;  /* 0x02f800c8a2007844 */ /* 0x000fe80000004200 */
[----:B------:R-:W-:Y:S04]  /*4b60*/  STSM.16.MT88.4 [R162+0x30000], R196 ;  /* 0x030000c4a2007844 */ /* 0x000fe80000004200 */
[----:B------:R1:W-:Y:S01]  /*4b70*/  STSM.16.MT88.4 [R162+0x30800], R192 ;  /* 0x030800c0a2007844 */ /* 0x0003e20000004200 */
[----:B------:R-:W-:Y:S01]  /*4b80*/  WARPGROUP.ARRIVE ;  /* 0x00000000000079c5 */ /* 0x000fe20000000000 */
[----:B------:R-:W-:Y:S01]  /*4b90*/  UMOV UR6, UR12 ;  /* 0x0000000c00067c82 */ /* 0x000fe20008000000 */
[----:B------:R-:W-:Y:S01]  /*4ba0*/  UMOV UR7, 0x40000040 ;  /* 0x4000004000077882 */ /* 0x000fe20000000000 */
[----:B------:R-:W-:Y:S01]  /*4bb0*/  UIADD3 UR4, UR12, 0x80, URZ ;  /* 0x000000800c047890 */ /* 0x000fe2000fffe03f */
[----:B------:R-:W2:Y:S08]  /*4bc0*/  LDL R164, [R1] ;  /* 0x0000000001a47983 */ /* 0x000eb00000100800 */
        /* <DEDUP_REMOVED lines=311> */
.L_x_347:
[----:B------:R-:W-:Y:S01]  /*5f40*/  LOP3.LUT R3, R234, 0x2800000, RZ, 0xfc, !PT ;  /* 0x02800000ea037812 */ /* 0x000fe200078efcff */
[----:B------:R-:W2:Y:S01]  /*5f50*/  LDL R7, [R1+0xc] ;  /* 0x00000c0001077983 */ /* 0x000ea20000100800 */
[----:B------:R-:W-:-:S03]  /*5f60*/  UMOV UR7, 0x40000040 ;  /* 0x4000004000077882 */ /* 0x000fc60000000000 */
[----:B------:R-:W-:Y:S01]  /*5f70*/  IMAD R3, R0, 0x500, R3 ;  /* 0x0000050000037824 */ /* 0x000fe200078e0203 */
[----:B------:R-:W1:Y:S04]  /*5f80*/  S2R R5, SR_TID.X ;  /* 0x0000000000057919 */ /* 0x000e680000002100 */
[----:B------:R-:W-:Y:S01]  /*5f90*/  R2UR UR4, R3 ;  /* 0x00000000030472ca */ /* 0x000fe200000e0000 */
[----:B------:R-:W-:-:S05]  /*5fa0*/  VIADD R3, R2, 0x38840 ;  /* 0x0003884002037836 */ /* 0x000fca0000000000 */
[----:B------:R-:W-:-:S04]  /*5fb0*/  PRMT R3, RZ, 0x654, R3 ;  /* 0x00000654ff037816 */ /* 0x000fc80000000003 */
[----:B------:R2:W-:Y:S01]  /*5fc0*/  SYNCS.ARRIVE.TRANS64.RED.A1T0 RZ, [R3+URZ], RZ ;  /* 0x000000ff03ff79a7 */ /* 0x0005e2000810043f */
[----:B------:R-:W-:Y:S02]  /*5fd0*/  WARPGROUP.ARRIVE ;  /* 0x00000000000079c5 */ /* 0x000fe40000000000 */
[----:B------:R-:W-:-:S04]  /*5fe0*/  UMOV UR6, UR4 ;  /* 0x0000000400067c82 */ /* 0x000fc80008000000 */
        /* <DEDUP_REMOVED lines=53> */
.L_x_348:
        /* <DEDUP_REMOVED lines=12> */
.L_x_338:
[----:B------:R-:W2:Y:S01]  /*6400*/  LDL.LU R14, [R1+0xc] ;  /* 0x00000c00010e7983 */ /* 0x000ea20000300800 */
[----:B------:R-:W3:Y:S01]  /*6410*/  LDC R0, c[0x0][0x850] ;  /* 0x00021400ff007b82 */ /* 0x000ee20000000800 */
[----:B------:R-:W-:Y:S01]  /*6420*/  ULDC.64 UR4, c[0x0][0x818] ;  /* 0x0002060000047ab9 */ /* 0x000fe20000000a00 */
[----:B------:R-:W-:Y:S01]  /*6430*/  ULDC.64 UR6, c[0x0][0x840] ;  /* 0x0002100000067ab9 */ /* 0x000fe20000000a00 */
[----:B------:R-:W4:Y:S01]  /*6440*/  S2R R5, SR_CTAID.Y ;  /* 0x0000000000057919 */ /* 0x000f220000002600 */
[----:B------:R-:W5:Y:S01]  /*6450*/  S2R R10, SR_TID.X ;  /* 0x00000000000a7919 */ /* 0x000f620000002100 */
[----:B------:R-:W1:Y:S01]  /*6460*/  S2R R20, SR_CTAID.X ;  /* 0x0000000000147919 */ /* 0x000e620000002500 */
[----:B------:R-:W1:Y:S01]  /*6470*/  S2R R15, SR_CTAID.Z ;  /* 0x00000000000f7919 */ /* 0x000e620000002700 */
[----:B------:R-:W2:Y:S01]  /*6480*/  S2R R16, SR_TID.X ;  /* 0x0000000000107919 */ /* 0x000ea20000002100 */
[----:B---3--:R-:W-:Y:S01]  /*6490*/  ISETP.NE.AND P0, PT, R0, 0x1, PT ;  /* 0x000000010000780c */ /* 0x008fe20003f05270 */
[----:B----4-:R-:W-:-:S12]  /*64a0*/  IMAD.MOV.U32 R4, RZ, RZ, R5 ;  /* 0x000000ffff047224 */ /* 0x010fd800078e0005 */
[----:B------:R-:W3:Y:S01]  /*64b0*/  @P0 LDC R2, c[0x0][0x854] ;  /* 0x00021500ff020b82 */ /* 0x000ee20000000800 */
[C---:B-----5:R-:W-:Y:S02]  /*64c0*/  VIADD R12, R10.reuse, 0xffffff80 ;  /* 0xffffff800a0c7836 */ /* 0x060fe40000000000 */
[----:B------:R-:W-:Y:S02]  /*64d0*/  VIADD R10, R10, 0xffffff80 ;  /* 0xffffff800a0a7836 */ /* 0x000fe40000000000 */
[----:B-1----:R-:W-:-:S03]  /*64e0*/  IMAD.SHL.U32 R6, R20, 0x4000, RZ ;  /* 0x0000400014067824 */ /* 0x002fc600078e00ff */
[----:B------:R-:W1:Y:S01]  /*64f0*/  @P0 LDC R3, c[0x0][0x858] ;  /* 0x00021600ff030b82 */ /* 0x000e620000000800 */
[----:B------:R-:W-:Y:S02]  /*6500*/  SHF.R.S32.HI R10, RZ, 0x1f, R10 ;  /* 0x0000001fff0a7819 */ /* 0x000fe4000001140a */
[----:B------:R-:W-:Y:S02]  /*6510*/  SHF.R.S32.HI R7, RZ, 0x1f, R6 ;  /* 0x0000001fff077819 */ /* 0x000fe40000011406 */
[----:B------:R-:W-:Y:S02]  /*6520*/  LEA.HI R10, R10, R12, RZ, 0x7 ;  /* 0x0000000c0a0a7211 */ /* 0x000fe400078f38ff */
[----:B------:R-:W-:Y:S02]  /*6530*/  MOV R12, 0x400 ;  /* 0x00000400000c7802 */ /* 0x000fe40000000f00 */
[----:B------:R-:W-:Y:S01]  /*6540*/  SHF.R.S32.HI R10, RZ, 0x7, R10 ;  /* 0x00000007ff0a7819 */ /* 0x000fe2000001140a */
[----:B---3--:R-:W-:-:S05]  /*6550*/  @P0 IMAD.HI.U32 R2, R5, R2, RZ ;  /* 0x0000000205020227 */ /* 0x008fca00078e00ff */
[----:B-1----:R-:W-:-:S04]  /*6560*/  @P0 SHF.R.U32.HI R4, RZ, R3, R2 ;  /* 0x00000003ff040219 */ /* 0x002fc80000011602 */
[----:B------:R-:W-:Y:S01]  /*6570*/  SHF.R.S32.HI R8, RZ, 0x1f, R4 ;  /* 0x0000001fff087819 */ /* 0x000fe20000011404 */
[----:B------:R-:W-:-:S04]  /*6580*/  IMAD.WIDE.U32 R2, R4, UR4, R6 ;  /* 0x0000000404027c25 */ /* 0x000fc8000f8e0006 */
[C---:B------:R-:W-:Y:S02]  /*6590*/  IMAD R9, R8.reuse, UR4, RZ ;  /* 0x0000000408097c24 */ /* 0x040fe4000f8e02ff */
[----:B------:R-:W-:Y:S02]  /*65a0*/  IMAD R13, R8, UR6, RZ ;  /* 0x00000006080d7c24 */ /* 0x000fe4000f8e02ff */
[C---:B------:R-:W-:Y:S01]  /*65b0*/  IMAD R11, R4.reuse, UR5, R9 ;  /* 0x00000005040b7c24 */ /* 0x040fe2000f8e0209 */
[----:B------:R-:W-:Y:S01]  /*65c0*/  ULDC.64 UR4, c[0x0][0x820] ;  /* 0x0002080000047ab9 */ /* 0x000fe20000000a00 */
[----:B------:R-:W-:-:S04]  /*65d0*/  IMAD.WIDE.U32 R6, R4, UR6, R6 ;  /* 0x0000000604067c25 */ /* 0x000fc8000f8e0006 */
[----:B------:R-:W-:Y:S01]  /*65e0*/  IMAD R13, R4, UR7, R13 ;  /* 0x00000007040d7c24 */ /* 0x000fe2000f8e020d */
[----:B------:R-:W-:Y:S01]  /*65f0*/  ULDC.64 UR6, c[0x0][0x848] ;  /* 0x0002120000067ab9 */ /* 0x000fe20000000a00 */
[----:B------:R-:W-:Y:S02]  /*6600*/  IMAD.IADD R3, R3, 0x1, R11 ;  /* 0x0000000103037824 */ /* 0x000fe400078e020b */
[----:B------:R-:W-:Y:S02]  /*6610*/  IMAD.IADD R7, R7, 0x1, R13 ;  /* 0x0000000107077824 */ /* 0x000fe400078e020d */
[----:B------:R-:W-:-:S04]  /*6620*/  IMAD.WIDE.U32 R2, R15, UR4, R2 ;  /* 0x000000040f027c25 */ /* 0x000fc8000f8e0002 */
[----:B------:R-:W-:-:S04]  /*6630*/  IMAD.WIDE.U32 R6, R15, UR6, R6 ;  /* 0x000000060f067c25 */ /* 0x000fc8000f8e0006 */
[----:B--2---:R-:W-:Y:S01]  /*6640*/  IMAD R9, R10, 0x2000, R14 ;  /* 0x000020000a097824 */ /* 0x004fe200078e020e */
[----:B------:R-:W-:Y:S01]  /*6650*/  SHF.R.S32.HI R10, RZ, 0x1f, R15 ;  /* 0x0000001fff0a7819 */ /* 0x000fe2000001140f */
[----:B------:R-:W1:Y:S04]  /*6660*/  S2R R14, SR_CgaCtaId ;  /* 0x00000000000e7919 */ /* 0x000e680000008800 */
[C---:B------:R-:W-:Y:S01]  /*6670*/  IMAD R11, R10.reuse, UR4, RZ ;  /* 0x000000040a0b7c24 */ /* 0x040fe2000f8e02ff */
[----:B------:R-:W-:Y:S01]  /*6680*/  ULDC UR4, c[0x0][0x740] ;  /* 0x0001d00000047ab9 */ /* 0x000fe20000000800 */
[----:B------:R-:W-:Y:S02]  /*6690*/  IMAD R10, R10, UR6, RZ ;  /* 0x000000060a0a7c24 */ /* 0x000fe4000f8e02ff */
[----:B------:R-:W-:Y:S01]  /*66a0*/  FMUL.FTZ R88, R88, UR4 ;  /* 0x0000000458587c20 */ /* 0x000fe20008410000 */
[----:B------:R-:W-:-:S02]  /*66b0*/  IMAD R11, R15, UR5, R11 ;  /* 0x000000050f0b7c24 */ /* 0x000fc4000f8e020b */
        /* <DEDUP_REMOVED lines=23> */
[----:B-1----:R-:W-:Y:S01]  /*6830*/  LEA R12, R14, R12, 0x18 ;  /* 0x0000000c0e0c7211 */ /* 0x002fe200078ec0ff */
        /* <DEDUP_REMOVED lines=41> */
[----:B------:R-:W-:Y:S05]  /*6ad0*/  WARPSYNC.ALL ;  /* 0x0000000000007948 */ /* 0x000fea0003800000 */
[----:B------:R-:W-:-:S02]  /*6ae0*/  IMAD R10, R9, 0x4, R12 ;  /* 0x00000004090a7824 */ /* 0x000fc400078e020c */
[----:B------:R-:W-:Y:S02]  /*6af0*/  IMAD.IADD R14, R3, 0x1, R11 ;  /* 0x00000001030e7824 */ /* 0x000fe400078e020b */
[----:B------:R-:W-:Y:S01]  /*6b00*/  IMAD.IADD R12, R7, 0x1, R13 ;  /* 0x00000001070c7824 */ /* 0x000fe200078e020d */
[----:B------:R-:W-:Y:S01]  /*6b10*/  BAR.SYNC.DEFER_BLOCKING 0x1, 0x100 ;  /* 0x0044000000007b1d */ /* 0x000fe20000010000 */
[----:B------:R-:W-:-:S05]  /*6b20*/  ISETP.NE.AND P1, PT, R16, 0x80, PT ;  /* 0x000000801000780c */ /* 0x000fca0003f25270 */
[----:B------:R-:W-:Y:S02]  /*6b30*/  ULDC UR4, c[0x0][0x870] ;  /* 0x00021c0000047ab9 */ /* 0x000fe40000000800 */
[----:B------:R-:W1:Y:S01]  /*6b40*/  LDC.64 R16, c[0x0][0x800] ;  /* 0x00020000ff107b82 */ /* 0x000e620000000a00 */
[----:B------:R-:W-:Y:S01]  /*6b50*/  IMAD R11, R20, UR4, RZ ;  /* 0x00000004140b7c24 */ /* 0x000fe2000f8e02ff */
[----:B------:R-:W-:Y:S01]  /*6b60*/  ULDC UR4, c[0x0][0x80c] ;  /* 0x0002030000047ab9 */ /* 0x000fe20000000800 */
[----:B------:R-:W-:Y:S01]  /*6b70*/  BSSY B0, `(.L_x_350) ;  /* 0x0000027000007945 */ /* 0x000fe20003800000 */
[----:B------:R-:W-:Y:S02]  /*6b80*/  IMAD R9, R15, UR4, RZ ;  /* 0x000000040f097c24 */ /* 0x000fe4000f8e02ff */
[----:B------:R-:W-:Y:S01]  /*6b90*/  IMAD R11, R11, UR4, RZ ;  /* 0x000000040b0b7c24 */ /* 0x000fe2000f8e02ff */
[----:B------:R-:W-:Y:S01]  /*6ba0*/  ULDC.64 UR4, c[0x0][0x868] ;  /* 0x00021a0000047ab9 */ /* 0x000fe20000000a00 */
[----:B------:R-:W2:Y:S01]  /*6bb0*/  LDC.64 R18, c[0x0][0x828] ;  /* 0x00020a00ff127b82 */ /* 0x000ea20000000a00 */
[----:B------:R-:W-:-:S02]  /*6bc0*/  SHF.R.S32.HI R13, RZ, 0x1f, R9 ;  /* 0x0000001fff0d7819 */ /* 0x000fc40000011409 */
[--C-:B------:R-:W-:Y:S01]  /*6bd0*/  IADD3 R9, P0, P2, R11, R9, R4.reuse ;  /* 0x000000090b097210 */ /* 0x100fe20007a1e004 */
[----:B------:R-:W-:Y:S01]  /*6be0*/  IMAD.MOV R4, RZ, RZ, -R4 ;  /* 0x000000ffff047224 */ /* 0x000fe200078e0a04 */
[----:B------:R-:W-:-:S03]  /*6bf0*/  SHF.R.S32.HI R11, RZ, 0x1f, R11 ;  /* 0x0000001fff0b7819 */ /* 0x000fc6000001140b */
[----:B------:R-:W-:Y:S01]  /*6c00*/  IMAD R5, R0, R4, R5 ;  /* 0x0000000400057224 */ /* 0x000fe200078e0205 */
[----:B------:R3:W-:Y:S01]  /*6c10*/  STS.128 [R10], R24 ;  /* 0x000000180a007388 */ /* 0x0007e20000000c00 */
[----:B------:R-:W-:Y:S01]  /*6c20*/  IADD3.X R8, R11, R13, R8, P0, P2 ;  /* 0x0000000d0b087210 */ /* 0x000fe200007e4408 */
[C---:B------:R-:W-:Y:S02]  /*6c30*/  IMAD.SHL.U32 R13, R9.reuse, 0x4, RZ ;  /* 0x00000004090d7824 */ /* 0x040fe400078e00ff */
[----:B------:R3:W-:Y:S01]  /*6c40*/  STS.128 [R10+0x800], R28 ;  /* 0x0008001c0a007388 */ /* 0x0007e20000000c00 */
[----:B------:R-:W-:Y:S02]  /*6c50*/  SHF.L.U64.HI R11, R9, 0x2, R8 ;  /* 0x00000002090b7819 */ /* 0x000fe40000010208 */
[----:B------:R-:W-:Y:S01]  /*6c60*/  IADD3 R8, P3, R13, UR4, RZ ;  /* 0x000000040d087c10 */ /* 0x000fe2000ff7e0ff */
[----:B------:R3:W-:Y:S01]  /*6c70*/  STS.128 [R10+0x1000], R32 ;  /* 0x001000200a007388 */ /* 0x0007e20000000c00 */
[----:B-1----:R-:W-:-:S02]  /*6c80*/  LEA R16, P2, R2, R16, 0x2 ;  /* 0x0000001002107211 */ /* 0x002fc400078410ff */
[----:B------:R-:W-:Y:S01]  /*6c90*/  IADD3.X R9, R11, UR5, RZ, P3, !PT ;  /* 0x000000050b097c10 */ /* 0x000fe20009ffe4ff */
[----:B------:R3:W-:Y:S01]  /*6ca0*/  STS.128 [R10+0x1800], R36 ;  /* 0x001800240a007388 */ /* 0x0007e20000000c00 */
[----:B--2---:R-:W-:-:S03]  /*6cb0*/  LEA R18, P0, R6, R18, 0x2 ;  /* 0x0000001206127211 */ /* 0x004fc600078010ff */
        /* <DEDUP_REMOVED lines=12> */
[----:B------:R-:W-:Y:S05]  /*6d80*/  @P1 BRA `(.L_x_351) ;  /* 0x0000000000141947 */ /* 0x000fea0003800000 */
.L_x_352:
[----:B------:R-:W2:Y:S04]  /*6d90*/  LDG.E.STRONG.GPU R0, desc[UR38][R8.64] ;  /* 0x0000002608007981 */ /* 0x000ea8000c1ef900 */
[----:B--2---:R-:W-:Y:S01]  /*6da0*/  CCTL.IVALL ;  /* 0x00000000ff00798f */ /* 0x004fe20002000000 */
[----:B------:R-:W-:Y:S05]  /*6db0*/  YIELD ;  /* 0x0000000000007946 */ /* 0x000fea0003800000 */
[----:B------:R-:W-:-:S13]  /*6dc0*/  ISETP.NE.AND P3, PT, R0, R5, PT ;  /* 0x000000050000720c */ /* 0x000fda0003f65270 */
[----:B------:R-:W-:Y:S05]  /*6dd0*/  @P3 BRA `(.L_x_352) ;  /* 0xfffffffc00ec3947 */ /* 0x000fea000383ffff */
.L_x_351:
[----:B------:R-:W-:Y:S05]  /*6de0*/  BSYNC B0 ;  /* 0x0000000000007941 */ /* 0x000fea0003800000 */
.L_x_350:
[----:B------:R-:W-:Y:S01]  /*6df0*/  UMOV UR4, 0xffffffff ;  /* 0xffffffff00047882 */ /* 0x000fe20000000000 */
[----:B------:R-:W-:Y:S02]  /*6e00*/  LEA.HI.X R14, R2, R17, R14, 0x2, P2 ;  /* 0x00000011020e7211 */ /* 0x000fe400010f140e */
[----:B------:R-:W-:Y:S01]  /*6e10*/  LEA.HI.X R12, R6, R19, R12, 0x2, P0 ;  /* 0x00000013060c7211 */ /* 0x000fe200000f140c */
[----:B------:R-:W-:Y:S06]  /*6e20*/  BRA.DIV UR4, `(.L_x_353) ;  /* 0x0000003a04687947 */ /* 0x000fec000b800000 */
[----:B------:R-:W-:Y:S01]  /*6e30*/  NOP ;  /* 0x0000000000007918 */ /* 0x000fe20000000000 */
.L_x_435:
[----:B------:R-:W-:Y:S01]  /*6e40*/  @!PT LDS RZ, [RZ] ;  /* 0x00000000fffff984 */ /* 0x000fe20000000800 */
[----:B------:R-:W-:Y:S01]  /*6e50*/  @!PT LDS RZ, [RZ] ;  /* 0x00000000fffff984 */ /* 0x000fe20000000800 */
[----:B------:R-:W-:Y:S01]  /*6e60*/  @!PT LDS RZ, [RZ] ;  /* 0x00000000fffff984 */ /* 0x000fe20000000800 */
[----:B------:R-:W-:Y:S01]  /*6e70*/  @!PT LDS RZ, [RZ] ;  /* 0x00000000fffff984 */ /* 0x000fe20000000800 */
[----:B------:R1:W-:Y:S06]  /*6e80*/  MEMBAR.ALL.CTA ;  /* 0x0000000000007992 */ /* 0x0003ec0000008000 */
[----:B-1----:R-:W1:Y:S01]  /*6e90*/  FENCE.VIEW.ASYNC.S ;  /* 0x00000000000073c6 */ /* 0x002e620000000000 */
[----:B------:R-:W-:Y:S05]  /*6ea0*/  WARPSYNC.ALL ;  /* 0x0000000000007948 */ /* 0x000fea0003800000 */
[----:B------:R-:W-:Y:S01]  /*6eb0*/  BSSY B0, `(.L_x_354) ;  /* 0x0000014000007945 */ /* 0x000fe20003800000 */
        /* <DEDUP_REMOVED lines=12> */
.L_x_356:
[----:B------:R-:W-:Y:S01]  /*6f80*/  @P0 ELECT P2, URZ, PT ;  /* 0x00000000003f082f */ /* 0x000fe20003840000 */
[----:B------:R1:W-:-:S12]  /*6f90*/  UBLKRED.G.S.ADD.F32.RN [UR4], [UR6], UR7, desc[UR8] ;  /* 0x00000804060073bb */ /* 0x0003d800080a1407 */
[----:B------:R-:W-:Y:S02]  /*6fa0*/  @P2 PLOP3.LUT P0, PT, P2, PT, PT, 0x8, 0x0 ;  /* 0x000000000000281c */ /* 0x000fe4000170e170 */
[----:B------:R-:W-:-:S11]  /*6fb0*/  PLOP3.LUT P2, PT, PT, PT, PT, 0x8, 0x0 ;  /* 0x000000000000781c */ /* 0x000fd60003f4e170 */
[----:B-1----:R-:W-:Y:S05]  /*6fc0*/  @P0 BRA.U.ANY `(.L_x_356) ;  /* 0xfffffffd00ec0947 */ /* 0x002fea000393ffff */
[----:B------:R0:W-:Y:S01]  /*6fd0*/  UTMACMDFLUSH ;  /* 0x00000000000079b7 */ /* 0x0001e20000000000 */
[----:B------:R-:W-:-:S04]  /*6fe0*/  DEPBAR.LE SB0, 0x0 ;  /* 0x000080000000791a */ /* 0x000fc80000000000 */
.L_x_355:
[----:B------:R-:W-:Y:S05]  /*6ff0*/  BSYNC B0 ;  /* 0x0000000000007941 */ /* 0x000fea0003800000 */
.L_x_354:
        /* <DEDUP_REMOVED lines=12> */
[----:B------:R-:W-:-:S05]  /*70c0*/  IMAD.MOV.U32 R3, RZ, RZ, 0x1 ;  /* 0x00000001ff037424 */ /* 0x000fca00078e00ff */
[----:B------:R1:W-:Y:S02]  /*70d0*/  REDG.E.ADD.S32.STRONG.GPU desc[UR38][R8.64], R3 ;  /* 0x000000030800798e */ /* 0x0003e4000c10e3a6 */
.L_x_358:
[----:B------:R-:W-:Y:S05]  /*70e0*/  BSYNC B0 ;  /* 0x0000000000007941 */ /* 0x000fea0003800000 */
.L_x_357:
[----:B------:R-:W-:Y:S06]  /*70f0*/  BAR.SYNC.DEFER_BLOCKING 0x1, 0x100 ;  /* 0x0044000000007b1d */ /* 0x000fec0000010000 */
[----:B------:R-:W-:Y:S01]  /*7100*/  ULDC.64 UR4, c[0x0][0x860] ;  /* 0x0002180000047ab9 */ /* 0x000fe20000000a00 */
[----:B------:R-:W-:Y:S01]  /*7110*/  BSSY B0, `(.L_x_359) ;  /* 0x0000019000007945 */ /* 0x000fe20003800000 */
[----:B------:R-:W-:-:S04]  /*7120*/  IADD3 R2, P0, R13, UR4, RZ ;  /* 0x000000040d027c10 */ /* 0x000fc8000ff1e0ff */
[----:B-1----:R-:W-:Y:S01]  /*7130*/  IADD3.X R3, R11, UR5, RZ, P0, !PT ;  /* 0x000000050b037c10 */ /* 0x002fe200087fe4ff */
        /* <DEDUP_REMOVED lines=17> */
.L_x_361:
[----:B------:R-:W2:Y:S04]  /*7250*/  LDG.E.STRONG.GPU R0, desc[UR38][R2.64] ;  /* 0x0000002602007981 */ /* 0x000ea8000c1ef900 */
[----:B--2---:R-:W-:Y:S01]  /*7260*/  CCTL.IVALL ;  /* 0x00000000ff00798f */ /* 0x004fe20002000000 */
[----:B------:R-:W-:Y:S05]  /*7270*/  YIELD ;  /* 0x0000000000007946 */ /* 0x000fea0003800000 */
[----:B------:R-:W-:-:S13]  /*7280*/  ISETP.NE.AND P0, PT, R0, R5, PT ;  /* 0x000000050000720c */ /* 0x000fda0003f05270 */
[----:B------:R-:W-:Y:S05]  /*7290*/  @P0 BRA `(.L_x_361) ;  /* 0xfffffffc00ec0947 */ /* 0x000fea000383ffff */
.L_x_360:
[----:B------:R-:W-:Y:S05]  /*72a0*/  BSYNC B0 ;  /* 0x0000000000007941 */ /* 0x000fea0003800000 */
.L_x_359:
[----:B------:R-:W-:-:S03]  /*72b0*/  UMOV UR4, 0xffffffff ;  /* 0xffffffff00047882 */ /* 0x000fc60000000000 */
[----:B------:R-:W-:Y:S05]  /*72c0*/  BRA.DIV UR4, `(.L_x_362) ;  /* 0x00000036045c7947 */ /* 0x000fea000b800000 */
[----:B------:R-:W-:Y:S01]  /*72d0*/  NOP ;  /* 0x0000000000007918 */ /* 0x000fe20000000000 */
.L_x_438:
[----:B------:R-:W-:Y:S01]  /*72e0*/  @!PT LDS RZ, [RZ] ;  /* 0x00000000fffff984 */ /* 0x000fe20000000800 */
[----:B------:R-:W-:Y:S01]  /*72f0*/  @!PT LDS RZ, [RZ] ;  /* 0x00000000fffff984 */ /* 0x000fe20000000800 */
[----:B------:R-:W-:Y:S01]  /*7300*/  @!PT LDS RZ, [RZ] ;  /* 0x00000000fffff984 */ /* 0x000fe20000000800 */
[----:B------:R-:W-:Y:S01]  /*7310*/  @!PT LDS RZ, [RZ] ;  /* 0x00000000fffff984 */ /* 0x000fe20000000800 */
[----:B------:R2:W-:Y:S06]  /*7320*/  MEMBAR.ALL.CTA ;  /* 0x0000000000007992 */ /* 0x0005ec0000008000 */
[----:B--2---:R-:W2:Y:S01]  /*7330*/  FENCE.VIEW.ASYNC.S ;  /* 0x00000000000073c6 */ /* 0x004ea20000000000 */
[----:B------:R-:W-:Y:S05]  /*7340*/  WARPSYNC.ALL ;  /* 0x0000000000007948 */ /* 0x000fea0003800000 */
[----:B------:R-:W-:Y:S01]  /*7350*/  BSSY B0, `(.L_x_363) ;  /* 0x0000014000007945 */ /* 0x000fe20003800000 */
[----:B--2---:R-:W-:Y:S06]  /*7360*/  BAR.SYNC.DEFER_BLOCKING 0x1, 0x100 ;  /* 0x0044000000007b1d */ /* 0x004fec0000010000 */
[----:B------:R-:W-:Y:S05]  /*7370*/  @P1 BRA `(.L_x_364) ;  /* 0x0000000000441947 */ /* 0x000fea0003800000 */
[----:B------:R-:W2:Y:S01]  /*7380*/  S2R R4, SR_CgaCtaId ;  /* 0x0000000000047919 */ /* 0x000ea20000008800 */
[----:B------:R-:W-:Y:S01]  /*7390*/  MOV R0, 0x400 ;  /* 0x0000040000007802 */ /* 0x000fe20000000f00 */
[----:B------:R-:W-:Y:S01]  /*73a0*/  UMOV UR7, 0x1000 ;  /* 0x0000100000077882 */ /* 0x000fe20000000000 */
[----:B------:R-:W-:Y:S01]  /*73b0*/  R2UR UR4, R16 ;  /* 0x00000000100472ca */ /* 0x000fe200000e0000 */
[----:B------:R-:W-:Y:S01]  /*73c0*/  UMOV UR8, 0x0 ;  /* 0x0000000000087882 */ /* 0x000fe20000000000 */
[----:B------:R-:W-:Y:S01]  /*73d0*/  R2UR UR5, R14 ;  /* 0x000000000e0572ca */ /* 0x000fe200000e0000 */
[----:B------:R-:W-:Y:S01]  /*73e0*/  UMOV UR9, 0x14f00000 ;  /* 0x14f0000000097882 */ /* 0x000fe20000000000 */
[----:B------:R-:W-:Y:S02]  /*73f0*/  PLOP3.LUT P0, PT, PT, PT, PT, 0x80, 0x0 ;  /* 0x000000000000781c */ /* 0x000fe40003f0f070 */
[----:B--2---:R-:W-:-:S04]  /*7400*/  LEA R0, R4, R0, 0x18 ;  /* 0x0000000004007211 */ /* 0x004fc800078ec0ff */
[----:B------:R-:W-:-:S15]  /*7410*/  R2UR UR6, R0 ;  /* 0x00000000000672ca */ /* 0x000fde00000e0000 */
.L_x_365:
[----:B------:R-:W-:Y:S01]  /*7420*/  @P0 ELECT P2, URZ, PT ;  /* 0x00000000003f082f */ /* 0x000fe20003840000 */
[----:B------:R2:W-:-:S12]  /*7430*/  UBLKRED.G.S.ADD.F32.RN [UR4], [UR6], UR7, desc[UR8] ;  /* 0x00000804060073bb */ /* 0x0005d800080a1407 */
[----:B------:R-:W-:Y:S02]  /*7440*/  @P2 PLOP3.LUT P0, PT, P2, PT, PT, 0x8, 0x0 ;  /* 0x000000000000281c */ /* 0x000fe4000170e170 */
[----:B------:R-:W-:-:S11]  /*7450*/  PLOP3.LUT P2, PT, PT, PT, PT, 0x8, 0x0 ;  /* 0x000000000000781c */ /* 0x000fd60003f4e170 */
[----:B--2---:R-:W-:Y:S05]  /*7460*/  @P0 BRA.U.ANY `(.L_x_365) ;  /* 0xfffffffd00ec0947 */ /* 0x004fea000393ffff */
[----:B------:R0:W-:Y:S01]  /*7470*/  UTMACMDFLUSH ;  /* 0x00000000000079b7 */ /* 0x0001e20000000000 */
[----:B------:R-:W-:-:S04]  /*7480*/  DEPBAR.LE SB0, 0x0 ;  /* 0x000080000000791a */ /* 0x000fc80000000000 */
.L_x_364:
[----:B------:R-:W-:Y:S05]  /*7490*/  BSYNC B0 ;  /* 0x0000000000007941 */ /* 0x000fea0003800000 */
.L_x_363:
[----:B------:R-:W-:Y:S01]  /*74a0*/  NOP ;  /* 0x0000000000007918 */ /* 0x000fe20000000000 */
[----:B------:R-:W-:Y:S05]  /*74b0*/  @P1 BRA `(.L_x_330) ;  /* 0x0000003000541947 */ /* 0x000fea0003800000 */
[----:B------:R-:W-:Y:S01]  /*74c0*/  IMAD.MOV.U32 R5, RZ, RZ, 0x1 ;  /* 0x00000001ff057424 */ /* 0x000fe200078e00ff */
        /* <DEDUP_REMOVED lines=8> */
[----:B012345:R-:W-:Y:S04]  /*7550*/  CCTL.IVALL ;  /* 0x00000000ff00798f */ /* 0x03ffe80002000000 */
[----:B------:R2:W-:Y:S01]  /*7560*/  REDG.E.ADD.S32.STRONG.GPU desc[UR38][R2.64], R5 ;  /* 0x000000050200798e */ /* 0x0005e2000c10e3a6 */
[----:B------:R-:W-:Y:S05]  /*7570*/  BRA `(.L_x_330) ;  /* 0x0000003000247947 */ /* 0x000fea0003800000 */
.L_x_328:
        /* <DEDUP_REMOVED lines=20> */
[----:B------:R-:W-:Y:S02]  /*76c0*/  UIMAD UR6, UR8, UR10, URZ ;  /* 0x0000000a080672a4 */ /* 0x000fe4000f8e023f */
[----:B------:R-:W-:Y:S01]  /*76d0*/  USHF.R.S32.HI UR10, URZ, 0x1f, UR7 ;  /* 0x0000001f3f0a7899 */ /* 0x000fe20008011407 */
[----:B--2---:R-:W-:Y:S01]  /*76e0*/  ISETP.GE.AND P1, PT, R4, 0x1, PT ;  /* 0x000000010400780c */ /* 0x004fe20003f26270 */
[----:B------:R-:W-:Y:S02]  /*76f0*/  UIMAD UR6, UR9, UR11, UR6 ;  /* 0x0000000b090672a4 */ /* 0x000fe4000f8e0206 */
[----:B------:R-:W-:-:S02]  /*7700*/  UIMAD UR11, UR7, UR13, URZ ;  /* 0x0000000d070b72a4 */ /* 0x000fc4000f8e023f */
[----:B------:R-:W-:Y:S02]  /*7710*/  UIADD3 UR5, UR5, UR6, URZ ;  /* 0x0000000605057290 */ /* 0x000fe4000fffe03f */
[----:B------:R-:W-:Y:S02]  /*7720*/  UIMAD UR6, UR10, UR14, URZ ;  /* 0x0000000e0a0672a4 */ /* 0x000fe4000f8e023f */
[----:B------:R-:W-:Y:S02]  /*7730*/  UIADD3 UR10, UP0, UR11, UR9, URZ ;  /* 0x000000090b0a7290 */ /* 0x000fe4000ff1e03f */
        /* <DEDUP_REMOVED lines=13> */
[----:B------:R-:W-:-:S03]  /*7810*/  UMOV UR4, URZ ;  /* 0x0000003f00047c82 */ /* 0x000fc60008000000 */
        /* <DEDUP_REMOVED lines=17> */
.L_x_392:
        /* <DEDUP_REMOVED lines=17> */
.L_x_370:
[----:B------:R-:W2:Y:S04]  /*7a40*/  LDG.E.STRONG.GPU R6, desc[UR38][R2.64] ;  /* 0x0000002602067981 */ /* 0x000ea8000c1ef900 */
[----:B--2---:R-:W-:Y:S01]  /*7a50*/  CCTL.IVALL ;  /* 0x00000000ff00798f */ /* 0x004fe20002000000 */
[----:B------:R-:W-:Y:S05]  /*7a60*/  YIELD ;  /* 0x0000000000007946 */ /* 0x000fea0003800000 */
[----:B------:R-:W-:-:S13]  /*7a70*/  ISETP.NE.AND P3, PT, R6, UR26, PT ;  /* 0x0000001a06007c0c */ /* 0x000fda000bf65270 */
[----:B------:R-:W-:Y:S05]  /*7a80*/  @P3 BRA `(.L_x_370) ;  /* 0xfffffffc00ec3947 */ /* 0x000fea000383ffff */
.L_x_369:
[----:B------:R-:W-:Y:S05]  /*7a90*/  BSYNC B0 ;  /* 0x0000000000007941 */ /* 0x000fea0003800000 */
.L_x_368:
[----:B------:R-:W-:-:S03]  /*7aa0*/  UMOV UR23, 0xffffffff ;  /* 0xffffffff00177882 */ /* 0x000fc60000000000 */
[----:B------:R-:W-:Y:S05]  /*7ab0*/  BRA.DIV UR23, `(.L_x_371) ;  /* 0x0000002e177c7947 */ /* 0x000fea000b800000 */
[----:B------:R-:W-:Y:S01]  /*7ac0*/  NOP ;  /* 0x0000000000007918 */ /* 0x000fe20000000000 */
.L_x_441:
        /* <DEDUP_REMOVED lines=19> */
.L_x_373:
[----:B------:R-:W-:Y:S05]  /*7c00*/  BSYNC B0 ;  /* 0x0000000000007941 */ /* 0x000fea0003800000 */
.L_x_372:
        /* <DEDUP_REMOVED lines=13> */
.L_x_375:
[----:B------:R-:W-:Y:S05]  /*7ce0*/  BSYNC B0 ;  /* 0x0000000000007941 */ /* 0x000fea0003800000 */
.L_x_374:
[----:B------:R-:W-:Y:S06]  /*7cf0*/  BAR.ARV 0xa, 0xa0 ;  /* 0x0282800000007b1d */ /* 0x000fec0000002000 */
[----:B------:R-:W-:Y:S04]  /*7d00*/  BSSY B0, `(.L_x_376) ;  /* 0x0000003000007945 */ /* 0x000fe80003800000 */
[----:B------:R-:W-:Y:S05]  /*7d10*/  @!P0 BRA `(.L_x_377) ;  /* 0x0000000000048947 */ /* 0x000fea0003800000 */
[----:B------:R-:W-:-:S04]  /*7d20*/  DEPBAR.LE SB0, 0x0 ;  /* 0x000080000000791a */ /* 0x000fc80000000000 */
.L_x_377:
[----:B------:R-:W-:Y:S05]  /*7d30*/  BSYNC B0 ;  /* 0x0000000000007941 */ /* 0x000fea0003800000 */
.L_x_376:
        /* <DEDUP_REMOVED lines=19> */
.L_x_379:
[----:B------:R-:W-:Y:S05]  /*7e70*/  BSYNC B0 ;  /* 0x0000000000007941 */ /* 0x000fea0003800000 */
.L_x_378:
        /* <DEDUP_REMOVED lines=9> */
.L_x_382:
[----:B------:R-:W2:Y:S04]  /*7f10*/  LDG.E.STRONG.GPU R6, desc[UR38][R2.64] ;  /* 0x0000002602067981 */ /* 0x000ea8000c1ef900 */
[----:B--2---:R-:W-:Y:S01]  /*7f20*/  CCTL.IVALL ;  /* 0x00000000ff00798f */ /* 0x004fe20002000000 */
[----:B------:R-:W-:Y:S05]  /*7f30*/  YIELD ;  /* 0x0000000000007946 */ /* 0x000fea0003800000 */
[----:B------:R-:W-:-:S13]  /*7f40*/  ISETP.NE.AND P3, PT, R6, UR26, PT ;  /* 0x0000001a06007c0c */ /* 0x000fda000bf65270 */
[----:B------:R-:W-:Y:S05]  /*7f50*/  @P3 BRA `(.L_x_382) ;  /* 0xfffffffc00ec3947 */ /* 0x000fea000383ffff */
.L_x_381:
[----:B------:R-:W-:Y:S05]  /*7f60*/  BSYNC B0 ;  /* 0x0000000000007941 */ /* 0x000fea0003800000 */
.L_x_380:
[----:B------:R-:W-:-:S03]  /*7f70*/  UMOV UR8, 0xffffffff ;  /* 0xffffffff00087882 */ /* 0x000fc60000000000 */
[----:B------:R-:W-:Y:S05]  /*7f80*/  BRA.DIV UR8, `(.L_x_383) ;  /* 0x0000002a08647947 */ /* 0x000fea000b800000 */
[----:B------:R-:W-:Y:S01]  /*7f90*/  NOP ;  /* 0x0000000000007918 */ /* 0x000fe20000000000 */
.L_x_444:
        /* <DEDUP_REMOVED lines=13> */
.L_x_385:
[----:B------:R-:W-:Y:S05]  /*8070*/  BSYNC B0 ;  /* 0x0000000000007941 */ /* 0x000fea0003800000 */
.L_x_384:
        /* <DEDUP_REMOVED lines=13> */
.L_x_387:
[----:B------:R-:W-:Y:S05]  /*8150*/  BSYNC B0 ;  /* 0x0000000000007941 */ /* 0x000fea0003800000 */
.L_x_386:
[----:B------:R-:W-:Y:S06]  /*8160*/  BAR.ARV 0xa, 0xa0 ;  /* 0x0282800000007b1d */ /* 0x000fec0000002000 */
[----:B------:R-:W-:Y:S04]  /*8170*/  BSSY B0, `(.L_x_388) ;  /* 0x0000003000007945 */ /* 0x000fe80003800000 */
[----:B------:R-:W-:Y:S05]  /*8180*/  @!P0 BRA `(.L_x_389) ;  /* 0x0000000000048947 */ /* 0x000fea0003800000 */
[----:B------:R-:W-:-:S04]  /*8190*/  DEPBAR.LE SB0, 0x0 ;  /* 0x000080000000791a */ /* 0x000fc80000000000 */
.L_x_389:
[----:B------:R-:W-:Y:S05]  /*81a0*/  BSYNC B0 ;  /* 0x0000000000007941 */ /* 0x000fea0003800000 */
.L_x_388:
        /* <DEDUP_REMOVED lines=19> */
.L_x_391:
[----:B------:R-:W-:Y:S05]  /*82e0*/  BSYNC B0 ;  /* 0x0000000000007941 */ /* 0x000fea0003800000 */
.L_x_390:
[----:B------:R-:W-:Y:S02]  /*82f0*/  UIADD3 UR4, UR4, 0x2, URZ ;  /* 0x0000000204047890 */ /* 0x000fe4000fffe03f */
[----:B------:R-:W-:Y:S01]  /*8300*/  UIADD3 UR5, UR5, 0x1, URZ ;  /* 0x0000000105057890 */ /* 0x000fe2000fffe03f */
[----:B------:R-:W-:Y:S11]  /*8310*/  @P2 BRA `(.L_x_392) ;  /* 0xfffffff400842947 */ /* 0x000ff6000383ffff */
.L_x_367:
        /* <DEDUP_REMOVED lines=13> */
.L_x_395:
[----:B------:R-:W2:Y:S04]  /*83f0*/  LDG.E.STRONG.GPU R0, desc[UR38][R2.64] ;  /* 0x0000002602007981 */ /* 0x000ea8000c1ef900 */
[----:B--2---:R-:W-:Y:S01]  /*8400*/  CCTL.IVALL ;  /* 0x00000000ff00798f */ /* 0x004fe20002000000 */
[----:B------:R-:W-:Y:S05]  /*8410*/  YIELD ;  /* 0x0000000000007946 */ /* 0x000fea0003800000 */
[----:B------:R-:W-:-:S13]  /*8420*/  ISETP.NE.AND P2, PT, R0, UR26, PT ;  /* 0x0000001a00007c0c */ /* 0x000fda000bf45270 */
[----:B------:R-:W-:Y:S05]  /*8430*/  @P2 BRA `(.L_x_395) ;  /* 0xfffffffc00ec2947 */ /* 0x000fea000383ffff */
.L_x_394:
[----:B------:R-:W-:Y:S05]  /*8440*/  BSYNC B0 ;  /* 0x0000000000007941 */ /* 0x000fea0003800000 */
.L_x_393:
[----:B------:R-:W-:-:S03]  /*8450*/  UMOV UR5, 0xffffffff ;  /* 0xffffffff00057882 */ /* 0x000fc60000000000 */
[----:B------:R-:W-:Y:S05]  /*8460*/  BRA.DIV UR5, `(.L_x_396) ;  /* 0x0000002605487947 */ /* 0x000fea000b800000 */
[----:B------:R-:W-:Y:S01]  /*8470*/  NOP ;  /* 0x0000000000007918 */ /* 0x000fe20000000000 */
.L_x_447:
        /* <DEDUP_REMOVED lines=22> */
.L_x_398:
[----:B------:R-:W-:Y:S05]  /*85e0*/  BSYNC B0 ;  /* 0x0000000000007941 */ /* 0x000fea0003800000 */
.L_x_397:
        /* <DEDUP_REMOVED lines=20> */
.L_x_400:
[----:B------:R-:W-:Y:S05]  /*8730*/  BSYNC B0 ;  /* 0x0000000000007941 */ /* 0x000fea0003800000 */
.L_x_399:
[----:B------:R-:W-:Y:S06]  /*8740*/  BAR.ARV 0xa, 0xa0 ;  /* 0x0282800000007b1d */ /* 0x000fec0000002000 */
[----:B------:R-:W-:Y:S04]  /*8750*/  BSSY B0, `(.L_x_401) ;  /* 0x0000003000007945 */ /* 0x000fe80003800000 */
[----:B------:R-:W-:Y:S05]  /*8760*/  @!P0 BRA `(.L_x_402) ;  /* 0x0000000000048947 */ /* 0x000fea0003800000 */
[----:B------:R-:W-:-:S04]  /*8770*/  DEPBAR.LE SB0, 0x0 ;  /* 0x000080000000791a */ /* 0x000fc80000000000 */
.L_x_402:
[----:B------:R-:W-:Y:S05]  /*8780*/  BSYNC B0 ;  /* 0x0000000000007941 */ /* 0x000fea0003800000 */
.L_x_401:
        /* <DEDUP_REMOVED lines=19> */
.L_x_366:
        /* <DEDUP_REMOVED lines=55> */
.L_x_448:
        /* <DEDUP_REMOVED lines=10> */
.L_x_406:
        /* <DEDUP_REMOVED lines=84> */
.L_x_417:
[----:B------:R-:W-:-:S04]  /*9210*/  SHF.L.U32 R21, R18, 0x1f, RZ ;  /* 0x0000001f12157819 */ /* 0x000fc800000006ff */
[----:B-1----:R-:W1:Y:S02]  /*9220*/  SYNCS.PHASECHK.TRANS64.TRYWAIT P1, [R20+URZ+0x38840], R21 ;  /* 0x03884015140075a7 */ /* 0x002e64000802017f */
[----:B-12---:R-:W-:Y:S05]  /*9230*/  @!P1 BRA `(.L_x_409) ;  /* 0x0000001800049947 */ /* 0x006fea0003800000 */
.L_x_449:
[----:B------:R-:W-:Y:S05]  /*9240*/  @P0 BRA `(.L_x_410) ;  /* 0x0000000000140947 */ /* 0x000fea0003800000 */
[----:B------:R-:W-:Y:S01]  /*9250*/  ISETP.NE.AND P1, PT, R12, RZ, PT ;  /* 0x000000ff0c00720c */ /* 0x000fe20003f25270 */
[----:B------:R-:W-:-:S04]  /*9260*/  IMAD.MOV.U32 R3, RZ, RZ, 0x5140 ;  /* 0x00005140ff037424 */ /* 0x000fc800078e00ff */
[----:B------:R2:W-:Y:S08]  /*9270*/  SYNCS.ARRIVE.TRANS64 RZ, [R20+URZ+0x38830], R3 ;  /* 0x0388300314ff79a7 */ /* 0x0005f0000800003f */
[----:B------:R-:W-:Y:S05]  /*9280*/  @!P1 BRA `(.L_x_410) ;  /* 0x0000000000049947 */ /* 0x000fea0003800000 */
[----:B------:R-:W-:Y:S01]  /*9290*/  BPT.TRAP 0x1 ;  /* 0x000000040000795c */ /* 0x000fe20000300000 */
.L_x_410:
        /* <DEDUP_REMOVED lines=36> */
.L_x_450:
[----:B------:R-:W-:Y:S05]  /*94e0*/  @P0 BRA `(.L_x_412) ;  /* 0x0000000000140947 */ /* 0x000fea0003800000 */
[----:B------:R-:W-:Y:S01]  /*94f0*/  ISETP.NE.AND P1, PT, R12, RZ, PT ;  /* 0x000000ff0c00720c */ /* 0x000fe20003f25270 */
[----:B------:R-:W-:-:S04]  /*9500*/  IMAD.MOV.U32 R0, RZ, RZ, 0x5140 ;  /* 0x00005140ff007424 */ /* 0x000fc800078e00ff */
[----:B------:R4:W-:Y:S08]  /*9510*/  SYNCS.ARRIVE.TRANS64 RZ, [R20+URZ+0x38818], R0 ;  /* 0x0388180014ff79a7 */ /* 0x0009f0000800003f */
[----:B------:R-:W-:Y:S05]  /*9520*/  @!P1 BRA `(.L_x_412) ;  /* 0x0000000000049947 */ /* 0x000fea0003800000 */
[----:B------:R-:W-:Y:S01]  /*9530*/  BPT.TRAP 0x1 ;  /* 0x000000040000795c */ /* 0x000fe20000300000 */
.L_x_412:
        /* <DEDUP_REMOVED lines=27> */
.L_x_451:
        /* <DEDUP_REMOVED lines=9> */
.L_x_414:
        /* <DEDUP_REMOVED lines=31> */
.L_x_453:
[----:B------:R-:W-:Y:S05]  /*9970*/  @P0 BRA `(.L_x_416) ;  /* 0x0000000000140947 */ /* 0x000fea0003800000 */
[----:B------:R-:W-:Y:S01]  /*9980*/  ISETP.NE.AND P1, PT, R12, RZ, PT ;  /* 0x000000ff0c00720c */ /* 0x000fe20003f25270 */
[----:B-1----:R-:W-:-:S04]  /*9990*/  IMAD.MOV.U32 R5, RZ, RZ, 0x5140 ;  /* 0x00005140ff057424 */ /* 0x002fc800078e00ff */
[----:B------:R2:W-:Y:S08]  /*99a0*/  SYNCS.ARRIVE.TRANS64 RZ, [R20+URZ+0x38810], R5 ;  /* 0x0388100514ff79a7 */ /* 0x0005f0000800003f */
[----:B------:R-:W-:Y:S05]  /*99b0*/  @!P1 BRA `(.L_x_416) ;  /* 0x0000000000049947 */ /* 0x000fea0003800000 */
[----:B------:R-:W-:Y:S01]  /*99c0*/  BPT.TRAP 0x1 ;  /* 0x000000040000795c */ /* 0x000fe20000300000 */
.L_x_416:
        /* <DEDUP_REMOVED lines=28> */
.L_x_408:
[----:B------:R-:W-:-:S13]  /*9b90*/  ISETP.NE.AND P1, PT, R10, RZ, PT ;  /* 0x000000ff0a00720c */ /* 0x000fda0003f25270 */
[----:B------:R-:W-:Y:S05]  /*9ba0*/  @!P1 BRA `(.L_x_407) ;  /* 0x0000000400289947 */ /* 0x000fea0003800000 */
[----:B------:R-:W-:-:S04]  /*9bb0*/  SHF.L.U32 R9, R18, 0x1f, RZ ;  /* 0x0000001f12097819 */ /* 0x000fc800000006ff */
[----:B------:R-:W3:Y:S02]  /*9bc0*/  SYNCS.PHASECHK.TRANS64.TRYWAIT P1, [R20+URZ+0x38840], R9 ;  /* 0x03884009140075a7 */ /* 0x000ee4000802017f */
[----:B---3--:R-:W-:Y:S05]  /*9bd0*/  @!P1 BRA `(.L_x_418) ;  /* 0x0000000c00f09947 */ /* 0x008fea0003800000 */
.L_x_454:
[----:B------:R-:W-:Y:S05]  /*9be0*/  @P0 BRA `(.L_x_419) ;  /* 0x0000000000140947 */ /* 0x000fea0003800000 */
[----:B------:R-:W-:Y:S01]  /*9bf0*/  ISETP.NE.AND P1, PT, R12, RZ, PT ;  /* 0x000000ff0c00720c */ /* 0x000fe20003f25270 */
[----:B-12---:R-:W-:-:S04]  /*9c00*/  IMAD.MOV.U32 R5, RZ, RZ, 0x5140 ;  /* 0x00005140ff057424 */ /* 0x006fc800078e00ff */
[----:B------:R4:W-:Y:S08]  /*9c10*/  SYNCS.ARRIVE.TRANS64 RZ, [R20+URZ+0x38830], R5 ;  /* 0x0388300514ff79a7 */ /* 0x0009f0000800003f */
[----:B------:R-:W-:Y:S05]  /*9c20*/  @!P1 BRA `(.L_x_419) ;  /* 0x0000000000049947 */ /* 0x000fea0003800000 */
[----:B------:R-:W-:Y:S01]  /*9c30*/  BPT.TRAP 0x1 ;  /* 0x000000040000795c */ /* 0x000fe20000300000 */
.L_x_419:
        /* <DEDUP_REMOVED lines=33> */
.L_x_455:
[----:B------:R-:W-:Y:S05]  /*9e50*/  @P0 BRA `(.L_x_421) ;  /* 0x0000000000140947 */ /* 0x000fea0003800000 */
[----:B------:R-:W-:Y:S01]  /*9e60*/  ISETP.NE.AND P0, PT, R12, RZ, PT ;  /* 0x000000ff0c00720c */ /* 0x000fe20003f05270 */
[----:B------:R-:W-:-:S04]  /*9e70*/  IMAD.MOV.U32 R5, RZ, RZ, 0x5140 ;  /* 0x00005140ff057424 */ /* 0x000fc800078e00ff */
[----:B------:R2:W-:Y:S08]  /*9e80*/  SYNCS.ARRIVE.TRANS64 RZ, [R20+URZ+0x38818], R5 ;  /* 0x0388180514ff79a7 */ /* 0x0005f0000800003f */
[----:B------:R-:W-:Y:S05]  /*9e90*/  @!P0 BRA `(.L_x_421) ;  /* 0x0000000000048947 */ /* 0x000fea0003800000 */
[----:B------:R-:W-:Y:S01]  /*9ea0*/  BPT.TRAP 0x1 ;  /* 0x000000040000795c */ /* 0x000fe20000300000 */
.L_x_421:
        /* <DEDUP_REMOVED lines=26> */
.L_x_407:
[----:B------:R-:W-:Y:S01]  /*a050*/  IMAD R4, R13, 0x8, R20 ;  /* 0x000000080d047824 */ /* 0x000fe200078e0214 */
[----:B------:R-:W-:Y:S01]  /*a060*/  SHF.L.U32 R3, R18, 0x1f, RZ ;  /* 0x0000001f12037819 */ /* 0x000fe200000006ff */
[----:B------:R-:W4:Y:S03]  /*a070*/  S2R R2, SR_TID.X ;  /* 0x0000000000027919 */ /* 0x000f260000002100 */
[----:B------:R-:W5:Y:S01]  /*a080*/  SYNCS.PHASECHK.TRANS64.TRYWAIT P0, [R4+URZ+0x38840], R3 ;  /* 0x03884003040075a7 */ /* 0x000f62000800017f */
[----:B----4-:R-:W-:-:S04]  /*a090*/  LOP3.LUT R2, R2, 0x7f, RZ, 0xc0, !PT ;  /* 0x0000007f02027812 */ /* 0x010fc800078ec0ff */
[----:B------:R-:W-:Y:S01]  /*a0a0*/  ISETP.NE.AND P1, PT, R2, RZ, PT ;  /* 0x000000ff0200720c */ /* 0x000fe20003f25270 */
[----:B-----5:R-:W-:-:S12]  /*a0b0*/  @!P0 BRA `(.L_x_422) ;  /* 0x0000000800e08947 */ /* 0x020fd80003800000 */
.L_x_456:
[----:B------:R-:W-:Y:S05]  /*a0c0*/  @P1 BRA `(.L_x_423) ;  /* 0x0000000000181947 */ /* 0x000fea0003800000 */
[----:B------:R-:W5:Y:S01]  /*a0d0*/  S2R R2, SR_TID.X ;  /* 0x0000000000027919 */ /* 0x000f620000002100 */
[----:B----4-:R-:W-:-:S04]  /*a0e0*/  IMAD.MOV.U32 R3, RZ, RZ, 0x5140 ;  /* 0x00005140ff037424 */ /* 0x010fc800078e00ff */
[----:B------:R4:W-:Y:S01]  /*a0f0*/  SYNCS.ARRIVE.TRANS64 RZ, [R4+URZ+0x38830], R3 ;  /* 0x0388300304ff79a7 */ /* 0x0009e2000800003f */
[----:B-----5:R-:W-:-:S13]  /*a100*/  LOP3.LUT P0, RZ, R2, 0x1f, RZ, 0xc0, !PT ;  /* 0x0000001f02ff7812 */ /* 0x020fda000780c0ff */
[----:B----4-:R-:W-:Y:S05]  /*a110*/  @!P0 BRA `(.L_x_423) ;  /* 0x0000000000048947 */ /* 0x010fea0003800000 */
[----:B------:R-:W-:Y:S01]  /*a120*/  BPT.TRAP 0x1 ;  /* 0x000000040000795c */ /* 0x000fe20000300000 */
.L_x_423:
        /* <DEDUP_REMOVED lines=40> */
.L_x_404:
[----:B------:R-:W-:Y:S05]  /*a3b0*/  BSYNC B0 ;  /* 0x0000000000007941 */ /* 0x000fea0003800000 */
.L_x_403:
[----:B------:R-:W-:-:S03]  /*a3c0*/  UMOV UR6, 0xffffffff ;  /* 0xffffffff00067882 */ /* 0x000fc60000000000 */
[----:B------:R-:W-:Y:S05]  /*a3d0*/  BRA.DIV UR6, `(.L_x_424) ;  /* 0x0000000a062c7947 */ /* 0x000fea000b800000 */
[----:B------:R-:W-:-:S13]  /*a3e0*/  ELECT P0, URZ, PT ;  /* 0x00000000003f782f */ /* 0x000fda0003800000 */
.L_x_459:
[----:B------:R-:W-:Y:S05]  /*a3f0*/  @!P0 BRA `(.L_x_330) ;  /* 0x0000000000848947 */ /* 0x000fea0003800000 */
[----:B------:R-:W2:Y:S02]  /*a400*/  LDL.LU R2, [R1+0x4] ;  /* 0x0000040001027983 */ /* 0x000ea40000300800 */
[----:B--2---:R-:W-:-:S04]  /*a410*/  LOP3.LUT R2, R2, 0x2, RZ, 0xfc, !PT ;  /* 0x0000000202027812 */ /* 0x004fc800078efcff */
[----:B------:R-:W-:-:S13]  /*a420*/  ISETP.NE.AND P0, PT, R2, 0x3, PT ;  /* 0x000000030200780c */ /* 0x000fda0003f05270 */
[----:B------:R-:W-:Y:S05]  /*a430*/  @!P0 BRA `(.L_x_425) ;  /* 0x0000000000048947 */ /* 0x000fea0003800000 */
[----:B------:R-:W-:Y:S01]  /*a440*/  BPT.TRAP 0x1 ;  /* 0x000000040000795c */ /* 0x000fe20000300000 */
.L_x_425:
        /* <DEDUP_REMOVED lines=15> */
.L_x_460:
[----:B------:R-:W2:Y:S02]  /*a540*/  SYNCS.PHASECHK.TRANS64.TRYWAIT P1, [R3+URZ], R2 ;  /* 0x00000002030075a7 */ /* 0x000ea4000802017f */
[----:B--2---:R-:W-:Y:S05]  /*a550*/  @!P1 BRA `(.L_x_427) ;  /* 0x0000000800049947 */ /* 0x004fea0003800000 */
.L_x_461:
[----:B------:R-:W-:Y:S05]  /*a560*/  @!P0 BRA `(.L_x_428) ;  /* 0x0000000000048947 */ /* 0x000fea0003800000 */
[----:B------:R-:W-:Y:S01]  /*a570*/  BPT.TRAP 0x1 ;  /* 0x000000040000795c */ /* 0x000fe20000300000 */
.L_x_428:
[----:B--2---:R-:W-:-:S04]  /*a580*/  VIADD R3, R8, 0x38840 ;  /* 0x0003884008037836 */ /* 0x004fc80000000000 */
[----:B------:R-:W-:-:S04]  /*a590*/  IMAD R5, R0, 0x8, R3 ;  /* 0x0000000800057824 */ /* 0x000fc800078e0203 */
[----:B------:R-:W2:Y:S02]  /*a5a0*/  SYNCS.PHASECHK.TRANS64.TRYWAIT P0, [R5+URZ], R4 ;  /* 0x00000004050075a7 */ /* 0x000ea4000800017f */
[----:B--2---:R-:W-:Y:S05]  /*a5b0*/  @!P0 BRA `(.L_x_429) ;  /* 0x0000000800008947 */ /* 0x004fea0003800000 */
.L_x_462:
[----:B------:R-:W-:-:S07]  /*a5c0*/  IMAD R3, R6, 0x8, R3 ;  /* 0x0000000806037824 */ /* 0x000fce00078e0203 */
.L_x_430:
[----:B---3--:R3:W4:Y:S02]  /*a5d0*/  SYNCS.PHASECHK.TRANS64.TRYWAIT P0, [R3+URZ], R2 ;  /* 0x00000002030075a7 */ /* 0x008724000800017f */
[----:B----4-:R-:W-:Y:S05]  /*a5e0*/  @!P0 NANOSLEEP.SYNCS 0x989680 ;  /* 0x009896800000895d */ /* 0x010fea0003900000 */
[----:B------:R-:W4:Y:S02]  /*a5f0*/  @!P0 SYNCS.PHASECHK.TRANS64 P0, [R3+URZ], R2 ;  /* 0x00000002030085a7 */ /* 0x000f24000800007f */
[----:B----4-:R-:W-:Y:S05]  /*a600*/  @!P0 BRA `(.L_x_430) ;  /* 0xfffffffc00f08947 */ /* 0x010fea000383ffff */
.L_x_330:
[----:B------:R-:W-:Y:S05]  /*a610*/  BSYNC B6 ;  /* 0x0000000000067941 */ /* 0x000fea0003800000 */
.L_x_327:
[----:B------:R-:W-:Y:S05]  /*a620*/  EXIT ;  /* 0x000000000000794d */ /* 0x000fea0003800000 */
.L_x_335:
[----:B------:R-:W-:Y:S02]  /*a630*/  IMAD.MOV.U32 R13, RZ, RZ, R17 ;  /* 0x000000ffff0d7224 */ /* 0x000fe400078e0011 */
[----:B------:R-:W-:Y:S02]  /*a640*/  IMAD.MOV.U32 R12, RZ, RZ, RZ ;  /* 0x000000ffff0c7224 */ /* 0x000fe400078e00ff */
[----:B------:R-:W-:Y:S02]  /*a650*/  IMAD.MOV.U32 R11, RZ, RZ, 0x1f ;  /* 0x0000001fff0b7424 */ /* 0x000fe400078e00ff */
[----:B------:R-:W-:-:S07]  /*a660*/  IMAD.MOV.U32 R15, RZ, RZ, -0x1 ;  /* 0xffffffffff0f7424 */ /* 0x000fce00078e00ff */
[----:B------:R-:W-:Y:S05]  /*a670*/  WARPSYNC.COLLECTIVE R15, `(.L_x_431) ;  /* 0x000000000f087348 */ /* 0x000fea0003c00000 */
[----:B------:R1:W2:Y:S02]  /*a680*/  SHFL.IDX P6, R14, R13, R12, R11 ;  /* 0x0000000c0d0e7389 */ /* 0x0002a400000c000b */
[----:B-12---:R-:W-:Y:S01]  /*a690*/  ENDCOLLECTIVE ;  /* 0x000000000000791b */ /* 0x006fe20003800000 */
.L_x_431:
[----:B------:R-:W-:Y:S05]  /*a6a0*/  BRA `(.L_x_432) ;  /* 0xffffff6400307947 */ /* 0x000fea000383ffff */
.L_x_337:
        /* <DEDUP_REMOVED lines=8> */
.L_x_342:
[----:B---3--:R3:W4:Y:S02]  /*a730*/  SYNCS.PHASECHK.TRANS64.TRYWAIT P1, [R2+URZ+0x38810], R153 ;  /* 0x03881099020075a7 */ /* 0x008724000802017f */
[----:B----4-:R-:W-:Y:S05]  /*a740*/  @!P1 NANOSLEEP.SYNCS 0x989680 ;  /* 0x009896800000995d */ /* 0x010fea0003900000 */
[----:B------:R-:W4:Y:S02]  /*a750*/  @!P1 SYNCS.PHASECHK.TRANS64 P1, [R2+URZ+0x38810], R153 ;  /* 0x03881099020095a7 */ /* 0x000f24000802007f */
[----:B----4-:R-:W-:Y:S05]  /*a760*/  @!P1 BRA `(.L_x_342) ;  /* 0xfffffffc00f09947 */ /* 0x010fea000383ffff */
[----:B------:R-:W-:Y:S05]  /*a770*/  BRA `(.L_x_341) ;  /* 0xffffff7000507947 */ /* 0x000fea000383ffff */
.L_x_346:
[----:B------:R1:W1:Y:S02]  /*a780*/  SYNCS.PHASECHK.TRANS64.TRYWAIT P1, [R2+URZ+0x38830], R153 ;  /* 0x03883099020075a7 */ /* 0x000264000802017f */
[----:B-1----:R-:W-:Y:S05]  /*a790*/  @!P1 NANOSLEEP.SYNCS 0x989680 ;  /* 0x009896800000995d */ /* 0x002fea0003900000 */
[----:B------:R-:W1:Y:S02]  /*a7a0*/  @!P1 SYNCS.PHASECHK.TRANS64 P1, [R2+URZ+0x38830], R153 ;  /* 0x03883099020095a7 */ /* 0x000e64000802007f */
[----:B-1----:R-:W-:Y:S05]  /*a7b0*/  @!P1 BRA `(.L_x_346) ;  /* 0xfffffffc00f09947 */ /* 0x002fea000383ffff */
[----:B------:R-:W-:Y:S05]  /*a7c0*/  BRA `(.L_x_345) ;  /* 0xffffff8000dc7947 */ /* 0x000fea000383ffff */
.L_x_353:
[----:B------:R-:W-:Y:S01]  /*a7d0*/  BSSY B0, `(.L_x_433) ;  /* 0x0000005000007945 */ /* 0x000fe20003800000 */
[----:B------:R-:W-:-:S07]  /*a7e0*/  IMAD.MOV.U32 R15, RZ, RZ, -0x1 ;  /* 0xffffffffff0f7424 */ /* 0x000fce00078e00ff */
[----:B---3--:R-:W-:Y:S05]  /*a7f0*/  WARPSYNC.COLLECTIVE R15, `(.L_x_434) ;  /* 0x000000000f087348 */ /* 0x008fea0003c00000 */
[----:B------:R-:W-:Y:S01]  /*a800*/  NOP ;  /* 0x0000000000007918 */ /* 0x000fe20000000000 */
[----:B---3--:R-:W-:Y:S01]  /*a810*/  ENDCOLLECTIVE ;  /* 0x000000000000791b */ /* 0x008fe20003800000 */
.L_x_434:
[----:B------:R-:W-:Y:S05]  /*a820*/  BSYNC B0 ;  /* 0x0000000000007941 */ /* 0x000fea0003800000 */
.L_x_433:
[----:B------:R-:W-:Y:S05]  /*a830*/  BRA `(.L_x_435) ;  /* 0xffffffc400807947 */ /* 0x000fea000383ffff */
.L_x_362:
[----:B------:R-:W-:Y:S01]  /*a840*/  BSSY B0, `(.L_x_436) ;  /* 0x0000005000007945 */ /* 0x000fe20003800000 */
[----:B------:R-:W-:-:S07]  /*a850*/  IMAD.MOV.U32 R15, RZ, RZ, -0x1 ;  /* 0xffffffffff0f7424 */ /* 0x000fce00078e00ff */
[----:B-1-3--:R-:W-:Y:S05]  /*a860*/  WARPSYNC.COLLECTIVE R15, `(.L_x_437) ;  /* 0x000000000f087348 */ /* 0x00afea0003c00000 */
[----:B------:R-:W-:Y:S01]  /*a870*/  NOP ;  /* 0x0000000000007918 */ /* 0x000fe20000000000 */
[----:B-1-3--:R-:W-:Y:S01]  /*a880*/  ENDCOLLECTIVE ;  /* 0x000000000000791b */ /* 0x00afe20003800000 */
.L_x_437:
[----:B------:R-:W-:Y:S05]  /*a890*/  BSYNC B0 ;  /* 0x0000000000007941 */ /* 0x000fea0003800000 */
.L_x_436:
[----:B------:R-:W-:Y:S05]  /*a8a0*/  BRA `(.L_x_438) ;  /* 0xffffffc8008c7947 */ /* 0x000fea000383ffff */
.L_x_371:
[----:B------:R-:W-:Y:S01]  /*a8b0*/  BSSY B0, `(.L_x_439) ;  /* 0x0000005000007945 */ /* 0x000fe20003800000 */
[----:B------:R-:W-:-:S07]  /*a8c0*/  IMAD.MOV.U32 R15, RZ, RZ, -0x1 ;  /* 0xffffffffff0f7424 */ /* 0x000fce00078e00ff */
[----:B------:R-:W-:Y:S05]  /*a8d0*/  WARPSYNC.COLLECTIVE R15, `(.L_x_440) ;  /* 0x000000000f087348 */ /* 0x000fea0003c00000 */
[----:B------:R-:W-:Y:S01]  /*a8e0*/  NOP ;  /* 0x0000000000007918 */ /* 0x000fe20000000000 */
[----:B------:R-:W-:Y:S01]  /*a8f0*/  ENDCOLLECTIVE ;  /* 0x000000000000791b */ /* 0x000fe20003800000 */
.L_x_440:
[----:B------:R-:W-:Y:S05]  /*a900*/  BSYNC B0 ;  /* 0x0000000000007941 */ /* 0x000fea0003800000 */
.L_x_439:
[----:B------:R-:W-:Y:S05]  /*a910*/  BRA `(.L_x_441) ;  /* 0xffffffd0006c7947 */ /* 0x000fea000383ffff */
.L_x_383:
[----:B------:R-:W-:Y:S01]  /*a920*/  BSSY B0, `(.L_x_442) ;  /* 0x0000005000007945 */ /* 0x000fe20003800000 */
[----:B------:R-:W-:-:S07]  /*a930*/  IMAD.MOV.U32 R15, RZ, RZ, -0x1 ;  /* 0xffffffffff0f7424 */ /* 0x000fce00078e00ff */
[----:B------:R-:W-:Y:S05]  /*a940*/  WARPSYNC.COLLECTIVE R15, `(.L_x_443) ;  /* 0x000000000f087348 */ /* 0x000fea0003c00000 */
[----:B------:R-:W-:Y:S01]  /*a950*/  NOP ;  /* 0x0000000000007918 */ /* 0x000fe20000000000 */
[----:B------:R-:W-:Y:S01]  /*a960*/  ENDCOLLECTIVE ;  /* 0x000000000000791b */ /* 0x000fe20003800000 */
.L_x_443:
[----:B------:R-:W-:Y:S05]  /*a970*/  BSYNC B0 ;  /* 0x0000000000007941 */ /* 0x000fea0003800000 */
.L_x_442:
[----:B------:R-:W-:Y:S05]  /*a980*/  BRA `(.L_x_444) ;  /* 0xffffffd400847947 */ /* 0x000fea000383ffff */
.L_x_396:
[----:B------:R-:W-:Y:S01]  /*a990*/  BSSY B0, `(.L_x_445) ;  /* 0x0000005000007945 */ /* 0x000fe20003800000 */
[----:B------:R-:W-:-:S07]  /*a9a0*/  IMAD.MOV.U32 R15, RZ, RZ, -0x1 ;  /* 0xffffffffff0f7424 */ /* 0x000fce00078e00ff */
[----:B------:R-:W-:Y:S05]  /*a9b0*/  WARPSYNC.COLLECTIVE R15, `(.L_x_446) ;  /* 0x000000000f087348 */ /* 0x000fea0003c00000 */
[----:B------:R-:W-:Y:S01]  /*a9c0*/  NOP ;  /* 0x0000000000007918 */ /* 0x000fe20000000000 */
[----:B------:R-:W-:Y:S01]  /*a9d0*/  ENDCOLLECTIVE ;  /* 0x000000000000791b */ /* 0x000fe20003800000 */
.L_x_446:
[----:B------:R-:W-:Y:S05]  /*a9e0*/  BSYNC B0 ;  /* 0x0000000000007941 */ /* 0x000fea0003800000 */
.L_x_445:
[----:B------:R-:W-:Y:S05]  /*a9f0*/  BRA `(.L_x_447) ;  /* 0xffffffd800a07947 */ /* 0x000fea000383ffff */
.L_x_405:
[----:B-1----:R1:W2:Y:S02]  /*aa00*/  SYNCS.PHASECHK.TRANS64.TRYWAIT P1, [R20+URZ+0x38820], R3 ;  /* 0x03882003140075a7 */ /* 0x0022a4000802017f */
[----:B--2---:R-:W-:Y:S05]  /*aa10*/  @!P1 NANOSLEEP.SYNCS 0x989680 ;  /* 0x009896800000995d */ /* 0x004fea0003900000 */
[----:B------:R-:W2:Y:S02]  /*aa20*/  @!P1 SYNCS.PHASECHK.TRANS64 P1, [R20+URZ+0x38820], R3 ;  /* 0x03882003140095a7 */ /* 0x000ea4000802007f */
[----:B--2---:R-:W-:Y:S05]  /*aa30*/  @!P1 BRA `(.L_x_405) ;  /* 0xfffffffc00f09947 */ /* 0x004fea000383ffff */
[----:B------:R-:W-:Y:S05]  /*aa40*/  BRA `(.L_x_448) ;  /* 0xffffffe000787947 */ /* 0x000fea000383ffff */
.L_x_409:
[----:B-1----:R1:W2:Y:S02]  /*aa50*/  SYNCS.PHASECHK.TRANS64.TRYWAIT P1, [R20+URZ+0x38840], R21 ;  /* 0x03884015140075a7 */ /* 0x0022a4000802017f */
[----:B--2---:R-:W-:Y:S05]  /*aa60*/  @!P1 NANOSLEEP.SYNCS 0x989680 ;  /* 0x009896800000995d */ /* 0x004fea0003900000 */
[----:B------:R-:W2:Y:S02]  /*aa70*/  @!P1 SYNCS.PHASECHK.TRANS64 P1, [R20+URZ+0x38840], R21 ;  /* 0x03884015140095a7 */ /* 0x000ea4000802007f */
[----:B--2---:R-:W-:Y:S05]  /*aa80*/  @!P1 BRA `(.L_x_409) ;  /* 0xfffffffc00f09947 */ /* 0x004fea000383ffff */
[----:B------:R-:W-:Y:S05]  /*aa90*/  BRA `(.L_x_449) ;  /* 0xffffffe400e87947 */ /* 0x000fea000383ffff */
.L_x_411:
[----:B---3--:R3:W4:Y:S02]  /*aaa0*/  SYNCS.PHASECHK.TRANS64.TRYWAIT P1, [R20+URZ+0x38828], R21 ;  /* 0x03882815140075a7 */ /* 0x008724000802017f */
[----:B----4-:R-:W-:Y:S05]  /*aab0*/  @!P1 NANOSLEEP.SYNCS 0x989680 ;  /* 0x009896800000995d */ /* 0x010fea0003900000 */
[----:B------:R-:W4:Y:S02]  /*aac0*/  @!P1 SYNCS.PHASECHK.TRANS64 P1, [R20+URZ+0x38828], R21 ;  /* 0x03882815140095a7 */ /* 0x000f24000802007f */
[----:B----4-:R-:W-:Y:S05]  /*aad0*/  @!P1 BRA `(.L_x_411) ;  /* 0xfffffffc00f09947 */ /* 0x010fea000383ffff */
[----:B------:R-:W-:Y:S05]  /*aae0*/  BRA `(.L_x_450) ;  /* 0xffffffe8007c7947 */ /* 0x000fea000383ffff */
.L_x_413:
[----:B--2---:R2:W4:Y:S02]  /*aaf0*/  SYNCS.PHASECHK.TRANS64.TRYWAIT P1, [R20+URZ+0x38848], R21 ;  /* 0x03884815140075a7 */ /* 0x004524000802017f */
[----:B----4-:R-:W-:Y:S05]  /*ab00*/  @!P1 NANOSLEEP.SYNCS 0x989680 ;  /* 0x009896800000995d */ /* 0x010fea0003900000 */
[----:B------:R-:W4:Y:S02]  /*ab10*/  @!P1 SYNCS.PHASECHK.TRANS64 P1, [R20+URZ+0x38848], R21 ;  /* 0x03884815140095a7 */ /* 0x000f24000802007f */
[----:B----4-:R-:W-:Y:S05]  /*ab20*/  @!P1 BRA `(.L_x_413) ;  /* 0xfffffffc00f09947 */ /* 0x010fea000383ffff */
[----:B------:R-:W-:Y:S05]  /*ab30*/  BRA `(.L_x_451) ;  /* 0xffffffe800ec7947 */ /* 0x000fea000383ffff */
.L_x_415:
[----:B------:R-:W-:-:S07]  /*ab40*/  SHF.L.U32 R5, R18, 0x1f, RZ ;  /* 0x0000001f12057819 */ /* 0x000fce00000006ff */
.L_x_452:
[----:B-1----:R1:W2:Y:S02]  /*ab50*/  SYNCS.PHASECHK.TRANS64.TRYWAIT P1, [R20+URZ+0x38820], R5 ;  /* 0x03882005140075a7 */ /* 0x0022a4000802017f */
[----:B--2---:R-:W-:Y:S05]  /*ab60*/  @!P1 NANOSLEEP.SYNCS 0x989680 ;  /* 0x009896800000995d */ /* 0x004fea0003900000 */
[----:B------:R-:W2:Y:S02]  /*ab70*/  @!P1 SYNCS.PHASECHK.TRANS64 P1, [R20+URZ+0x38820], R5 ;  /* 0x03882005140095a7 */ /* 0x000ea4000802007f */
[----:B--2---:R-:W-:Y:S05]  /*ab80*/  @!P1 BRA `(.L_x_452) ;  /* 0xfffffffc00f09947 */ /* 0x004fea000383ffff */
[----:B------:R-:W-:Y:S05]  /*ab90*/  BRA `(.L_x_453) ;  /* 0xffffffec00747947 */ /* 0x000fea000383ffff */
.L_x_418:
[----:B---3--:R3:W4:Y:S02]  /*aba0*/  SYNCS.PHASECHK.TRANS64.TRYWAIT P1, [R20+URZ+0x38840], R9 ;  /* 0x03884009140075a7 */ /* 0x008724000802017f */
[----:B----4-:R-:W-:Y:S05]  /*abb0*/  @!P1 NANOSLEEP.SYNCS 0x989680 ;  /* 0x009896800000995d */ /* 0x010fea0003900000 */
[----:B------:R-:W4:Y:S02]  /*abc0*/  @!P1 SYNCS.PHASECHK.TRANS64 P1, [R20+URZ+0x38840], R9 ;  /* 0x03884009140095a7 */ /* 0x000f24000802007f */
[----:B----4-:R-:W-:Y:S05]  /*abd0*/  @!P1 BRA `(.L_x_418) ;  /* 0xfffffffc00f09947 */ /* 0x010fea000383ffff */
[----:B------:R-:W-:Y:S05]  /*abe0*/  BRA `(.L_x_454) ;  /* 0xffffffec00fc7947 */ /* 0x000fea000383ffff */
.L_x_420:
[----:B-1----:R1:W2:Y:S02]  /*abf0*/  SYNCS.PHASECHK.TRANS64.TRYWAIT P1, [R20+URZ+0x38828], R9 ;  /* 0x03882809140075a7 */ /* 0x0022a4000802017f */
[----:B--2---:R-:W-:Y:S05]  /*ac00*/  @!P1 NANOSLEEP.SYNCS 0x989680 ;  /* 0x009896800000995d */ /* 0x004fea0003900000 */
[----:B------:R-:W2:Y:S02]  /*ac10*/  @!P1 SYNCS.PHASECHK.TRANS64 P1, [R20+URZ+0x38828], R9 ;  /* 0x03882809140095a7 */ /* 0x000ea4000802007f */
[----:B--2---:R-:W-:Y:S05]  /*ac20*/  @!P1 BRA `(.L_x_420) ;  /* 0xfffffffc00f09947 */ /* 0x004fea000383ffff */
[----:B------:R-:W-:Y:S05]  /*ac30*/  BRA `(.L_x_455) ;  /* 0xfffffff000847947 */ /* 0x000fea000383ffff */
.L_x_422:
[----:B----4-:R4:W1:Y:S02]  /*ac40*/  SYNCS.PHASECHK.TRANS64.TRYWAIT P0, [R4+URZ+0x38840], R3 ;  /* 0x03884003040075a7 */ /* 0x010864000800017f */
[----:B-1----:R-:W-:Y:S05]  /*ac50*/  @!P0 NANOSLEEP.SYNCS 0x989680 ;  /* 0x009896800000895d */ /* 0x002fea0003900000 */
[----:B------:R-:W1:Y:S02]  /*ac60*/  @!P0 SYNCS.PHASECHK.TRANS64 P0, [R4+URZ+0x38840], R3 ;  /* 0x03884003040085a7 */ /* 0x000e64000800007f */
[----:B-1----:R-:W-:Y:S05]  /*ac70*/  @!P0 BRA `(.L_x_422) ;  /* 0xfffffffc00f08947 */ /* 0x002fea000383ffff */
[----:B------:R-:W-:Y:S05]  /*ac80*/  BRA `(.L_x_456) ;  /* 0xfffffff4000c7947 */ /* 0x000fea000383ffff */
.L_x_424:
[----:B------:R-:W-:Y:S01]  /*ac90*/  BSSY B0, `(.L_x_457) ;  /* 0x0000006000007945 */ /* 0x000fe20003800000 */
[----:B------:R-:W-:-:S07]  /*aca0*/  IMAD.MOV.U32 R15, RZ, RZ, -0x1 ;  /* 0xffffffffff0f7424 */ /* 0x000fce00078e00ff */
[----:B------:R-:W-:Y:S05]  /*acb0*/  WARPSYNC.COLLECTIVE R15, `(.L_x_458) ;  /* 0x000000000f0c7348 */ /* 0x000fea0003c00000 */
[----:B------:R-:W-:Y:S02]  /*acc0*/  ELECT P6, UR62, PT ;  /* 0x00000000003e782f */ /* 0x000fe400038c0000 */
[----:B------:R-:W-:Y:S01]  /*acd0*/  MOV R14, UR62 ;  /* 0x0000003e000e7c02 */ /* 0x000fe20008000f00 */
[----:B------:R-:W-:Y:S10]  /*ace0*/  ENDCOLLECTIVE ;  /* 0x000000000000791b */ /* 0x000ff40003800000 */
.L_x_458:
[----:B------:R-:W-:Y:S05]  /*acf0*/  BSYNC B0 ;  /* 0x0000000000007941 */ /* 0x000fea0003800000 */
.L_x_457:
[----:B------:R-:W-:Y:S01]  /*ad00*/  PLOP3.LUT P0, PT, P6, PT, PT, 0x80, 0x0 ;  /* 0x000000000000781c */ /* 0x000fe2000370f070 */
[----:B------:R-:W-:-:S12]  /*ad10*/  BRA `(.L_x_459) ;  /* 0xfffffff400b47947 */ /* 0x000fd8000383ffff */
.L_x_426:
[----:B-1----:R1:W2:Y:S02]  /*ad20*/  SYNCS.PHASECHK.TRANS64.TRYWAIT P1, [R7+URZ], R4 ;  /* 0x00000004070075a7 */ /* 0x0022a4000802017f */
[----:B--2---:R-:W-:Y:S05]  /*ad30*/  @!P1 NANOSLEEP.SYNCS 0x989680 ;  /* 0x009896800000995d */ /* 0x004fea0003900000 */
[----:B------:R-:W2:Y:S02]  /*ad40*/  @!P1 SYNCS.PHASECHK.TRANS64 P1, [R7+URZ], R4 ;  /* 0x00000004070095a7 */ /* 0x000ea4000802007f */
[----:B--2---:R-:W-:Y:S05]  /*ad50*/  @!P1 BRA `(.L_x_426) ;  /* 0xfffffffc00f09947 */ /* 0x004fea000383ffff */
[----:B------:R-:W-:Y:S05]  /*ad60*/  BRA `(.L_x_460) ;  /* 0xfffffff400f47947 */ /* 0x000fea000383ffff */
.L_x_427:
[----:B--2---:R2:W3:Y:S02]  /*ad70*/  SYNCS.PHASECHK.TRANS64.TRYWAIT P1, [R3+URZ], R2 ;  /* 0x00000002030075a7 */ /* 0x0044e4000802017f */
[----:B---3--:R-:W-:Y:S05]  /*ad80*/  @!P1 NANOSLEEP.SYNCS 0x989680 ;  /* 0x009896800000995d */ /* 0x008fea0003900000 */
[----:B------:R-:W3:Y:S02]  /*ad90*/  @!P1 SYNCS.PHASECHK.TRANS64 P1, [R3+URZ], R2 ;  /* 0x00000002030095a7 */ /* 0x000ee4000802007f */
[----:B---3--:R-:W-:Y:S05]  /*ada0*/  @!P1 BRA `(.L_x_427) ;  /* 0xfffffffc00f09947 */ /* 0x008fea000383ffff */
[----:B------:R-:W-:Y:S05]  /*adb0*/  BRA `(.L_x_461) ;  /* 0xfffffff400e87947 */ /* 0x000fea000383ffff */
.L_x_429:
[----:B--2---:R2:W3:Y:S02]  /*adc0*/  SYNCS.PHASECHK.TRANS64.TRYWAIT P0, [R5+URZ], R4 ;  /* 0x00000004050075a7 */ /* 0x0044e4000800017f */
[----:B---3--:R-:W-:Y:S05]  /*add0*/  @!P0 NANOSLEEP.SYNCS 0x989680 ;  /* 0x009896800000895d */ /* 0x008fea0003900000 */
[----:B------:R-:W3:Y:S02]  /*ade0*/  @!P0 SYNCS.PHASECHK.TRANS64 P0, [R5+URZ], R4 ;  /* 0x00000004050085a7 */ /* 0x000ee4000800007f */
[----:B---3--:R-:W-:Y:S05]  /*adf0*/  @!P0 BRA `(.L_x_429) ;  /* 0xfffffffc00f08947 */ /* 0x008fea000383ffff */
[----:B------:R-:W-:Y:S05]  /*ae00*/  BRA `(.L_x_462) ;  /* 0xfffffff400ec7947 */ /* 0x000fea000383ffff */
.L_x_463:
        /* <DEDUP_REMOVED lines=15> */
.L_x_3685:


//--------------------- .text._ZN7cutlass13device_kernelIN5flash22FlashAttnBwdPreprocessIN4cute5tupleIJNS3_1CILi80EEENS5_ILi128EEEEEENS_10bfloat16_tEfNS_4arch4Sm90ELb1ELb0EEEEEvNT_6ParamsE --------------------------
	.section	.text._ZN7cutlass13device_kernelIN5flash22FlashAttnBwdPreprocessIN4cute5tupleIJNS3_1CILi80EEENS5_ILi128EEEEEENS_10bfloat16_tEfNS_4arch4Sm90ELb1ELb0EEEEEvNT_6ParamsE,"ax",@progbits
	.align	128
.text._ZN7cutlass13device_kernelIN5flash22FlashAttnBwdPreprocessIN4cute5tupleIJNS3_1CILi80EEENS5_ILi128EEEEEENS_10bfloat16_tEfNS_4arch4Sm90ELb1ELb0EEEEEvNT_6ParamsE:
        .type           _ZN7cutlass13device_kernelIN5flash22FlashAttnBwdPreprocessIN4cute5tupleIJNS3_1CILi80EEENS5_ILi128EEEEEENS_10bfloat16_tEfNS_4arch4Sm90ELb1ELb0EEEEEvNT_6ParamsE,@function
        .size           _ZN7cutlass13device_kernelIN5flash22FlashAttnBwdPreprocessIN4cute5tupleIJNS3_1CILi80EEENS5_ILi128EEEEEENS_10bfloat16_tEfNS_4arch4Sm90ELb1ELb0EEEEEvNT_6ParamsE,(.L_x_3686 - _ZN7cutlass13device_kernelIN5flash22FlashAttnBwdPreprocessIN4cute5tupleIJNS3_1CILi80EEENS5_ILi128EEEEEENS_10bfloat16_tEfNS_4arch4Sm90ELb1ELb0EEEEEvNT_6ParamsE)
        .other          _ZN7cutlass13device_kernelIN5flash22FlashAttnBwdPreprocessIN4cute5tupleIJNS3_1CILi80EEENS5_ILi128EEEEEENS_10bfloat16_tEfNS_4arch4Sm90ELb1ELb0EEEEEvNT_6ParamsE,@"STO_CUDA_ENTRY STV_DEFAULT"
_ZN7cutlass13device_kernelIN5flash22FlashAttnBwdPreprocessIN4cute5tupleIJNS3_1CILi80EEENS5_ILi128EEEEEENS_10bfloat16_tEfNS_4arch4Sm90ELb1ELb0EEEEEvNT_6ParamsE:
[----:B------:R-:W-:Y:S01]  /*0000*/  LDC R1, c[0x0][0x28] ;  /* 0x00000a00ff017b82 */ /* 0x000fe20000000800 */
[----:B------:R-:W0:Y:S07]  /*0010*/  S2R R0, SR_TID.X ;  /* 0x0000000000007919 */ /* 0x000e2e0000002100 */
[----:B------:R-:W1:Y:S01]  /*0020*/  LDC R7, c[0x0][0x218] ;  /* 0x00008600ff077b82 */ /* 0x000e620000000800 */
[----:B------:R-:W-:Y:S01]  /*0030*/  ULDC.64 UR4, c[0x0][0x208] ;  /* 0x0000820000047ab9 */ /* 0x000fe20000000a00 */
[----:B------:R-:W-:Y:S01]  /*0040*/  BSSY B0, `(.L_x_464) ;  /* 0x0000027000007945 */ /* 0x000fe20003800000 */
[----:B------:R-:W1:Y:S05]  /*0050*/  S2R R2, SR_CTAID.X ;  /* 0x0000000000027919 */ /* 0x000e6a0000002500 */
[----:B------:R-:W2:Y:S08]  /*0060*/  S2UR UR6, SR_CTAID.Y ;  /* 0x00000000000679c3 */ /* 0x000eb00000002600 */
[----:B------:R-:W3:Y:S08]  /*0070*/  S2UR UR7, SR_CTAID.Z ;  /* 0x00000000000779c3 */ /* 0x000ef00000002700 */
[----:B------:R-:W4:Y:S01]  /*0080*/  LDC.64 R16, c[0x0][0x230] ;  /* 0x00008c00ff107b82 */ /* 0x000f220000000a00 */
[----:B0-----:R-:W-:-:S07]  /*0090*/  SHF.R.S32.HI R3, RZ, 0x1f, R0 ;  /* 0x0000001fff037819 */ /* 0x001fce0000011400 */
[----:B------:R-:W0:Y:S01]  /*00a0*/  LDC.64 R20, c[0x0][0x238] ;  /* 0x00008e00ff147b82 */ /* 0x000e220000000a00 */
[----:B------:R-:W-:Y:S01]  /*00b0*/  ISETP.GT.AND P0, PT, R0, 0x4f, PT ;  /* 0x0000004f0000780c */ /* 0x000fe20003f04270 */
[----:B--2---:R-:W-:Y:S01]  /*00c0*/  USHF.R.S32.HI UR8, URZ, 0x1f, UR6 ;  /* 0x0000001f3f087899 */ /* 0x004fe20008011406 */
[----:B------:R-:W-:Y:S01]  /*00d0*/  LEA.HI R4, R3, R0, RZ, 0x4 ;  /* 0x0000000003047211 */ /* 0x000fe200078f20ff */
[----:B-1----:R-:W-:-:S03]  /*00e0*/  IMAD R3, R2, -0x50, R7 ;  /* 0xffffffb002037824 */ /* 0x002fc600078e0207 */
[----:B------:R-:W-:Y:S01]  /*00f0*/  LOP3.LUT R5, R4, 0xfffffff0, RZ, 0xc0, !PT ;  /* 0xfffffff004057812 */ /* 0x000fe200078ec0ff */
[----:B------:R-:W1:Y:S01]  /*0100*/  LDC.64 R8, c[0x0][0x250] ;  /* 0x00009400ff087b82 */ /* 0x000e620000000a00 */
[CC--:B------:R-:W-:Y:S01]  /*0110*/  ISETP.GE.OR P1, PT, R0.reuse, R3.reuse, P0 ;  /* 0x000000030000720c */ /* 0x0c0fe20000726670 */
[----:B---3--:R-:W-:Y:S01]  /*0120*/  USHF.R.S32.HI UR9, URZ, 0x1f, UR7 ;  /* 0x0000001f3f097899 */ /* 0x008fe20008011407 */
[----:B------:R-:W-:Y:S01]  /*0130*/  SHF.R.S32.HI R54, RZ, 0x4, R4 ;  /* 0x00000004ff367819 */ /* 0x000fe20000011404 */
[----:B------:R-:W-:Y:S02]  /*0140*/  IMAD.IADD R5, R0, 0x1, -R5 ;  /* 0x0000000100057824 */ /* 0x000fe400078e0a05 */
[----:B------:R-:W-:Y:S01]  /*0150*/  IMAD.MOV.U32 R4, RZ, RZ, 0x7f800000 ;  /* 0x7f800000ff047424 */ /* 0x000fe200078e00ff */
[----:B------:R-:W-:Y:S02]  /*0160*/  ISETP.GE.AND P3, PT, R54, R3, PT ;  /* 0x000000033600720c */ /* 0x000fe40003f66270 */
[----:B------:R-:W-:-:S05]  /*0170*/  SHF.L.U32 R22, R5, 0x3, RZ ;  /* 0x0000000305167819 */ /* 0x000fca00000006ff */
[----:B------:R-:W-:Y:S06]  /*0180*/  @P1 BRA `(.L_x_465) ;  /* 0x0000000000481947 */ /* 0x000fec0003800000 */
[----:B------:R-:W2:Y:S01]  /*0190*/  LDC.64 R12, c[0x0][0x290] ;  /* 0x0000a400ff0c7b82 */ /* 0x000ea20000000a00 */
[----:B------:R-:W-:Y:S01]  /*01a0*/  IMAD R11, R2, 0x50, RZ ;  /* 0x00000050020b7824 */ /* 0x000fe200078e02ff */
[----:B------:R-:W-:Y:S01]  /*01b0*/  SHF.R.S32.HI R4, RZ, 0x1f, R0 ;  /* 0x0000001fff047819 */ /* 0x000fe20000011400 */
[----:B------:R-:W-:-:S03]  /*01c0*/  ULDC.64 UR10, c[0x0][0x288] ;  /* 0x0000a200000a7ab9 */ /* 0x000fc60000000a00 */
[C---:B------:R-:W-:Y:S02]  /*01d0*/  IADD3 R10, P1, R11.reuse, R0, RZ ;  /* 0x000000000b0a7210 */ /* 0x040fe40007f3e0ff */
[----:B------:R-:W3:Y:S02]  /*01e0*/  LDC.64 R14, c[0x0][0x298] ;  /* 0x0000a600ff0e7b82 */ /* 0x000ee40000000a00 */
[----:B------:R-:W-:Y:S01]  /*01f0*/  LEA.HI.X.SX32 R11, R11, R4, 0x1, P1 ;  /* 0x000000040b0b7211 */ /* 0x000fe200008f0eff */
[C---:B--2---:R-:W-:Y:S02]  /*0200*/  IMAD R6, R12.reuse, UR8, RZ ;  /* 0x000000080c067c24 */ /* 0x044fe4000f8e02ff */
[----:B------:R-:W-:-:S04]  /*0210*/  IMAD.WIDE.U32 R10, R12, UR6, R10 ;  /* 0x000000060c0a7c25 */ /* 0x000fc8000f8e000a */
[----:B------:R-:W-:Y:S02]  /*0220*/  IMAD R13, R13, UR6, R6 ;  /* 0x000000060d0d7c24 */ /* 0x000fe4000f8e0206 */
[C---:B---3--:R-:W-:Y:S02]  /*0230*/  IMAD R4, R14.reuse, UR9, RZ ;  /* 0x000000090e047c24 */ /* 0x048fe4000f8e02ff */
[----:B------:R-:W-:Y:S02]  /*0240*/  IMAD.IADD R11, R11, 0x1, R13 ;  /* 0x000000010b0b7824 */ /* 0x000fe400078e020d */
[----:B------:R-:W-:Y:S02]  /*0250*/  IMAD R13, R15, UR7, R4 ;  /* 0x000000070f0d7c24 */ /* 0x000fe4000f8e0204 */
[----:B------:R-:W-:-:S05]  /*0260*/  IMAD.WIDE.U32 R10, R14, UR7, R10 ;  /* 0x000000070e0a7c25 */ /* 0x000fca000f8e000a */
[----:B------:R-:W-:Y:S02]  /*0270*/  IADD3 R11, R11, R13, RZ ;  /* 0x0000000d0b0b7210 */ /* 0x000fe40007ffe0ff */
[----:B------:R-:W-:-:S04]  /*0280*/  LEA R12, P1, R10, UR10, 0x2 ;  /* 0x0000000a0a0c7c11 */ /* 0x000fc8000f8210ff */
[----:B------:R-:W-:-:S05]  /*0290*/  LEA.HI.X R13, R10, UR11, R11, 0x2, P1 ;  /* 0x0000000b0a0d7c11 */ /* 0x000fca00088f140b */
[----:B------:R2:W5:Y:S04]  /*02a0*/  LDG.E R4, desc[UR4][R12.64] ;  /* 0x000000040c047981 */ /* 0x000568000c1e1900 */
.L_x_465:
[----:B------:R-:W-:Y:S05]  /*02b0*/  BSYNC B0 ;  /* 0x0000000000007941 */ /* 0x000fea0003800000 */
.L_x_464:
[----:B------:R-:W-:Y:S01]  /*02c0*/  ULDC UR10, c[0x0][0x21c] ;  /* 0x00008700000a7ab9 */ /* 0x000fe20000000800 */
[----:B------:R-:W3:Y:S01]  /*02d0*/  LDC.64 R18, c[0x0][0x258] ;  /* 0x00009600ff127b82 */ /* 0x000ee20000000a00 */
[----:B------:R-:W-:Y:S01]  /*02e0*/  ISETP.LT.AND P2, PT, R22, UR10, !P3 ;  /* 0x0000000a16007c0c */ /* 0x000fe2000df41270 */
[----:B----4-:R-:W-:Y:S01]  /*02f0*/  IMAD R6, R16, UR8, RZ ;  /* 0x0000000810067c24 */ /* 0x010fe2000f8e02ff */
[----:B------:R-:W-:Y:S02]  /*0300*/  SHF.R.S32.HI R23, RZ, 0x1f, R22 ;  /* 0x0000001fff177819 */ /* 0x000fe40000011416 */
[----:B------:R-:W-:Y:S01]  /*0310*/  SHF.R.S32.HI R55, RZ, 0x1f, R54 ;  /* 0x0000001fff377819 */ /* 0x000fe20000011436 */
[----:B------:R-:W-:Y:S01]  /*0320*/  IMAD R11, R17, UR6, R6 ;  /* 0x00000006110b7c24 */ /* 0x000fe2000f8e0206 */
[----:B------:R-:W-:Y:S01]  /*0330*/  ISETP.GE.AND P1, PT, R22, UR10, PT ;  /* 0x0000000a16007c0c */ /* 0x000fe2000bf26270 */
[----:B--2---:R-:W-:-:S04]  /*0340*/  IMAD.WIDE.U32 R12, R16, UR6, R22 ;  /* 0x00000006100c7c25 */ /* 0x004fc8000f8e0016 */
[----:B0-----:R-:W-:Y:S02]  /*0350*/  IMAD R6, R20, UR9, RZ ;  /* 0x0000000914067c24 */ /* 0x001fe4000f8e02ff */
[----:B------:R-:W0:Y:S01]  /*0360*/  @P2 LDC.64 R14, c[0x0][0x228] ;  /* 0x00008a00ff0e2b82 */ /* 0x000e220000000a00 */
[----:B------:R-:W-:Y:S02]  /*0370*/  IMAD.IADD R13, R13, 0x1, R11 ;  /* 0x000000010d0d7824 */ /* 0x000fe400078e020b */
[----:B-1----:R-:W-:Y:S02]  /*0380*/  IMAD R16, R8, UR8, RZ ;  /* 0x0000000808107c24 */ /* 0x002fe4000f8e02ff */
[----:B------:R-:W-:Y:S01]  /*0390*/  IMAD R17, R21, UR7, R6 ;  /* 0x0000000715117c24 */ /* 0x000fe2000f8e0206 */
[----:B------:R-:W-:Y:S01]  /*03a0*/  IADD3 R6, R54, 0x10, RZ ;  /* 0x0000001036067810 */ /* 0x000fe20007ffe0ff */
[----:B------:R-:W-:Y:S01]  /*03b0*/  IMAD.WIDE.U32 R20, R20, UR7, R12 ;  /* 0x0000000714147c25 */ /* 0x000fe2000f8e000c */
[----:B------:R-:W1:Y:S02]  /*03c0*/  @P2 LDC.64 R10, c[0x0][0x248] ;  /* 0x00009200ff0a2b82 */ /* 0x000e640000000a00 */
[----:B------:R-:W-:Y:S01]  /*03d0*/  ISETP.LT.AND P4, PT, R6, R3, !P1 ;  /* 0x000000030600720c */ /* 0x000fe20004f81270 */
[----:B------:R-:W-:-:S02]  /*03e0*/  IMAD R13, R9, UR6, R16 ;  /* 0x00000006090d7c24 */ /* 0x000fc4000f8e0210 */
[----:B------:R-:W-:-:S03]  /*03f0*/  IMAD.WIDE.U32 R8, R8, UR6, R22 ;  /* 0x0000000608087c25 */ /* 0x000fc6000f8e0016 */
[----:B------:R-:W2:Y:S01]  /*0400*/  @P2 LDC.64 R30, c[0x0][0x210] ;  /* 0x00008400ff1e2b82 */ /* 0x000ea20000000a00 */
[----:B---3--:R-:W-:Y:S02]  /*0410*/  IMAD R16, R18, UR9, RZ ;  /* 0x0000000912107c24 */ /* 0x008fe4000f8e02ff */
[----:B------:R-:W-:Y:S02]  /*0420*/  IMAD.IADD R9, R9, 0x1, R13 ;  /* 0x0000000109097824 */ /* 0x000fe400078e020d */
[----:B------:R-:W-:-:S03]  /*0430*/  IMAD.WIDE R48, R2, 0x50, R54 ;  /* 0x0000005002307825 */ /* 0x000fc600078e0236 */
[----:B------:R-:W3:Y:S01]  /*0440*/  @P2 LDC.64 R12, c[0x0][0x240] ;  /* 0x00009000ff0c2b82 */ /* 0x000ee20000000a00 */
[----:B------:R-:W-:Y:S02]  /*0450*/  IMAD R19, R19, UR7, R16 ;  /* 0x0000000713137c24 */ /* 0x000fe4000f8e0210 */
[----:B------:R-:W-:Y:S01]  /*0460*/  IMAD.WIDE.U32 R40, R18, UR7, R8 ;  /* 0x0000000712287c25 */ /* 0x000fe2000f8e0008 */
[----:B------:R-:W-:Y:S02]  /*0470*/  IADD3 R9, R21, R17, RZ ;  /* 0x0000001115097210 */ /* 0x000fe40007ffe0ff */
[----:B------:R-:W-:Y:S01]  /*0480*/  @P2 MOV R8, R20 ;  /* 0x0000001400082202 */ /* 0x000fe20000000f00 */
[----:B0-----:R-:W-:Y:S01]  /*0490*/  @P2 IMAD R16, R49, R14, RZ ;  /* 0x0000000e31102224 */ /* 0x001fe200078e02ff */
[----:B------:R-:W0:Y:S01]  /*04a0*/  @P4 LDC.64 R24, c[0x0][0x228] ;  /* 0x00008a00ff184b82 */ /* 0x000e220000000a00 */
[----:B------:R-:W-:Y:S02]  /*04b0*/  IMAD.IADD R41, R41, 0x1, R19 ;  /* 0x0000000129297824 */ /* 0x000fe400078e0213 */
[----:B------:R-:W-:-:S02]  /*04c0*/  @P2 IMAD R17, R48, R15, R16 ;  /* 0x0000000f30112224 */ /* 0x000fc400078e0210 */
[----:B------:R-:W-:Y:S01]  /*04d0*/  @P2 IMAD.WIDE.U32 R14, R48, R14, R8 ;  /* 0x0000000e300e2225 */ /* 0x000fe200078e0008 */
[----:B------:R-:W-:Y:S02]  /*04e0*/  IADD3 R8, R54, 0x20, RZ ;  /* 0x0000002036087810 */ /* 0x000fe40007ffe0ff */
[----:B------:R-:W4:Y:S01]  /*04f0*/  @P4 LDC.64 R28, c[0x0][0x248] ;  /* 0x00009200ff1c4b82 */ /* 0x000f220000000a00 */
[----:B------:R-:W-:Y:S01]  /*0500*/  @P2 IMAD.IADD R15, R15, 0x1, R17 ;  /* 0x000000010f0f2824 */ /* 0x000fe200078e0211 */
[----:B--2---:R-:W-:Y:S01]  /*0510*/  @P2 LEA R30, P5, R14, R30, 0x1 ;  /* 0x0000001e0e1e2211 */ /* 0x004fe200078a08ff */
[----:B-1----:R-:W-:-:S03]  /*0520*/  @P2 IMAD R16, R49, R10, RZ ;  /* 0x0000000a31102224 */ /* 0x002fc600078e02ff */
[----:B------:R-:W-:Y:S01]  /*0530*/  @P2 LEA.HI.X R31, R14, R31, R15, 0x1, P5 ;  /* 0x0000001f0e1f2211 */ /* 0x000fe200028f0c0f */
[----:B------:R-:W-:Y:S01]  /*0540*/  @P2 IMAD R19, R48, R11, R16 ;  /* 0x0000000b30132224 */ /* 0x000fe200078e0210 */
[----:B------:R-:W-:Y:S01]  /*0550*/  ISETP.LT.AND P5, PT, R8, R3, !P1 ;  /* 0x000000030800720c */ /* 0x000fe20004fa1270 */
[----:B------:R-:W-:Y:S01]  /*0560*/  @P2 IMAD.WIDE.U32 R10, R48, R10, R40 ;  /* 0x0000000a300a2225 */ /* 0x000fe200078e0028 */
[----:B------:R-:W-:Y:S02]  /*0570*/  CS2R R14, SRZ ;  /* 0x00000000000e7805 */ /* 0x000fe4000001ff00 */
[----:B------:R-:W-:Y:S01]  /*0580*/  CS2R R16, SRZ ;  /* 0x0000000000107805 */ /* 0x000fe2000001ff00 */
[----:B------:R-:W1:Y:S01]  /*0590*/  @P4 LDC.64 R32, c[0x0][0x210] ;  /* 0x00008400ff204b82 */ /* 0x000e620000000a00 */
[----:B------:R-:W-:Y:S01]  /*05a0*/  @P2 IMAD.IADD R11, R11, 0x1, R19 ;  /* 0x000000010b0b2824 */ /* 0x000fe200078e0213 */
[----:B---3--:R-:W-:Y:S02]  /*05b0*/  @P2 LEA R36, P6, R10, R12, 0x1 ;  /* 0x0000000c0a242211 */ /* 0x008fe400078c08ff */
[----:B------:R-:W-:-:S02]  /*05c0*/  CS2R R18, SRZ ;  /* 0x0000000000127805 */ /* 0x000fc4000001ff00 */
[----:B------:R-:W-:Y:S02]  /*05d0*/  @P2 LEA.HI.X R37, R10, R13, R11, 0x1, P6 ;  /* 0x0000000d0a252211 */ /* 0x000fe400030f0c0b */
[----:B------:R-:W-:Y:S02]  /*05e0*/  CS2R R12, SRZ ;  /* 0x00000000000c7805 */ /* 0x000fe4000001ff00 */
[C---:B------:R-:W-:Y:S01]  /*05f0*/  @P4 IADD3 R23, P6, R48.reuse, 0x10, RZ ;  /* 0x0000001030174810 */ /* 0x040fe20007fde0ff */
[----:B------:R-:W2:Y:S01]  /*0600*/  @P5 LDC.64 R26, c[0x0][0x228] ;  /* 0x00008a00ff1a5b82 */ /* 0x000ea20000000a00 */
[----:B------:R-:W3:Y:S02]  /*0610*/  @P2 LDG.E.128 R16, desc[UR4][R36.64] ;  /* 0x0000000424102981 */ /* 0x000ee4000c1e1d00 */
[----:B------:R-:W-:Y:S02]  /*0620*/  @P4 IADD3.X R11, RZ, R49, RZ, P6, !PT ;  /* 0x00000031ff0b4210 */ /* 0x000fe400037fe4ff */
[----:B------:R4:W3:Y:S01]  /*0630*/  @P2 LDG.E.128 R12, desc[UR4][R30.64] ;  /* 0x000000041e0c2981 */ /* 0x0008e2000c1e1d00 */
[----:B------:R-:W-:-:S02]  /*0640*/  @P4 IADD3 R45, P2, R48, 0x10, RZ ;  /* 0x00000010302d4810 */ /* 0x000fc40007f5e0ff */
[----:B0-----:R-:W-:Y:S01]  /*0650*/  @P4 IMAD R10, R11, R24, RZ ;  /* 0x000000180b0a4224 */ /* 0x001fe200078e02ff */
[----:B------:R-:W0:Y:S01]  /*0660*/  @P4 LDC.64 R34, c[0x0][0x240] ;  /* 0x00009000ff224b82 */ /* 0x000e220000000a00 */
[----:B------:R-:W-:Y:S02]  /*0670*/  @P4 IADD3.X R21, RZ, R49, RZ, P2, !PT ;  /* 0x00000031ff154210 */ /* 0x000fe400017fe4ff */
[----:B------:R-:W-:Y:S02]  /*0680*/  @P4 IMAD R43, R23, R25, R10 ;  /* 0x00000019172b4224 */ /* 0x000fe400078e020a */
[----:B------:R-:W-:-:S03]  /*0690*/  VIADD R10, R54, 0x40 ;  /* 0x00000040360a7836 */ /* 0x000fc60000000000 */
[----:B------:R-:W0:Y:S01]  /*06a0*/  @P5 LDC.64 R64, c[0x0][0x210] ;  /* 0x00008400ff405b82 */ /* 0x000e220000000a00 */
[----:B----4-:R-:W-:Y:S01]  /*06b0*/  @P4 IMAD R30, R21, R28, RZ ;  /* 0x0000001c151e4224 */ /* 0x010fe200078e02ff */
[----:B------:R-:W-:Y:S01]  /*06c0*/  @P5 IADD3 R39, P6, R48, 0x20, RZ ;  /* 0x0000002030275810 */ /* 0x000fe20007fde0ff */
[----:B------:R-:W-:Y:S01]  /*06d0*/  @P4 IMAD.MOV.U32 R21, RZ, RZ, R9 ;  /* 0x000000ffff154224 */ /* 0x000fe200078e0009 */
[----:B------:R-:W-:Y:S01]  /*06e0*/  ISETP.GE.AND P2, PT, R10, R3, PT ;  /* 0x000000030a00720c */ /* 0x000fe20003f46270 */
[----:B------:R-:W-:Y:S01]  /*06f0*/  VIADD R52, R54, 0x30 ;  /* 0x0000003036347836 */ /* 0x000fe20000000000 */
[----:B------:R-:W-:Y:S01]  /*0700*/  @P5 IADD3.X R11, RZ, R49, RZ, P6, !PT ;  /* 0x00000031ff0b5210 */ /* 0x000fe200037fe4ff */
[----:B------:R-:W-:Y:S01]  /*0710*/  @P4 IMAD.WIDE.U32 R24, R23, R24, R20 ;  /* 0x0000001817184225 */ /* 0x000fe200078e0014 */
[----:B------:R-:W-:Y:S01]  /*0720*/  ISETP.GE.OR P2, PT, R22, UR10, P2 ;  /* 0x0000000a16007c0c */ /* 0x000fe20009746670 */
[----:B------:R-:W4:Y:S01]  /*0730*/  @P5 LDC.64 R50, c[0x0][0x240] ;  /* 0x00009000ff325b82 */ /* 0x000f220000000a00 */
[----:B------:R-:W-:Y:S01]  /*0740*/  @P4 MOV R23, R41 ;  /* 0x0000002900174202 */ /* 0x000fe20000000f00 */
[----:B------:R-:W-:Y:S01]  /*0750*/  @P4 IMAD.MOV.U32 R22, RZ, RZ, R40 ;  /* 0x000000ffff164224 */ /* 0x000fe200078e0028 */
[----:B------:R-:W-:Y:S01]  /*0760*/  ISETP.LT.AND P1, PT, R52, R3, !P1 ;  /* 0x000000033400720c */ /* 0x000fe20004f21270 */
[----:B------:R-:W-:Y:S01]  /*0770*/  @P4 IMAD R29, R45, R29, R30 ;  /* 0x0000001d2d1d4224 */ /* 0x000fe200078e021e */
[----:B-1----:R-:W-:Y:S01]  /*0780*/  @P4 LEA R32, P6, R24, R32, 0x1 ;  /* 0x0000002018204211 */ /* 0x002fe200078c08ff */
[----:B--2---:R-:W-:Y:S01]  /*0790*/  @P5 IMAD R30, R11, R26, RZ ;  /* 0x0000001a0b1e5224 */ /* 0x004fe200078e02ff */
[----:B------:R-:W-:Y:S01]  /*07a0*/  @P4 IADD3 R11, R25, R43, RZ ;  /* 0x0000002b190b4210 */ /* 0x000fe20007ffe0ff */
[----:B------:R-:W-:-:S04]  /*07b0*/  @P4 IMAD.WIDE.U32 R22, R45, R28, R22 ;  /* 0x0000001c2d164225 */ /* 0x000fc800078e0016 */
[----:B------:R-:W-:Y:S01]  /*07c0*/  @P5 IMAD.MOV.U32 R21, RZ, RZ, R9 ;  /* 0x000000ffff155224 */ /* 0x000fe200078e0009 */
[----:B------:R-:W-:Y:S01]  /*07d0*/  @P4 LEA.HI.X R33, R24, R33, R11, 0x1, P6 ;  /* 0x0000002118214211 */ /* 0x000fe200030f0c0b */
[----:B------:R-:W-:Y:S01]  /*07e0*/  @P5 IMAD R25, R39, R27, R30 ;  /* 0x0000001b27195224 */ /* 0x000fe200078e021e */
[----:B------:R-:W-:Y:S01]  /*07f0*/  @P4 IADD3 R11, R23, R29, RZ ;  /* 0x0000001d170b4210 */ /* 0x000fe20007ffe0ff */
[----:B------:R-:W-:Y:S01]  /*0800*/  @P5 IMAD.WIDE.U32 R26, R39, R26, R20 ;  /* 0x0000001a271a5225 */ /* 0x000fe200078e0014 */
[C---:B0-----:R-:W-:Y:S01]  /*0810*/  @P4 LEA R34, P6, R22.reuse, R34, 0x1 ;  /* 0x0000002216224211 */ /* 0x041fe200078c08ff */
[----:B------:R-:W0:Y:S03]  /*0820*/  @P5 LDC.64 R28, c[0x0][0x248] ;  /* 0x00009200ff1c5b82 */ /* 0x000e260000000a00 */
[----:B------:R-:W-:Y:S01]  /*0830*/  @P4 LEA.HI.X R35, R22, R35, R11, 0x1, P6 ;  /* 0x0000002316234211 */ /* 0x000fe200030f0c0b */
[----:B------:R-:W-:Y:S01]  /*0840*/  @P5 IMAD.IADD R11, R27, 0x1, R25 ;  /* 0x000000011b0b5824 */ /* 0x000fe200078e0219 */
[----:B------:R-:W-:-:S03]  /*0850*/  @P5 LEA R64, P6, R26, R64, 0x1 ;  /* 0x000000401a405211 */ /* 0x000fc600078c08ff */
[----:B------:R-:W1:Y:S01]  /*0860*/  @P1 LDC.64 R38, c[0x0][0x228] ;  /* 0x00008a00ff261b82 */ /* 0x000e620000000a00 */
[----:B------:R-:W-:Y:S02]  /*0870*/  @P5 LEA.HI.X R65, R26, R65, R11, 0x1, P6 ;  /* 0x000000411a415211 */ /* 0x000fe400030f0c0b */
[----:B------:R-:W-:-:S05]  /*0880*/  @P5 IADD3 R31, P6, R48, 0x20, RZ ;  /* 0x00000020301f5810 */ /* 0x000fca0007fde0ff */
[----:B------:R-:W2:Y:S01]  /*0890*/  @!P2 LDC.64 R66, c[0x0][0x228] ;  /* 0x00008a00ff42ab82 */ /* 0x000ea20000000a00 */
[----:B------:R-:W-:Y:S02]  /*08a0*/  @P5 IADD3.X R11, RZ, R49, RZ, P6, !PT ;  /* 0x00000031ff0b5210 */ /* 0x000fe400037fe4ff */
[----:B------:R-:W-:-:S05]  /*08b0*/  @P1 IADD3 R27, P6, R48, 0x30, RZ ;  /* 0x00000030301b1810 */ /* 0x000fca0007fde0ff */
[----:B------:R-:W-:Y:S01]  /*08c0*/  @P1 IMAD.X R23, RZ, RZ, R49, P6 ;  /* 0x000000ffff171224 */ /* 0x000fe200030e0631 */
[----:B------:R-:W-:Y:S01]  /*08d0*/  @!P2 IADD3 R25, P6, R48, 0x40, RZ ;  /* 0x000000403019a810 */ /* 0x000fe20007fde0ff */
[----:B0-----:R-:W-:Y:S01]  /*08e0*/  @P5 IMAD R22, R11, R28, RZ ;  /* 0x0000001c0b165224 */ /* 0x001fe200078e02ff */
[----:B------:R-:W0:Y:S02]  /*08f0*/  @P1 LDC.64 R36, c[0x0][0x248] ;  /* 0x00009200ff241b82 */ /* 0x000e240000000a00 */
[----:B------:R-:W-:Y:S01]  /*0900*/  @!P2 IADD3.X R11, RZ, R49, RZ, P6, !PT ;  /* 0x00000031ff0ba210 */ /* 0x000fe200037fe4ff */
[--C-:B------:R-:W-:Y:S02]  /*0910*/  @P1 IMAD.MOV.U32 R21, RZ, RZ, R9.reuse ;  /* 0x000000ffff151224 */ /* 0x100fe400078e0009 */
[----:B------:R-:W-:Y:S01]  /*0920*/  @!P2 IMAD.MOV.U32 R47, RZ, RZ, R9 ;  /* 0x000000ffff2fa224 */ /* 0x000fe200078e0009 */
[----:B------:R-:W-:Y:S01]  /*0930*/  @!P2 MOV R46, R20 ;  /* 0x00000014002ea202 */ /* 0x000fe20000000f00 */
[----:B------:R-:W-:Y:S01]  /*0940*/  @P5 IMAD R9, R31, R29, R22 ;  /* 0x0000001d1f095224 */ /* 0x000fe200078e0216 */
[----:B------:R-:W-:Y:S01]  /*0950*/  @P5 MOV R22, R40 ;  /* 0x0000002800165202 */ /* 0x000fe20000000f00 */
[----:B-1----:R-:W-:Y:S01]  /*0960*/  @P1 IMAD R24, R23, R38, RZ ;  /* 0x0000002617181224 */ /* 0x002fe200078e02ff */
[----:B------:R-:W1:Y:S01]  /*0970*/  @!P2 LDC.64 R56, c[0x0][0x210] ;  /* 0x00008400ff38ab82 */ /* 0x000e620000000a00 */
[----:B------:R-:W-:-:S02]  /*0980*/  @P5 IMAD.MOV.U32 R23, RZ, RZ, R41 ;  /* 0x000000ffff175224 */ /* 0x000fc400078e0029 */
[----:B--2---:R-:W-:Y:S02]  /*0990*/  @!P2 IMAD R26, R11, R66, RZ ;  /* 0x000000420b1aa224 */ /* 0x004fe400078e02ff */
[----:B------:R-:W-:Y:S02]  /*09a0*/  @P1 IMAD R11, R27, R39, R24 ;  /* 0x000000271b0b1224 */ /* 0x000fe400078e0218 */
[----:B------:R-:W-:Y:S01]  /*09b0*/  @P5 IMAD.WIDE.U32 R28, R31, R28, R22 ;  /* 0x0000001c1f1c5225 */ /* 0x000fe200078e0016 */
[----:B------:R-:W-:Y:S01]  /*09c0*/  CS2R R22, SRZ ;  /* 0x0000000000167805 */ /* 0x000fe2000001ff00 */
[----:B------:R-:W2:Y:S02]  /*09d0*/  @!P2 LDC.64 R42, c[0x0][0x248] ;  /* 0x00009200ff2aab82 */ /* 0x000ea40000000a00 */
[----:B------:R-:W-:Y:S01]  /*09e0*/  @P1 IMAD.WIDE.U32 R38, R27, R38, R20 ;  /* 0x000000261b261225 */ /* 0x000fe200078e0014 */
[----:B------:R-:W-:-:S03]  /*09f0*/  CS2R R20, SRZ ;  /* 0x0000000000147805 */ /* 0x000fc6000001ff00 */
[C---:B------:R-:W-:Y:S01]  /*0a00*/  @!P2 IMAD R67, R25.reuse, R67, R26 ;  /* 0x000000431943a224 */ /* 0x040fe200078e021a */
[----:B------:R-:W-:Y:S01]  /*0a10*/  CS2R R26, SRZ ;  /* 0x00000000001a7805 */ /* 0x000fe2000001ff00 */
[----:B------:R-:W-:Y:S01]  /*0a20*/  @!P2 IMAD.WIDE.U32 R46, R25, R66, R46 ;  /* 0x00000042192ea225 */ /* 0x000fe200078e002e */
[----:B------:R-:W-:Y:S01]  /*0a30*/  CS2R R24, SRZ ;  /* 0x0000000000187805 */ /* 0x000fe2000001ff00 */
[----:B------:R0:W3:Y:S01]  /*0a40*/  @P4 LDG.E.128 R20, desc[UR4][R32.64] ;  /* 0x0000000420144981 */ /* 0x0000e2000c1e1d00 */
[----:B------:R-:W-:Y:S01]  /*0a50*/  @P5 IADD3 R9, R29, R9, RZ ;  /* 0x000000091d095210 */ /* 0x000fe20007ffe0ff */
[----:B------:R-:W2:Y:S01]  /*0a60*/  @P1 LDC.64 R58, c[0x0][0x210] ;  /* 0x00008400ff3a1b82 */ /* 0x000ea20000000a00 */
[----:B----4-:R-:W-:Y:S02]  /*0a70*/  @P5 LEA R50, P6, R28, R50, 0x1 ;  /* 0x000000321c325211 */ /* 0x010fe400078c08ff */
[----:B------:R4:W3:Y:S01]  /*0a80*/  @P4 LDG.E.128 R24, desc[UR4][R34.64] ;  /* 0x0000000422184981 */ /* 0x0008e2000c1e1d00 */
[----:B------:R-:W-:-:S02]  /*0a90*/  @P1 IADD3 R63, P4, R48, 0x30, RZ ;  /* 0x00000030303f1810 */ /* 0x000fc40007f9e0ff */
[----:B------:R-:W-:Y:S02]  /*0aa0*/  @P5 LEA.HI.X R51, R28, R51, R9, 0x1, P6 ;  /* 0x000000331c335211 */ /* 0x000fe400030f0c09 */
[----:B------:R-:W2:Y:S01]  /*0ab0*/  @P1 LDC.64 R60, c[0x0][0x240] ;  /* 0x00009000ff3c1b82 */ /* 0x000ea20000000a00 */
[----:B------:R-:W-:Y:S01]  /*0ac0*/  @P1 IMAD.X R9, RZ, RZ, R49, P4 ;  /* 0x000000ffff091224 */ /* 0x000fe200020e0631 */
[----:B------:R-:W-:Y:S02]  /*0ad0*/  CS2R R28, SRZ ;  /* 0x00000000001c7805 */ /* 0x000fe4000001ff00 */
[----:B------:R-:W-:Y:S01]  /*0ae0*/  CS2R R30, SRZ ;  /* 0x00000000001e7805 */ /* 0x000fe2000001ff00 */
[----:B0-----:R-:W-:Y:S01]  /*0af0*/  @P1 IMAD R44, R9, R36, RZ ;  /* 0x00000024092c1224 */ /* 0x001fe200078e02ff */
[----:B------:R-:W-:Y:S02]  /*0b00*/  CS2R R32, SRZ ;  /* 0x0000000000207805 */ /* 0x000fe4000001ff00 */
[----:B----4-:R-:W-:Y:S01]  /*0b10*/  CS2R R34, SRZ ;  /* 0x0000000000227805 */ /* 0x010fe2000001ff00 */
[----:B------:R-:W-:Y:S01]  /*0b20*/  @P1 IMAD R53, R63, R37, R44 ;  /* 0x000000253f351224 */ /* 0x000fe200078e022c */
[----:B------:R-:W4:Y:S01]  /*0b30*/  @P5 LDG.E.128 R28, desc[UR4][R64.64] ;  /* 0x00000004401c5981 */ /* 0x000f22000c1e1d00 */
[----:B------:R-:W0:Y:S03]  /*0b40*/  @!P2 LDC.64 R44, c[0x0][0x240] ;  /* 0x00009000ff2cab82 */ /* 0x000e260000000a00 */
[----:B------:R0:W4:Y:S01]  /*0b50*/  @P5 LDG.E.128 R32, desc[UR4][R50.64] ;  /* 0x0000000432205981 */ /* 0x000122000c1e1d00 */
[----:B------:R-:W-:-:S02]  /*0b60*/  @!P2 IADD3 R9, P5, R48, 0x40, RZ ;  /* 0x000000403009a810 */ /* 0x000fc40007fbe0ff */
[----:B------:R-:W-:Y:S02]  /*0b70*/  @!P2 IADD3 R67, R47, R67, RZ ;  /* 0x000000432f43a210 */ /* 0x000fe40007ffe0ff */
[----:B-1----:R-:W-:Y:S01]  /*0b80*/  @!P2 LEA R56, P4, R46, R56, 0x1 ;  /* 0x000000382e38a211 */ /* 0x002fe200078808ff */
[----:B------:R-:W-:-:S03]  /*0b90*/  @!P2 IMAD.X R49, RZ, RZ, R49, P5 ;  /* 0x000000ffff31a224 */ /* 0x000fc600028e0631 */
[----:B------:R-:W-:Y:S01]  /*0ba0*/  @!P2 LEA.HI.X R57, R46, R57, R67, 0x1, P4 ;  /* 0x000000392e39a211 */ /* 0x000fe200020f0c43 */
[----:B--2---:R-:W-:Y:S02]  /*0bb0*/  @!P2 IMAD R46, R49, R42, RZ ;  /* 0x0000002a312ea224 */ /* 0x004fe400078e02ff */
[----:B------:R-:W-:Y:S01]  /*0bc0*/  @P1 IMAD.WIDE.U32 R36, R63, R36, R40 ;  /* 0x000000243f241225 */ /* 0x000fe200078e0028 */
[----:B------:R-:W-:Y:S02]  /*0bd0*/  @P1 IADD3 R11, R39, R11, RZ ;  /* 0x0000000b270b1210 */ /* 0x000fe40007ffe0ff */
[----:B------:R-:W-:Y:S01]  /*0be0*/  @P1 LEA R58, P4, R38, R58, 0x1 ;  /* 0x0000003a263a1211 */ /* 0x000fe200078808ff */
[C---:B------:R-:W-:Y:S02]  /*0bf0*/  @!P2 IMAD R43, R9.reuse, R43, R46 ;  /* 0x0000002b092ba224 */ /* 0x040fe400078e022e */
[----:B------:R-:W-:Y:S01]  /*0c00*/  @!P2 IMAD.WIDE.U32 R46, R9, R42, R40 ;  /* 0x0000002a092ea225 */ /* 0x000fe200078e0028 */
[----:B------:R-:W-:-:S03]  /*0c10*/  @P1 LEA R60, P5, R36, R60, 0x1 ;  /* 0x0000003c243c1211 */ /* 0x000fc600078a08ff */
[----:B------:R-:W-:Y:S01]  /*0c20*/  @P1 IMAD.IADD R53, R37, 0x1, R53 ;  /* 0x0000000125351824 */ /* 0x000fe200078e0235 */
[----:B------:R-:W-:Y:S02]  /*0c30*/  @P1 LEA.HI.X R59, R38, R59, R11, 0x1, P4 ;  /* 0x0000003b263b1211 */ /* 0x000fe400020f0c0b */
[----:B------:R-:W-:Y:S02]  /*0c40*/  @!P2 IADD3 R9, R47, R43, RZ ;  /* 0x0000002b2f09a210 */ /* 0x000fe40007ffe0ff */
[----:B0-----:R-:W-:Y:S02]  /*0c50*/  @!P2 LEA R62, P4, R46, R44, 0x1 ;  /* 0x0000002c2e3ea211 */ /* 0x001fe400078808ff */
[----:B------:R-:W-:Y:S02]  /*0c60*/  CS2R R38, SRZ ;  /* 0x0000000000267805 */ /* 0x000fe4000001ff00 */
[----:B------:R-:W-:Y:S02]  /*0c70*/  @P1 LEA.HI.X R61, R36, R61, R53, 0x1, P5 ;  /* 0x0000003d243d1211 */ /* 0x000fe400028f0c35 */
[----:B------:R-:W-:-:S02]  /*0c80*/  CS2R R36, SRZ ;  /* 0x0000000000247805 */ /* 0x000fc4000001ff00 */
[----:B------:R-:W-:Y:S02]  /*0c90*/  CS2R R40, SRZ ;  /* 0x0000000000287805 */ /* 0x000fe4000001ff00 */
[----:B------:R-:W-:Y:S02]  /*0ca0*/  CS2R R42, SRZ ;  /* 0x00000000002a7805 */ /* 0x000fe4000001ff00 */
[----:B------:R-:W-:Y:S02]  /*0cb0*/  @!P2 LEA.HI.X R63, R46, R45, R9, 0x1, P4 ;  /* 0x0000002d2e3fa211 */ /* 0x000fe400020f0c09 */
[----:B------:R-:W-:Y:S02]  /*0cc0*/  CS2R R44, SRZ ;  /* 0x00000000002c7805 */ /* 0x000fe4000001ff00 */
[----:B------:R-:W-:Y:S02]  /*0cd0*/  CS2R R46, SRZ ;  /* 0x00000000002e7805 */ /* 0x000fe4000001ff00 */
[----:B------:R-:W-:-:S02]  /*0ce0*/  CS2R R48, SRZ ;  /* 0x0000000000307805 */ /* 0x000fc4000001ff00 */
[----:B------:R-:W-:Y:S01]  /*0cf0*/  CS2R R50, SRZ ;  /* 0x0000000000327805 */ /* 0x000fe2000001ff00 */
[----:B------:R3:W2:Y:S04]  /*0d00*/  @P1 LDG.E.128 R36, desc[UR4][R58.64] ;  /* 0x000000043a241981 */ /* 0x0006a8000c1e1d00 */
[----:B------:R-:W2:Y:S04]  /*0d10*/  @P1 LDG.E.128 R40, desc[UR4][R60.64] ;  /* 0x000000043c281981 */ /* 0x000ea8000c1e1d00 */
[----:B------:R0:W2:Y:S04]  /*0d20*/  @!P2 LDG.E.128 R44, desc[UR4][R56.64] ;  /* 0x00000004382ca981 */ /* 0x0000a8000c1e1d00 */
[----:B------:R-:W2:Y:S01]  /*0d30*/  @!P2 LDG.E.128 R48, desc[UR4][R62.64] ;  /* 0x000000043e30a981 */ /* 0x000ea2000c1e1d00 */
[----:B---3--:R-:W-:-:S02]  /*0d40*/  LOP3.LUT R58, R16, 0xffff0000, RZ, 0xc0, !PT ;  /* 0xffff0000103a7812 */ /* 0x008fc400078ec0ff */
[C---:B------:R-:W-:Y:S01]  /*0d50*/  LOP3.LUT R9, R12.reuse, 0xffff0000, RZ, 0xc0, !PT ;  /* 0xffff00000c097812 */ /* 0x040fe200078ec0ff */
[----:B------:R-:W-:Y:S01]  /*0d60*/  IMAD.U32 R12, R12, 0x10000, RZ ;  /* 0x000100000c0c7824 */ /* 0x000fe200078e00ff */
[----:B------:R-:W-:-:S03]  /*0d70*/  SHF.L.U32 R11, R16, 0x10, RZ ;  /* 0x00000010100b7819 */ /* 0x000fc600000006ff */
[----:B------:R-:W-:Y:S01]  /*0d80*/  FMUL.FTZ R53, R9, R58 ;  /* 0x0000003a09357220 */ /* 0x000fe20000410000 */
[----:B------:R-:W-:Y:S01]  /*0d90*/  SHF.L.U32 R16, R17, 0x10, RZ ;  /* 0x0000001011107819 */ /* 0x000fe200000006ff */
[C---:B------:R-:W-:Y:S02]  /*0da0*/  IMAD.U32 R9, R13.reuse, 0x10000, RZ ;  /* 0x000100000d097824 */ /* 0x040fe400078e00ff */
[----:B------:R-:W-:Y:S01]  /*0db0*/  FFMA.FTZ R58, R12, R11, R53 ;  /* 0x0000000b0c3a7223 */ /* 0x000fe20000010035 */
[----:B------:R-:W-:Y:S02]  /*0dc0*/  LOP3.LUT R13, R13, 0xffff0000, RZ, 0xc0, !PT ;  /* 0xffff00000d0d7812 */ /* 0x000fe400078ec0ff */
[----:B------:R-:W-:Y:S01]  /*0dd0*/  LOP3.LUT R12, R17, 0xffff0000, RZ, 0xc0, !PT ;  /* 0xffff0000110c7812 */ /* 0x000fe200078ec0ff */
[----:B------:R-:W-:Y:S01]  /*0de0*/  FFMA.FTZ R58, R9, R16, R58 ;  /* 0x00000010093a7223 */ /* 0x000fe2000001003a */
[----:B------:R-:W-:Y:S01]  /*0df0*/  SHF.L.U32 R16, R18, 0x10, RZ ;  /* 0x0000001012107819 */ /* 0x000fe200000006ff */
[----:B------:R-:W-:-:S02]  /*0e00*/  IMAD.U32 R9, R14, 0x10000, RZ ;  /* 0x000100000e097824 */ /* 0x000fc400078e00ff */
[----:B------:R-:W-:Y:S01]  /*0e10*/  FFMA.FTZ R12, R13, R12, R58 ;  /* 0x0000000c0d0c7223 */ /* 0x000fe2000001003a */
[----:B------:R-:W-:Y:S02]  /*0e20*/  LOP3.LUT R14, R14, 0xffff0000, RZ, 0xc0, !PT ;  /* 0xffff00000e0e7812 */ /* 0x000fe400078ec0ff */
[----:B------:R-:W-:Y:S01]  /*0e30*/  LOP3.LUT R11, R18, 0xffff0000, RZ, 0xc0, !PT ;  /* 0xffff0000120b7812 */ /* 0x000fe200078ec0ff */
[----:B------:R-:W-:Y:S01]  /*0e40*/  FFMA.FTZ R13, R9, R16, R12 ;  /* 0x00000010090d7223 */ /* 0x000fe2000001000c */
[----:B------:R-:W-:Y:S01]  /*0e50*/  SHF.L.U32 R12, R19, 0x10, RZ ;  /* 0x00000010130c7819 */ /* 0x000fe200000006ff */
[C---:B------:R-:W-:Y:S02]  /*0e60*/  IMAD.U32 R9, R15.reuse, 0x10000, RZ ;  /* 0x000100000f097824 */ /* 0x040fe400078e00ff */
[----:B------:R-:W-:Y:S01]  /*0e70*/  FFMA.FTZ R16, R14, R11, R13 ;  /* 0x0000000b0e107223 */ /* 0x000fe2000001000d */
[----:B------:R-:W-:Y:S02]  /*0e80*/  LOP3.LUT R15, R15, 0xffff0000, RZ, 0xc0, !PT ;  /* 0xffff00000f0f7812 */ /* 0x000fe400078ec0ff */
[----:B------:R-:W-:Y:S01]  /*0e90*/  LOP3.LUT R14, R19, 0xffff0000, RZ, 0xc0, !PT ;  /* 0xffff0000130e7812 */ /* 0x000fe200078ec0ff */
[----:B------:R-:W-:-:S04]  /*0ea0*/  FFMA.FTZ R12, R9, R12, R16 ;  /* 0x0000000c090c7223 */ /* 0x000fc80000010010 */
[----:B------:R-:W-:Y:S01]  /*0eb0*/  FFMA.FTZ R9, R15, R14, R12 ;  /* 0x0000000e0f097223 */ /* 0x000fe2000001000c */
[C---:B------:R-:W-:Y:S01]  /*0ec0*/  IMAD.U32 R18, R20.reuse, 0x10000, RZ ;  /* 0x0001000014127824 */ /* 0x040fe200078e00ff */
[----:B------:R-:W-:Y:S02]  /*0ed0*/  LOP3.LUT R20, R20, 0xffff0000, RZ, 0xc0, !PT ;  /* 0xffff000014147812 */ /* 0x000fe400078ec0ff */
[C---:B0-----:R-:W-:Y:S01]  /*0ee0*/  LOP3.LUT R57, R24.reuse, 0xffff0000, RZ, 0xc0, !PT ;  /* 0xffff000018397812 */ /* 0x041fe200078ec0ff */
[----:B------:R-:W-:Y:S01]  /*0ef0*/  IMAD.U32 R53, R24, 0x10000, RZ ;  /* 0x0001000018357824 */ /* 0x000fe200078e00ff */
[C---:B------:R-:W-:Y:S02]  /*0f00*/  SHF.L.U32 R56, R25.reuse, 0x10, RZ ;  /* 0x0000001019387819 */ /* 0x040fe400000006ff */
[----:B------:R-:W-:Y:S01]  /*0f10*/  LOP3.LUT R58, R25, 0xffff0000, RZ, 0xc0, !PT ;  /* 0xffff0000193a7812 */ /* 0x000fe200078ec0ff */
[----:B------:R-:W-:Y:S01]  /*0f20*/  FMUL.FTZ R57, R20, R57 ;  /* 0x0000003914397220 */ /* 0x000fe20000410000 */
[----:B------:R-:W-:-:S02]  /*0f30*/  SHF.L.U32 R14, R27, 0x10, RZ ;  /* 0x000000101b0e7819 */ /* 0x000fc400000006ff */
[----:B------:R-:W-:Y:S02]  /*0f40*/  LOP3.LUT R12, R27, 0xffff0000, RZ, 0xc0, !PT ;  /* 0xffff00001b0c7812 */ /* 0x000fe400078ec0ff */
[----:B----4-:R-:W-:Y:S02]  /*0f50*/  LOP3.LUT R19, R28, 0xffff0000, RZ, 0xc0, !PT ;  /* 0xffff00001c137812 */ /* 0x010fe400078ec0ff */
[----:B------:R-:W-:Y:S01]  /*0f60*/  LOP3.LUT R24, R32, 0xffff0000, RZ, 0xc0, !PT ;  /* 0xffff000020187812 */ /* 0x000fe200078ec0ff */
[----:B------:R-:W-:Y:S01]  /*0f70*/  IMAD.U32 R28, R28, 0x10000, RZ ;  /* 0x000100001c1c7824 */ /* 0x000fe200078e00ff */
[----:B------:R-:W-:Y:S01]  /*0f80*/  SHF.L.U32 R25, R32, 0x10, RZ ;  /* 0x0000001020197819 */ /* 0x000fe200000006ff */
[----:B------:R-:W-:Y:S01]  /*0f90*/  FFMA.FTZ R20, R18, R53, R57 ;  /* 0x0000003512147223 */ /* 0x000fe20000010039 */
[----:B------:R-:W-:Y:S01]  /*0fa0*/  SHF.L.U32 R17, R21, 0x10, RZ ;  /* 0x0000001015117819 */ /* 0x000fe200000006ff */
[----:B------:R-:W-:Y:S01]  /*0fb0*/  FMUL.FTZ R27, R19, R24 ;  /* 0x00000018131b7220 */ /* 0x000fe20000410000 */
[----:B------:R-:W-:Y:S01]  /*0fc0*/  SHF.L.U32 R19, R33, 0x10, RZ ;  /* 0x0000001021137819 */ /* 0x000fe200000006ff */
[----:B------:R-:W-:Y:S01]  /*0fd0*/  IMAD.U32 R18, R29, 0x10000, RZ ;  /* 0x000100001d127824 */ /* 0x000fe200078e00ff */
[----:B------:R-:W-:Y:S01]  /*0fe0*/  LOP3.LUT R21, R21, 0xffff0000, RZ, 0xc0, !PT ;  /* 0xffff000015157812 */ /* 0x000fe200078ec0ff */
[----:B------:R-:W-:Y:S01]  /*0ff0*/  FFMA.FTZ R25, R28, R25, R27 ;  /* 0x000000191c197223 */ /* 0x000fe2000001001b */
[----:B------:R-:W-:Y:S01]  /*1000*/  FFMA.FTZ R56, R17, R56, R20 ;  /* 0x0000003811387223 */ /* 0x000fe20000010014 */
[----:B------:R-:W-:-:S02]  /*1010*/  LOP3.LUT R29, R29, 0xffff0000, RZ, 0xc0, !PT ;  /* 0xffff00001d1d7812 */ /* 0x000fc400078ec0ff */
[----:B------:R-:W-:Y:S01]  /*1020*/  LOP3.LUT R20, R33, 0xffff0000, RZ, 0xc0, !PT ;  /* 0xffff000021147812 */ /* 0x000fe200078ec0ff */
[----:B------:R-:W-:Y:S01]  /*1030*/  FFMA.FTZ R24, R18, R19, R25 ;  /* 0x0000001312187223 */ /* 0x000fe20000010019 */
[----:B------:R-:W-:Y:S02]  /*1040*/  IMAD.U32 R13, R22, 0x10000, RZ ;  /* 0x00010000160d7824 */ /* 0x000fe400078e00ff */
[----:B------:R-:W-:Y:S01]  /*1050*/  FFMA.FTZ R56, R21, R58, R56 ;  /* 0x0000003a15387223 */ /* 0x000fe20000010038 */
[----:B------:R-:W-:Y:S01]  /*1060*/  IMAD.U32 R16, R26, 0x10000, RZ ;  /* 0x000100001a107824 */ /* 0x000fe200078e00ff */
[----:B------:R-:W-:Y:S01]  /*1070*/  SHF.L.U32 R18, R34, 0x10, RZ ;  /* 0x0000001022127819 */ /* 0x000fe200000006ff */
[----:B------:R-:W-:Y:S02]  /*1080*/  IMAD.U32 R17, R30, 0x10000, RZ ;  /* 0x000100001e117824 */ /* 0x000fe400078e00ff */
[----:B------:R-:W-:Y:S01]  /*1090*/  FFMA.FTZ R20, R29, R20, R24 ;  /* 0x000000141d147223 */ /* 0x000fe20000010018 */
[----:B------:R-:W-:Y:S01]  /*10a0*/  LOP3.LUT R22, R22, 0xffff0000, RZ, 0xc0, !PT ;  /* 0xffff000016167812 */ /* 0x000fe200078ec0ff */
[----:B------:R-:W-:Y:S01]  /*10b0*/  FFMA.FTZ R19, R13, R16, R56 ;  /* 0x000000100d137223 */ /* 0x000fe20000010038 */
[----:B------:R-:W-:Y:S01]  /*10c0*/  LOP3.LUT R15, R26, 0xffff0000, RZ, 0xc0, !PT ;  /* 0xffff00001a0f7812 */ /* 0x000fe200078ec0ff */
[----:B------:R-:W-:Y:S01]  /*10d0*/  FFMA.FTZ R17, R17, R18, R20 ;  /* 0x0000001211117223 */ /* 0x000fe20000010014 */
[----:B------:R-:W-:-:S02]  /*10e0*/  LOP3.LUT R30, R30, 0xffff0000, RZ, 0xc0, !PT ;  /* 0xffff00001e1e7812 */ /* 0x000fc400078ec0ff */
[----:B------:R-:W-:Y:S01]  /*10f0*/  LOP3.LUT R13, R34, 0xffff0000, RZ, 0xc0, !PT ;  /* 0xffff0000220d7812 */ /* 0x000fe200078ec0ff */
[----:B------:R-:W-:Y:S01]  /*1100*/  FFMA.FTZ R22, R22, R15, R19 ;  /* 0x0000000f16167223 */ /* 0x000fe20000010013 */
[----:B------:R-:W-:Y:S01]  /*1110*/  SHF.L.U32 R15, R35, 0x10, RZ ;  /* 0x00000010230f7819 */ /* 0x000fe200000006ff */
[----:B------:R-:W-:Y:S02]  /*1120*/  IMAD.U32 R18, R31, 0x10000, RZ ;  /* 0x000100001f127824 */ /* 0x000fe400078e00ff */
[----:B------:R-:W-:-:S04]  /*1130*/  FFMA.FTZ R13, R30, R13, R17 ;  /* 0x0000000d1e0d7223 */ /* 0x000fc80000010011 */
[----:B------:R-:W-:Y:S01]  /*1140*/  FFMA.FTZ R18, R18, R15, R13 ;  /* 0x0000000f12127223 */ /* 0x000fe2000001000d */
[C---:B--2---:R-:W-:Y:S01]  /*1150*/  IMAD.U32 R13, R36.reuse, 0x10000, RZ ;  /* 0x00010000240d7824 */ /* 0x044fe200078e00ff */
[----:B------:R-:W-:Y:S02]  /*1160*/  LOP3.LUT R36, R36, 0xffff0000, RZ, 0xc0, !PT ;  /* 0xffff000024247812 */ /* 0x000fe400078ec0ff */
[C---:B------:R-:W-:Y:S01]  /*1170*/  LOP3.LUT R21, R40.reuse, 0xffff0000, RZ, 0xc0, !PT ;  /* 0xffff000028157812 */ /* 0x040fe200078ec0ff */
[----:B------:R-:W-:Y:S01]  /*1180*/  IMAD.U32 R24, R40, 0x10000, RZ ;  /* 0x0001000028187824 */ /* 0x000fe200078e00ff */
[----:B------:R-:W-:-:S03]  /*1190*/  LOP3.LUT R15, R44, 0xffff0000, RZ, 0xc0, !PT ;  /* 0xffff00002c0f7812 */ /* 0x000fc600078ec0ff */
[----:B------:R-:W-:Y:S01]  /*11a0*/  FMUL.FTZ R36, R36, R21 ;  /* 0x0000001524247220 */ /* 0x000fe20000410000 */
        /* <DEDUP_REMOVED lines=8> */
[----:B------:R-:W-:Y:S01]  /*1230*/  SHF.L.U32 R24, R49, 0x10, RZ ;  /* 0x0000001031187819 */ /* 0x000fe200000006ff */
[----:B------:R-:W-:Y:S01]  /*1240*/  FFMA.FTZ R44, R44, R21, R15 ;  /* 0x000000152c2c7223 */ /* 0x000fe2000001000f */
[----:B------:R-:W-:Y:S01]  /*1250*/  LOP3.LUT R37, R37, 0xffff0000, RZ, 0xc0, !PT ;  /* 0xffff000025257812 */ /* 0x000fe200078ec0ff */
[----:B------:R-:W-:Y:S01]  /*1260*/  FFMA.FTZ R28, R17, R28, R36 ;  /* 0x0000001c111c7223 */ /* 0x000fe20000010024 */
[----:B------:R-:W-:Y:S01]  /*1270*/  LOP3.LUT R30, R41, 0xffff0000, RZ, 0xc0, !PT ;  /* 0xffff0000291e7812 */ /* 0x000fe200078ec0ff */
[----:B------:R-:W-:Y:S01]  /*1280*/  FFMA.FTZ R44, R13, R24, R44 ;  /* 0x000000180d2c7223 */ /* 0x000fe2000001002c */
[----:B------:R-:W-:-:S02]  /*1290*/  LOP3.LUT R45, R45, 0xffff0000, RZ, 0xc0, !PT ;  /* 0xffff00002d2d7812 */ /* 0x000fc400078ec0ff */
[----:B------:R-:W-:Y:S01]  /*12a0*/  LOP3.LUT R26, R49, 0xffff0000, RZ, 0xc0, !PT ;  /* 0xffff0000311a7812 */ /* 0x000fe200078ec0ff */
[----:B------:R-:W-:Y:S02]  /*12b0*/  IMAD.U32 R19, R38, 0x10000, RZ ;  /* 0x0001000026137824 */ /* 0x000fe400078e00ff */
[----:B------:R-:W-:Y:S01]  /*12c0*/  FFMA.FTZ R28, R37, R30, R28 ;  /* 0x0000001e251c7223 */ /* 0x000fe2000001001c */
[----:B------:R-:W-:Y:S01]  /*12d0*/  IMAD.U32 R32, R42, 0x10000, RZ ;  /* 0x000100002a207824 */ /* 0x000fe200078e00ff */
        /* <DEDUP_REMOVED lines=8> */
[----:B------:R-:W-:Y:S01]  /*1360*/  LOP3.LUT R46, R46, 0xffff0000, RZ, 0xc0, !PT ;  /* 0xffff00002e2e7812 */ /* 0x000fe200078ec0ff */
[----:B------:R-:W-:Y:S01]  /*1370*/  FFMA.FTZ R17, R13, R24, R26 ;  /* 0x000000180d117223 */ /* 0x000fe2000001001a */
[----:B------:R-:W-:Y:S01]  /*1380*/  LOP3.LUT R15, R50, 0xffff0000, RZ, 0xc0, !PT ;  /* 0xffff0000320f7812 */ /* 0x000fe200078ec0ff */
[----:B------:R-:W-:Y:S01]  /*1390*/  FFMA.FTZ R38, R38, R25, R19 ;  /* 0x0000001926267223 */ /* 0x000fe20000010013 */
[----:B------:R-:W-:-:S02]  /*13a0*/  LOP3.LUT R23, R23, 0xffff0000, RZ, 0xc0, !PT ;  /* 0xffff000017177812 */ /* 0x000fc400078ec0ff */
[----:B------:R-:W-:Y:S02]  /*13b0*/  LOP3.LUT R31, R31, 0xffff0000, RZ, 0xc0, !PT ;  /* 0xffff00001f1f7812 */ /* 0x000fe400078ec0ff */
[----:B------:R-:W-:Y:S02]  /*13c0*/  LOP3.LUT R16, R35, 0xffff0000, RZ, 0xc0, !PT ;  /* 0xffff000023107812 */ /* 0x000fe400078ec0ff */
[----:B------:R-:W-:Y:S02]  /*13d0*/  SHF.L.U32 R11, R39, 0x10, RZ ;  /* 0x00000010270b7819 */ /* 0x000fe400000006ff */
        /* <DEDUP_REMOVED lines=8> */
[----:B------:R-:W-:Y:S01]  /*1460*/  FFMA.FTZ R18, R31, R16, R18 ;  /* 0x000000101f127223 */ /* 0x000fe20000010012 */
[----:B------:R-:W-:Y:S01]  /*1470*/  LOP3.LUT R47, R47, 0xffff0000, RZ, 0xc0, !PT ;  /* 0xffff00002f2f7812 */ /* 0x000fe200078ec0ff */
[----:B------:R-:W-:Y:S01]  /*1480*/  FFMA.FTZ R24, R13, R24, R46 ;  /* 0x000000180d187223 */ /* 0x000fe2000001002e */
[----:B------:R-:W-:Y:S01]  /*1490*/  LOP3.LUT R22, R51, 0xffff0000, RZ, 0xc0, !PT ;  /* 0xffff000033167812 */ /* 0x000fe200078ec0ff */
[----:B------:R-:W-:Y:S01]  /*14a0*/  FFMA.FTZ R20, R39, R20, R38 ;  /* 0x0000001427147223 */ /* 0x000fe20000010026 */
[----:B------:R-:W0:Y:S03]  /*14b0*/  SHFL.BFLY PT, R12, R9, 0x8, 0x1f ;  /* 0x0d001f00090c7f89 */ /* 0x000e2600000e0000 */
[----:B------:R-:W-:Y:S01]  /*14c0*/  FFMA.FTZ R22, R47, R22, R24 ;  /* 0x000000162f167223 */ /* 0x000fe20000010018 */
[----:B------:R-:W1:Y:S04]  /*14d0*/  SHFL.BFLY PT, R11, R14, 0x8, 0x1f ;  /* 0x0d001f000e0b7f89 */ /* 0x000e6800000e0000 */
[----:B------:R-:W2:Y:S04]  /*14e0*/  SHFL.BFLY PT, R15, R18, 0x8, 0x1f ;  /* 0x0d001f00120f7f89 */ /* 0x000ea800000e0000 */
[----:B------:R-:W3:Y:S04]  /*14f0*/  SHFL.BFLY PT, R17, R20, 0x8, 0x1f ;  /* 0x0d001f0014117f89 */ /* 0x000ee800000e0000 */
[----:B------:R-:W4:Y:S01]  /*1500*/  SHFL.BFLY PT, R21, R22, 0x8, 0x1f ;  /* 0x0d001f0016157f89 */ /* 0x000f2200000e0000 */
[----:B0-----:R-:W-:Y:S01]  /*1510*/  FADD.FTZ R12, R9, R12 ;  /* 0x0000000c090c7221 */ /* 0x001fe20000010000 */
[----:B-1----:R-:W-:Y:S01]  /*1520*/  FADD.FTZ R13, R14, R11 ;  /* 0x0000000b0e0d7221 */ /* 0x002fe20000010000 */
[----:B--2---:R-:W-:-:S03]  /*1530*/  FADD.FTZ R15, R18, R15 ;  /* 0x0000000f120f7221 */ /* 0x004fc60000010000 */
[----:B------:R-:W0:Y:S01]  /*1540*/  SHFL.BFLY PT, R11, R12, 0x4, 0x1f ;  /* 0x0c801f000c0b7f89 */ /* 0x000e2200000e0000 */
[----:B---3--:R-:W-:-:S03]  /*1550*/  FADD.FTZ R19, R20, R17 ;  /* 0x0000001114137221 */ /* 0x008fc60000010000 */
[----:B------:R-:W1:Y:S01]  /*1560*/  SHFL.BFLY PT, R16, R13, 0x4, 0x1f ;  /* 0x0c801f000d107f89 */ /* 0x000e6200000e0000 */
[----:B----4-:R-:W-:-:S03]  /*1570*/  FADD.FTZ R23, R22, R21 ;  /* 0x0000001516177221 */ /* 0x010fc60000010000 */
[----:B------:R-:W2:Y:S04]  /*1580*/  SHFL.BFLY PT, R14, R15, 0x4, 0x1f ;  /* 0x0c801f000f0e7f89 */ /* 0x000ea800000e0000 */
[----:B------:R-:W3:Y:S04]  /*1590*/  SHFL.BFLY PT, R18, R19, 0x4, 0x1f ;  /* 0x0c801f0013127f89 */ /* 0x000ee800000e0000 */
[----:B------:R-:W4:Y:S01]  /*15a0*/  SHFL.BFLY PT, R24, R23, 0x4, 0x1f ;  /* 0x0c801f0017187f89 */ /* 0x000f2200000e0000 */
[----:B0-----:R-:W-:Y:S01]  /*15b0*/  FADD.FTZ R11, R12, R11 ;  /* 0x0000000b0c0b7221 */ /* 0x001fe20000010000 */
[----:B-1----:R-:W-:-:S02]  /*15c0*/  FADD.FTZ R16, R13, R16 ;  /* 0x000000100d107221 */ /* 0x002fc40000010000 */
[----:B------:R-:W0:Y:S01]  /*15d0*/  LDC.64 R12, c[0x0][0x2d0] ;  /* 0x0000b400ff0c7b82 */ /* 0x000e220000000a00 */
[----:B--2---:R-:W-:Y:S02]  /*15e0*/  FADD.FTZ R17, R15, R14 ;  /* 0x0000000e0f117221 */ /* 0x004fe40000010000 */
[----:B------:R-:W1:Y:S01]  /*15f0*/  SHFL.BFLY PT, R9, R16, 0x2, 0x1f ;  /* 0x0c401f0010097f89 */ /* 0x000e6200000e0000 */
[----:B---3--:R-:W-:-:S03]  /*1600*/  FADD.FTZ R20, R19, R18 ;  /* 0x0000001213147221 */ /* 0x008fc60000010000 */
[----:B------:R-:W2:Y:S01]  /*1610*/  SHFL.BFLY PT, R14, R11, 0x2, 0x1f ;  /* 0x0c401f000b0e7f89 */ /* 0x000ea200000e0000 */
[----:B----4-:R-:W-:-:S03]  /*1620*/  FADD.FTZ R24, R23, R24 ;  /* 0x0000001817187221 */ /* 0x010fc60000010000 */
[----:B------:R-:W3:Y:S01]  /*1630*/  SHFL.BFLY PT, R18, R17, 0x2, 0x1f ;  /* 0x0c401f0011127f89 */ /* 0x000ee200000e0000 */
[----:B------:R-:W-:-:S03]  /*1640*/  VIADD R23, R7, 0x4f ;  /* 0x0000004f07177836 */ /* 0x000fc60000000000 */
[----:B------:R-:W4:Y:S04]  /*1650*/  SHFL.BFLY PT, R21, R20, 0x2, 0x1f ;  /* 0x0c401f0014157f89 */ /* 0x000f2800000e0000 */
[----:B------:R-:W0:Y:S01]  /*1660*/  SHFL.BFLY PT, R19, R24, 0x2, 0x1f ;  /* 0x0c401f0018137f89 */ /* 0x000e2200000e0000 */
[----:B------:R-:W-:-:S05]  /*1670*/  IMAD.HI R7, R23, 0x66666667, RZ ;  /* 0x6666666717077827 */ /* 0x000fca00078e02ff */
[----:B------:R-:W-:Y:S01]  /*1680*/  SHF.R.U32.HI R22, RZ, 0x1f, R7 ;  /* 0x0000001fff167819 */ /* 0x000fe20000011607 */
[----:B-1----:R-:W-:-:S03]  /*1690*/  FADD.FTZ R9, R16, R9 ;  /* 0x0000000910097221 */ /* 0x002fc60000010000 */
[----:B------:R-:W-:Y:S01]  /*16a0*/  LEA.HI.SX32 R28, R7, R22, 0x1b ;  /* 0x00000016071c7211 */ /* 0x000fe200078fdaff */
[----:B--2---:R-:W-:Y:S01]  /*16b0*/  FADD.FTZ R7, R11, R14 ;  /* 0x0000000e0b077221 */ /* 0x004fe20000010000 */
[----:B------:R-:W-:Y:S01]  /*16c0*/  SHF.L.U32 R16, R0, 0x2, RZ ;  /* 0x0000000200107819 */ /* 0x000fe200000006ff */
[----:B------:R-:W1:Y:S01]  /*16d0*/  LDC.64 R14, c[0x0][0x2d8] ;  /* 0x0000b600ff0e7b82 */ /* 0x000e620000000a00 */
[----:B---3--:R-:W-:Y:S01]  /*16e0*/  FADD.FTZ R11, R17, R18 ;  /* 0x00000012110b7221 */ /* 0x008fe20000010000 */
[----:B------:R-:W-:Y:S01]  /*16f0*/  IMAD R17, R2, 0x2800, RZ ;  /* 0x0000280002117824 */ /* 0x000fe200078e02ff */
[----:B------:R-:W-:Y:S01]  /*1700*/  SHF.R.S32.HI R26, RZ, 0x1f, R16 ;  /* 0x0000001fff1a7819 */ /* 0x000fe20000011410 */
[----:B----4-:R-:W-:-:S03]  /*1710*/  FADD.FTZ R21, R20, R21 ;  /* 0x0000001514157221 */ /* 0x010fc60000010000 */
[C---:B------:R-:W-:Y:S01]  /*1720*/  IADD3 R16, P1, R17.reuse, R16, RZ ;  /* 0x0000001011107210 */ /* 0x040fe20007f3e0ff */
[----:B0-----:R-:W-:Y:S01]  /*1730*/  FADD.FTZ R19, R24, R19 ;  /* 0x0000001318137221 */ /* 0x001fe20000010000 */
[----:B------:R-:W0:Y:S02]  /*1740*/  SHFL.BFLY PT, R18, R7, 0x1, 0x1f ;  /* 0x0c201f0007127f89 */ /* 0x000e2400000e0000 */
[----:B------:R-:W-:Y:S02]  /*1750*/  LEA.HI.X.SX32 R17, R17, R26, 0x1, P1 ;  /* 0x0000001a11117211 */ /* 0x000fe400008f0eff */
[----:B------:R-:W2:Y:S04]  /*1760*/  SHFL.BFLY PT, R20, R9, 0x1, 0x1f ;  /* 0x0c201f0009147f89 */ /* 0x000ea800000e0000 */
[----:B------:R-:W3:Y:S04]  /*1770*/  SHFL.BFLY PT, R22, R11, 0x1, 0x1f ;  /* 0x0c201f000b167f89 */ /* 0x000ee800000e0000 */
[----:B------:R-:W4:Y:S04]  /*1780*/  SHFL.BFLY PT, R24, R21, 0x1, 0x1f ;  /* 0x0c201f0015187f89 */ /* 0x000f2800000e0000 */
[----:B------:R-:W4:Y:S01]  /*1790*/  SHFL.BFLY PT, R26, R19, 0x1, 0x1f ;  /* 0x0c201f00131a7f89 */ /* 0x000f2200000e0000 */
[----:B------:R-:W-:Y:S01]  /*17a0*/  IMAD R30, R12, UR8, RZ ;  /* 0x000000080c1e7c24 */ /* 0x000fe2000f8e02ff */
[----:B------:R-:W-:-:S03]  /*17b0*/  ISETP.NE.AND P1, PT, R5, RZ, PT ;  /* 0x000000ff0500720c */ /* 0x000fc60003f25270 */
[----:B------:R-:W-:Y:S02]  /*17c0*/  IMAD R25, R13, UR6, R30 ;  /* 0x000000060d197c24 */ /* 0x000fe4000f8e021e */
[----:B------:R-:W-:-:S04]  /*17d0*/  IMAD.WIDE.U32 R12, R12, UR6, R16 ;  /* 0x000000060c0c7c25 */ /* 0x000fc8000f8e0010 */
[--C-:B------:R-:W-:Y:S01]  /*17e0*/  IMAD R28, R28, 0x50, -R23.reuse ;  /* 0x000000501c1c7824 */ /* 0x100fe200078e0a17 */
[----:B------:R-:W-:Y:S01]  /*17f0*/  IADD3 R13, R13, R25, RZ ;  /* 0x000000190d0d7210 */ /* 0x000fe20007ffe0ff */
[----:B------:R-:W-:Y:S02]  /*1800*/  IMAD R23, R2, -0x50, R23 ;  /* 0xffffffb002177824 */ /* 0x000fe400078e0217 */
[C---:B-1----:R-:W-:Y:S02]  /*1810*/  IMAD R16, R14.reuse, UR9, RZ ;  /* 0x000000090e107c24 */ /* 0x042fe4000f8e02ff */
[----:B------:R-:W-:Y:S01]  /*1820*/  IMAD.IADD R23, R23, 0x1, R28 ;  /* 0x0000000117177824 */ /* 0x000fe200078e021c */
[----:B------:R-:W-:Y:S01]  /*1830*/  BSSY B0, `(.L_x_466) ;  /* 0x0000029000007945 */ /* 0x000fe20003800000 */
[----:B------:R-:W-:Y:S02]  /*1840*/  IMAD R5, R15, UR7, R16 ;  /* 0x000000070f057c24 */ /* 0x000fe4000f8e0210 */
[----:B------:R-:W-:Y:S01]  /*1850*/  IMAD.WIDE.U32 R12, R14, UR7, R12 ;  /* 0x000000070e0c7c25 */ /* 0x000fe2000f8e000c */
[----:B------:R-:W-:-:S03]  /*1860*/  ISETP.GE.OR P0, PT, R0, R23, P0 ;  /* 0x000000170000720c */ /* 0x000fc60000706670 */
[----:B0-----:R-:W-:Y:S01]  /*1870*/  FADD.FTZ R17, R7, R18 ;  /* 0x0000001207117221 */ /* 0x001fe20000010000 */
[----:B--2---:R-:W-:Y:S01]  /*1880*/  FADD.FTZ R23, R9, R20 ;  /* 0x0000001409177221 */ /* 0x004fe20000010000 */
[----:B---3--:R-:W-:Y:S01]  /*1890*/  FADD.FTZ R22, R11, R22 ;  /* 0x000000160b167221 */ /* 0x008fe20000010000 */
[----:B----4-:R-:W-:Y:S01]  /*18a0*/  FADD.FTZ R24, R21, R24 ;  /* 0x0000001815187221 */ /* 0x010fe20000010000 */
[----:B------:R-:W-:Y:S02]  /*18b0*/  IMAD.IADD R5, R13, 0x1, R5 ;  /* 0x000000010d057824 */ /* 0x000fe400078e0205 */
[----:B------:R-:W-:Y:S01]  /*18c0*/  FADD.FTZ R26, R19, R26 ;  /* 0x0000001a131a7221 */ /* 0x000fe20000010000 */
[----:B------:R-:W-:Y:S06]  /*18d0*/  @P1 BRA `(.L_x_467) ;  /* 0x0000000000781947 */ /* 0x000fec0003800000 */
[----:B------:R-:W0:Y:S01]  /*18e0*/  LDC.64 R18, c[0x0][0x278] ;  /* 0x00009e00ff127b82 */ /* 0x000e220000000a00 */
[----:B------:R-:W-:Y:S01]  /*18f0*/  IMAD R14, R2, 0x50, RZ ;  /* 0x00000050020e7824 */ /* 0x000fe200078e02ff */
[----:B------:R-:W-:Y:S01]  /*1900*/  ULDC.64 UR10, c[0x0][0x260] ;  /* 0x00009800000a7ab9 */ /* 0x000fe20000000a00 */
[-C--:B------:R-:W-:Y:S02]  /*1910*/  ISETP.GE.AND P1, PT, R10, R3.reuse, PT ;  /* 0x000000030a00720c */ /* 0x080fe40003f26270 */
[-C--:B------:R-:W-:Y:S02]  /*1920*/  ISETP.GE.AND P5, PT, R6, R3.reuse, PT ;  /* 0x000000030600720c */ /* 0x080fe40003fa6270 */
[----:B------:R-:W-:Y:S01]  /*1930*/  SHF.R.S32.HI R15, RZ, 0x1f, R14 ;  /* 0x0000001fff0f7819 */ /* 0x000fe2000001140e */
[----:B------:R-:W1:Y:S01]  /*1940*/  LDC.64 R20, c[0x0][0x280] ;  /* 0x0000a000ff147b82 */ /* 0x000e620000000a00 */
[----:B------:R-:W-:Y:S01]  /*1950*/  ISETP.GE.AND P4, PT, R8, R3, PT ;  /* 0x000000030800720c */ /* 0x000fe20003f86270 */
[----:B0-----:R-:W-:-:S02]  /*1960*/  IMAD R16, R18, UR8, RZ ;  /* 0x0000000812107c24 */ /* 0x001fc4000f8e02ff */
[----:B------:R-:W-:-:S04]  /*1970*/  IMAD.WIDE.U32 R14, R18, UR6, R14 ;  /* 0x00000006120e7c25 */ /* 0x000fc8000f8e000e */
[----:B------:R-:W-:Y:S02]  /*1980*/  IMAD R7, R19, UR6, R16 ;  /* 0x0000000613077c24 */ /* 0x000fe4000f8e0210 */
[----:B-1----:R-:W-:-:S03]  /*1990*/  IMAD R16, R20, UR9, RZ ;  /* 0x0000000914107c24 */ /* 0x002fc6000f8e02ff */
[----:B------:R-:W-:Y:S01]  /*19a0*/  IADD3 R15, R15, R7, RZ ;  /* 0x000000070f0f7210 */ /* 0x000fe20007ffe0ff */
[----:B------:R-:W-:Y:S02]  /*19b0*/  IMAD R9, R21, UR7, R16 ;  /* 0x0000000715097c24 */ /* 0x000fe4000f8e0210 */
[----:B------:R-:W-:-:S03]  /*19c0*/  IMAD.WIDE.U32 R14, R20, UR7, R14 ;  /* 0x00000007140e7c25 */ /* 0x000fc6000f8e000e */
[----:B------:R-:W-:-:S04]  /*19d0*/  IADD3 R7, P2, R54, R14, RZ ;  /* 0x0000000e36077210 */ /* 0x000fc80007f5e0ff */
[----:B------:R-:W-:Y:S02]  /*19e0*/  IADD3.X R14, R55, R15, R9, P2, !PT ;  /* 0x0000000f370e7210 */ /* 0x000fe400017fe409 */
[C---:B------:R-:W-:Y:S02]  /*19f0*/  LEA R10, P6, R7.reuse, UR10, 0x2 ;  /* 0x0000000a070a7c11 */ /* 0x040fe4000f8c10ff */
[----:B------:R-:W-:Y:S02]  /*1a00*/  ISETP.GE.AND P2, PT, R52, R3, PT ;  /* 0x000000033400720c */ /* 0x000fe40003f46270 */
[----:B------:R-:W-:Y:S02]  /*1a10*/  LEA.HI.X R11, R7, UR11, R14, 0x2, P6 ;  /* 0x0000000b070b7c11 */ /* 0x000fe4000b0f140e */
[----:B------:R-:W-:Y:S02]  /*1a20*/  FSEL R3, R17, RZ, !P3 ;  /* 0x000000ff11037208 */ /* 0x000fe40005800000 */
[----:B------:R-:W-:-:S02]  /*1a30*/  FSEL R7, R23, RZ, !P5 ;  /* 0x000000ff17077208 */ /* 0x000fc40006800000 */
[----:B------:R-:W-:Y:S01]  /*1a40*/  FSEL R9, R22, RZ, !P4 ;  /* 0x000000ff16097208 */ /* 0x000fe20006000000 */
[----:B------:R0:W-:Y:S01]  /*1a50*/  STG.E desc[UR4][R10.64], R3 ;  /* 0x000000030a007986 */ /* 0x0001e2000c101904 */
[----:B------:R-:W-:Y:S02]  /*1a60*/  FSEL R15, R24, RZ, !P2 ;  /* 0x000000ff180f7208 */ /* 0x000fe40005000000 */
[----:B------:R-:W-:Y:S01]  /*1a70*/  FSEL R17, R26, RZ, !P1 ;  /* 0x000000ff1a117208 */ /* 0x000fe20004800000 */
[----:B------:R0:W-:Y:S04]  /*1a80*/  STG.E desc[UR4][R10.64+0x40], R7 ;  /* 0x000040070a007986 */ /* 0x0001e8000c101904 */
[----:B------:R0:W-:Y:S04]  /*1a90*/  STG.E desc[UR4][R10.64+0x80], R9 ;  /* 0x000080090a007986 */ /* 0x0001e8000c101904 */
[----:B------:R0:W-:Y:S04]  /*1aa0*/  STG.E desc[UR4][R10.64+0xc0], R15 ;  /* 0x0000c00f0a007986 */ /* 0x0001e8000c101904 */
[----:B------:R0:W-:Y:S02]  /*1ab0*/  STG.E desc[UR4][R10.64+0x100], R17 ;  /* 0x000100110a007986 */ /* 0x0001e4000c101904 */
.L_x_467:
[----:B------:R-:W-:Y:S05]  /*1ac0*/  BSYNC B0 ;  /* 0x0000000000007941 */ /* 0x000fea0003800000 */
.L_x_466:
[----:B------:R-:W-:Y:S04]  /*1ad0*/  BSSY B0, `(.L_x_468) ;  /* 0x0000017000007945 */ /* 0x000fe80003800000 */
[----:B------:R-:W-:Y:S05]  /*1ae0*/  @P0 BRA `(.L_x_469) ;  /* 0x0000000000540947 */ /* 0x000fea0003800000 */
[----:B0-----:R-:W0:Y:S01]  /*1af0*/  LDC.64 R10, c[0x0][0x2a8] ;  /* 0x0000aa00ff0a7b82 */ /* 0x001e220000000a00 */
[----:B------:R-:W-:Y:S01]  /*1b00*/  IMAD R3, R2, 0x50, RZ ;  /* 0x0000005002037824 */ /* 0x000fe200078e02ff */
[----:B------:R-:W-:Y:S01]  /*1b10*/  SHF.R.S32.HI R16, RZ, 0x1f, R0 ;  /* 0x0000001fff107819 */ /* 0x000fe20000011400 */
[----:B------:R-:W-:-:S03]  /*1b20*/  ULDC.64 UR10, c[0x0][0x2a0] ;  /* 0x0000a800000a7ab9 */ /* 0x000fc60000000a00 */
[C---:B------:R-:W-:Y:S02]  /*1b30*/  IADD3 R6, P0, R3.reuse, R0, RZ ;  /* 0x0000000003067210 */ /* 0x040fe40007f1e0ff */
[----:B------:R-:W1:Y:S02]  /*1b40*/  LDC.64 R14, c[0x0][0x2b0] ;  /* 0x0000ac00ff0e7b82 */ /* 0x000e640000000a00 */
[----:B------:R-:W-:Y:S02]  /*1b50*/  LEA.HI.X.SX32 R7, R3, R16, 0x1, P0 ;  /* 0x0000001003077211 */ /* 0x000fe400000f0eff */
[----:B-----5:R-:W-:Y:S01]  /*1b60*/  FSETP.NEU.FTZ.AND P0, PT, R4, -INF , PT ;  /* 0xff8000000400780b */ /* 0x020fe20003f1d000 */
[C---:B0-----:R-:W-:Y:S02]  /*1b70*/  IMAD R8, R10.reuse, UR8, RZ ;  /* 0x000000080a087c24 */ /* 0x041fe4000f8e02ff */
[----:B------:R-:W-:-:S04]  /*1b80*/  IMAD.WIDE.U32 R6, R10, UR6, R6 ;  /* 0x000000060a067c25 */ /* 0x000fc8000f8e0006 */
[----:B------:R-:W-:Y:S02]  /*1b90*/  IMAD R3, R11, UR6, R8 ;  /* 0x000000060b037c24 */ /* 0x000fe4000f8e0208 */
[----:B-1----:R-:W-:Y:S02]  /*1ba0*/  IMAD R8, R14, UR9, RZ ;  /* 0x000000090e087c24 */ /* 0x002fe4000f8e02ff */
[----:B------:R-:W-:Y:S02]  /*1bb0*/  IMAD.IADD R7, R7, 0x1, R3 ;  /* 0x0000000107077824 */ /* 0x000fe400078e0203 */
[----:B------:R-:W-:Y:S01]  /*1bc0*/  FMUL.FTZ R3, R4, 1.4426950216293334961 ;  /* 0x3fb8aa3b04037820 */ /* 0x000fe20000410000 */
[----:B------:R-:W-:Y:S02]  /*1bd0*/  IMAD R9, R15, UR7, R8 ;  /* 0x000000070f097c24 */ /* 0x000fe4000f8e0208 */
[----:B------:R-:W-:Y:S02]  /*1be0*/  IMAD.WIDE.U32 R6, R14, UR7, R6 ;  /* 0x000000070e067c25 */ /* 0x000fe4000f8e0006 */
[----:B------:R-:W-:-:S03]  /*1bf0*/  FSEL R3, R3, RZ, P0 ;  /* 0x000000ff03037208 */ /* 0x000fc60000000000 */
[----:B------:R-:W-:Y:S02]  /*1c00*/  IADD3 R7, R7, R9, RZ ;  /* 0x0000000907077210 */ /* 0x000fe40007ffe0ff */
[----:B------:R-:W-:-:S04]  /*1c10*/  LEA R8, P1, R6, UR10, 0x2 ;  /* 0x0000000a06087c11 */ /* 0x000fc8000f8210ff */
[----:B------:R-:W-:-:S05]  /*1c20*/  LEA.HI.X R9, R6, UR11, R7, 0x2, P1 ;  /* 0x0000000b06097c11 */ /* 0x000fca00088f1407 */
[----:B------:R1:W-:Y:S04]  /*1c30*/  STG.E desc[UR4][R8.64], R3 ;  /* 0x0000000308007986 */ /* 0x0003e8000c101904 */
.L_x_469:
[----:B------:R-:W-:Y:S05]  /*1c40*/  BSYNC B0 ;  /* 0x0000000000007941 */ /* 0x000fea0003800000 */
.L_x_468:
[----:B------:R-:W-:Y:S01]  /*1c50*/  ULDC.64 UR12, c[0x0][0x2e8] ;  /* 0x0000ba00000c7ab9 */ /* 0x000fe20000000a00 */
[----:B------:R-:W-:Y:S01]  /*1c60*/  ULDC.64 UR10, c[0x0][0x2b8] ;  /* 0x0000ae00000a7ab9 */ /* 0x000fe20000000a00 */
[----:B------:R-:W-:Y:S02]  /*1c70*/  ISETP.NE.U32.AND P0, PT, RZ, UR12, PT ;  /* 0x0000000cff007c0c */ /* 0x000fe4000bf05070 */
[C---:B-----5:R-:W-:Y:S02]  /*1c80*/  LEA R4, P1, R12.reuse, UR10, 0x2 ;  /* 0x0000000a0c047c11 */ /* 0x060fe4000f8210ff */
[----:B------:R-:W-:Y:S02]  /*1c90*/  ISETP.NE.AND.EX P0, PT, RZ, UR13, PT, P0 ;  /* 0x0000000dff007c0c */ /* 0x000fe4000bf05300 */
[----:B------:R-:W-:Y:S02]  /*1ca0*/  LEA.HI.X R5, R12, UR11, R5, 0x2, P1 ;  /* 0x0000000b0c057c11 */ /* 0x000fe400088f1405 */
[----:B------:R-:W-:-:S03]  /*1cb0*/  ISETP.NE.OR P0, PT, R0, RZ, !P0 ;  /* 0x000000ff0000720c */ /* 0x000fc60004705670 */
[----:B------:R2:W-:Y:S04]  /*1cc0*/  STG.E.128 desc[UR4][R4.64], RZ ;  /* 0x000000ff04007986 */ /* 0x0005e8000c101d04 */
        /* <DEDUP_REMOVED lines=8> */
[----:B------:R2:W-:Y:S01]  /*1d50*/  STG.E.128 desc[UR4][R4.64+0x9000], RZ ;  /* 0x009000ff04007986 */ /* 0x0005e2000c101d04 */
[----:B------:R-:W-:Y:S05]  /*1d60*/  @P0 EXIT ;  /* 0x000000000000094d */ /* 0x000fea0003800000 */
[----:B01----:R-:W0:Y:S08]  /*1d70*/  LDC R3, c[0x0][0x2e0] ;  /* 0x0000b800ff037b82 */ /* 0x003e300000000800 */
[----:B------:R-:W1:Y:S08]  /*1d80*/  LDC R7, c[0x0][0x220] ;  /* 0x00008800ff077b82 */ /* 0x000e700000000800 */
[----:B--2---:R-:W2:Y:S01]  /*1d90*/  LDC.64 R4, c[0x0][0x2e8] ;  /* 0x0000ba00ff047b82 */ /* 0x004ea20000000a00 */
[----:B0-----:R-:W-:-:S04]  /*1da0*/  IMAD R2, R2, R3, UR7 ;  /* 0x0000000702027e24 */ /* 0x001fc8000f8e0203 */
[----:B-1----:R-:W-:-:S04]  /*1db0*/  IMAD R3, R2, R7, UR6 ;  /* 0x0000000602037e24 */ /* 0x002fc8000f8e0207 */
[----:B--2---:R-:W-:-:S05]  /*1dc0*/  IMAD.WIDE R2, R3, 0x4, R4 ;  /* 0x0000000403027825 */ /* 0x004fca00078e0204 */
[----:B------:R-:W-:Y:S01]  /*1dd0*/  STG.E desc[UR4][R2.64], RZ ;  /* 0x000000ff02007986 */ /* 0x000fe2000c101904 */
[----:B------:R-:W-:Y:S05]  /*1de0*/  EXIT ;  /* 0x000000000000794d */ /* 0x000fea0003800000 */
.L_x_470:
        /* <DEDUP_REMOVED lines=9> */
.L_x_3686:


//--------------------- .text._ZN7cutlass13device_kernelIN5flash11enable_sm90INS1_16FlashAttnBwdSm90INS1_25CollectiveMainloopBwdSm90ILi2ELi2ELi2EN4cute5tupleIJNS5_1CILi1EEES8_S8_EEENS6_IJNS7_ILi80EEENS7_ILi128EEESB_EEENS_10bfloat16_tEfNS_4arch4Sm90ELb0ELb0ELb0ELb1ELb0ELb1ELb0ELb1ELi2ELi1ELi2ELi1ELb0EEENS1_21CollectiveEpilogueBwdISC_SD_SF_Li256ELb1ELb0ELi1EEENS1_19SingleTileSchedulerILb1ELb0ELb0ELi128EEEEEEEEEvNT_6ParamsE --------------------------
	.section	.text._ZN7cutlass13device_kernelIN5flash11enable_sm90INS1_16FlashAttnBwdSm90INS1_25CollectiveMainloopBwdSm90ILi2ELi2ELi2EN4cute5tupleIJNS5_1CILi1EEES8_S8_EEENS6_IJNS7_ILi80EEENS7_ILi128EEESB_EEENS_10bfloat16_tEfNS_4arch4Sm90ELb0ELb0ELb0ELb1ELb0ELb1ELb0ELb1ELi2ELi1ELi2ELi1ELb0EEENS1_21CollectiveEpilogueBwdISC_SD_SF_Li256ELb1ELb0ELi1EEENS1_19SingleTileSchedulerILb1ELb0ELb0ELi128EEEEEEEEEvNT_6ParamsE,"ax",@progbits
	.align	128
.text._ZN7cutlass13device_kernelIN5flash11enable_sm90INS1_16FlashAttnBwdSm90INS1_25CollectiveMainloopBwdSm90ILi2ELi2ELi2EN4cute5tupleIJNS5_1CILi1EEES8_S8_EEENS6_IJNS7_ILi80EEENS7_ILi128EEESB_EEENS_10bfloat16_tEfNS_4arch4Sm90ELb0ELb0ELb0ELb1ELb0ELb1ELb0ELb1ELi2ELi1ELi2ELi1ELb0EEENS1_21CollectiveEpilogueBwdISC_SD_SF_Li256ELb1ELb0ELi1EEENS1_19SingleTileSchedulerILb1ELb0ELb0ELi128EEEEEEEEEvNT_6ParamsE:
        .type           _ZN7cutlass13device_kernelIN5flash11enable_sm90INS1_16FlashAttnBwdSm90INS1_25CollectiveMainloopBwdSm90ILi2ELi2ELi2EN4cute5tupleIJNS5_1CILi1EEES8_S8_EEENS6_IJNS7_ILi80EEENS7_ILi128EEESB_EEENS_10bfloat16_tEfNS_4arch4Sm90ELb0ELb0ELb0ELb1ELb0ELb1ELb0ELb1ELi2ELi1ELi2ELi1ELb0EEENS1_21CollectiveEpilogueBwdISC_SD_SF_Li256ELb1ELb0ELi1EEENS1_19SingleTileSchedulerILb1ELb0ELb0ELi128EEEEEEEEEvNT_6ParamsE,@function
        .size           _ZN7cutlass13device_kernelIN5flash11enable_sm90INS1_16FlashAttnBwdSm90INS1_25CollectiveMainloopBwdSm90ILi2ELi2ELi2EN4cute5tupleIJNS5_1CILi1EEES8_S8_EEENS6_IJNS7_ILi80EEENS7_ILi128EEESB_EEENS_10bfloat16_tEfNS_4arch4Sm90ELb0ELb0ELb0ELb1ELb0ELb1ELb0ELb1ELi2ELi1ELi2ELi1ELb0EEENS1_21CollectiveEpilogueBwdISC_SD_SF_Li256ELb1ELb0ELi1EEENS1_19SingleTileSchedulerILb1ELb0ELb0ELi128EEEEEEEEEvNT_6ParamsE,(.L_x_3687 - _ZN7cutlass13device_kernelIN5flash11enable_sm90INS1_16FlashAttnBwdSm90INS1_25CollectiveMainloopBwdSm90ILi2ELi2ELi2EN4cute5tupleIJNS5_1CILi1EEES8_S8_EEENS6_IJNS7_ILi80EEENS7_ILi128EEESB_EEENS_10bfloat16_tEfNS_4arch4Sm90ELb0ELb0ELb0ELb1ELb0ELb1ELb0ELb1ELi2ELi1ELi2ELi1ELb0EEENS1_21CollectiveEpilogueBwdISC_SD_SF_Li256ELb1ELb0ELi1EEENS1_19SingleTileSchedulerILb1ELb0ELb0ELi128EEEEEEEEEvNT_6ParamsE)
        .other          _ZN7cutlass13device_kernelIN5flash11enable_sm90INS1_16FlashAttnBwdSm90INS1_25CollectiveMainloopBwdSm90ILi2ELi2ELi2EN4cute5tupleIJNS5_1CILi1EEES8_S8_EEENS6_IJNS7_ILi80EEENS7_ILi128EEESB_EEENS_10bfloat16_tEfNS_4arch4Sm90ELb0ELb0ELb0ELb1ELb0ELb1ELb0ELb1ELi2ELi1ELi2ELi1ELb0EEENS1_21CollectiveEpilogueBwdISC_SD_SF_Li256ELb1ELb0ELi1EEENS1_19SingleTileSchedulerILb1ELb0ELb0ELi128EEEEEEEEEvNT_6ParamsE,@"STO_CUDA_ENTRY STV_DEFAULT"
_ZN7cutlass13device_kernelIN5flash11enable_sm90INS1_16FlashAttnBwdSm90INS1_25CollectiveMainloopBwdSm90ILi2ELi2ELi2EN4cute5tupleIJNS5_1CILi1EEES8_S8_EEENS6_IJNS7_ILi80EEENS7_ILi128EEESB_EEENS_10bfloat16_tEfNS_4arch4Sm90ELb0ELb0ELb0ELb1ELb0ELb1ELb0ELb1ELi2ELi1ELi2ELi1ELb0EEENS1_21CollectiveEpilogueBwdISC_SD_SF_Li256ELb1ELb0ELi1EEENS1_19SingleTileSchedulerILb1ELb0ELb0ELi128EEEEEEEEEvNT_6ParamsE:
        /* <DEDUP_REMOVED lines=23> */
.L_x_472:
[----:B------:R-:W-:Y:S05]  /*0170*/  BSYNC B0 ;  /* 0x0000000000007941 */ /* 0x000fea0003800000 */
.L_x_471:
        /* <DEDUP_REMOVED lines=34> */
.L_x_473:
        /* <DEDUP_REMOVED lines=22> */
.L_x_474:
        /* <DEDUP_REMOVED lines=9> */
.L_x_477:
[----:B------:R-:W-:-:S08]  /*0590*/  NOP ;  /* 0x0000000000007918 */ /* 0x000fd00000000000 */
[----:B------:R-:W1:Y:S02]  /*05a0*/  USETMAXREG.TRY_ALLOC.CTAPOOL UP0, 0xf0 ;  /* 0x000000f0000079c8 */ /* 0x000e640008000600 */
[----:B-1----:R-:W-:-:S13]  /*05b0*/  PLOP3.LUT P0, PT, PT, PT, UP0, 0x80, 0x0 ;  /* 0x000000000000781c */ /* 0x002fda0003f0f008 */
[----:B------:R-:W-:Y:S05]  /*05c0*/  @!P0 BRA `(.L_x_477) ;  /* 0xfffffffc00f08947 */ /* 0x000fea000383ffff */
[----:B------:R-:W-:Y:S01]  /*05d0*/  LOP3.LUT R0, R0, 0x3, RZ, 0xc0, !PT ;  /* 0x0000000300007812 */ /* 0x000fe200078ec0ff */
[----:B---3--:R-:W1:Y:S01]  /*05e0*/  S2R R2, SR_TID.X ;  /* 0x0000000000027919 */ /* 0x008e620000002100 */
[----:B------:R-:W-:Y:S01]  /*05f0*/  ULDC.64 UR4, c[0x0][0x8d8] ;  /* 0x0002360000047ab9 */ /* 0x000fe20000000a00 */
[----:B------:R-:W2:Y:S03]  /*0600*/  S2R R7, SR_CTAID.Z ;  /* 0x0000000000077919 */ /* 0x000ea60000002700 */
[----:B------:R-:W3:Y:S02]  /*0610*/  SHFL.IDX PT, R0, R0, RZ, 0x1f ;  /* 0x00001fff00007589 */ /* 0x000ee400000e0000 */
[----:B---3--:R-:W-:Y:S02]  /*0620*/  ISETP.NE.AND P0, PT, R0, RZ, PT ;  /* 0x000000ff0000720c */ /* 0x008fe40003f05270 */
[----:B-1----:R-:W-:-:S11]  /*0630*/  SHF.R.U32.HI R2, RZ, 0x7, R2 ;  /* 0x00000007ff027819 */ /* 0x002fd60000011602 */
[----:B------:R-:W-:-:S05]  /*0640*/  @!P0 VIADD R2, R2, 0x9 ;  /* 0x0000000902028836 */ /* 0x000fca0000000000 */
[----:B------:R1:W-:Y:S06]  /*0650*/  @!P0 BAR.ARV R2, 0xa0 ;  /* 0x000280020000851d */ /* 0x0003ec0000002000 */
[----:B------:R-:W-:-:S04]  /*0660*/  ISETP.NE.U32.AND P0, PT, RZ, UR4, PT ;  /* 0x00000004ff007c0c */ /* 0x000fc8000bf05070 */
[----:B------:R-:W-:-:S13]  /*0670*/  ISETP.NE.AND.EX P0, PT, RZ, UR5, PT, P0 ;  /* 0x00000005ff007c0c */ /* 0x000fda000bf05300 */
[----:B-12---:R-:W-:Y:S05]  /*0680*/  @!P0 BRA `(.L_x_478) ;  /* 0x0000000000108947 */ /* 0x006fea0003800000 */
[----:B------:R-:W1:Y:S02]  /*0690*/  LDC.64 R2, c[0x0][0x8d8] ;  /* 0x00023600ff027b82 */ /* 0x000e640000000a00 */
[----:B-1----:R-:W-:-:S05]  /*06a0*/  IMAD.WIDE R2, R7, 0x4, R2 ;  /* 0x0000000407027825 */ /* 0x002fca00078e0202 */
[----:B------:R1:W5:Y:S01]  /*06b0*/  LDG.E R0, desc[UR38][R2.64] ;  /* 0x0000002602007981 */ /* 0x000362000c1e1900 */
[----:B------:R-:W-:Y:S05]  /*06c0*/  BRA `(.L_x_479) ;  /* 0x00000000002c7947 */ /* 0x000fea0003800000 */
.L_x_478:
[----:B------:R-:W-:Y:S02]  /*06d0*/  ULDC.64 UR4, c[0x0][0x8d0] ;  /* 0x0002340000047ab9 */ /* 0x000fe40000000a00 */
[----:B------:R-:W-:-:S04]  /*06e0*/  ISETP.NE.U32.AND P0, PT, RZ, UR4, PT ;  /* 0x00000004ff007c0c */ /* 0x000fc8000bf05070 */
[----:B------:R-:W-:-:S13]  /*06f0*/  ISETP.NE.AND.EX P0, PT, RZ, UR5, PT, P0 ;  /* 0x00000005ff007c0c */ /* 0x000fda000bf05300 */
[----:B------:R-:W-:Y:S05]  /*0700*/  @!P0 BRA `(.L_x_480) ;  /* 0x0000000000188947 */ /* 0x000fea0003800000 */
[----:B------:R-:W1:Y:S02]  /*0710*/  LDC.64 R2, c[0x0][0x8d0] ;  /* 0x00023400ff027b82 */ /* 0x000e640000000a00 */
[----:B-1----:R-:W-:-:S05]  /*0720*/  IMAD.WIDE R2, R7, 0x4, R2 ;  /* 0x0000000407027825 */ /* 0x002fca00078e0202 */
[----:B------:R-:W2:Y:S04]  /*0730*/  LDG.E R0, desc[UR38][R2.64] ;  /* 0x0000002602007981 */ /* 0x000ea8000c1e1900 */
[----:B------:R-:W2:Y:S02]  /*0740*/  LDG.E R5, desc[UR38][R2.64+0x4] ;  /* 0x0000042602057981 */ /* 0x000ea4000c1e1900 */
[----:B--2---:R-:W-:Y:S01]  /*0750*/  IMAD.IADD R0, R5, 0x1, -R0 ;  /* 0x0000000105007824 */ /* 0x004fe200078e0a00 */
[----:B------:R-:W-:Y:S06]  /*0760*/  BRA `(.L_x_479) ;  /* 0x0000000000047947 */ /* 0x000fec0003800000 */
.L_x_480:
[----:B------:R-:W2:Y:S02]  /*0770*/  LDC R0, c[0x0][0x8bc] ;  /* 0x00022f00ff007b82 */ /* 0x000ea40000000800 */
.L_x_479:
[----:B------:R-:W3:Y:S02]  /*0780*/  S2R R17, SR_CTAID.X ;  /* 0x0000000000117919 */ /* 0x000ee40000002500 */
[----:B---3--:R-:W-:-:S05]  /*0790*/  IMAD.SHL.U32 R17, R17, 0x80, RZ ;  /* 0x0000008011117824 */ /* 0x008fca00078e00ff */
[----:B--2--5:R-:W-:-:S04]  /*07a0*/  ISETP.GE.AND P0, PT, R17, R0, PT ;  /* 0x000000001100720c */ /* 0x024fc80003f06270 */
[----:B------:R-:W-:-:S04]  /*07b0*/  SEL R4, R7, 0xffffffff, !P0 ;  /* 0xffffffff07047807 */ /* 0x000fc80004000000 */
[----:B------:R-:W-:Y:S01]  /*07c0*/  ISETP.GE.AND P0, PT, R4, RZ, PT ;  /* 0x000000ff0400720c */ /* 0x000fe20003f06270 */
[----:B------:R2:W-:-:S12]  /*07d0*/  STL [R1+0x1c], R4 ;  /* 0x00001c0401007387 */ /* 0x0005d80000100800 */
[----:B--2---:R-:W-:Y:S05]  /*07e0*/  @!P0 BRA `(.L_x_481) ;  /* 0x000000c800a48947 */ /* 0x004fea0003800000 */
[----:B------:R-:W-:Y:S02]  /*07f0*/  ULDC.64 UR4, c[0x0][0x780] ;  /* 0x0001e00000047ab9 */ /* 0x000fe40000000a00 */
[----:B------:R-:W-:Y:S01]  /*0800*/  ISETP.NE.U32.AND P0, PT, RZ, UR4, PT ;  /* 0x00000004ff007c0c */ /* 0x000fe2000bf05070 */
[----:B------:R-:W-:Y:S02]  /*0810*/  ULDC UR4, c[0x0][0x290] ;  /* 0x0000a40000047ab9 */ /* 0x000fe40000000800 */
[----:B------:R-:W-:Y:S01]  /*0820*/  IMAD.U32 R16, RZ, RZ, UR4 ;  /* 0x00000004ff107e24 */ /* 0x000fe2000f8e00ff */
[----:B------:R-:W-:-:S13]  /*0830*/  ISETP.NE.AND.EX P0, PT, RZ, UR5, PT, P0 ;  /* 0x00000005ff007c0c */ /* 0x000fda000bf05300 */
[----:B------:R-:W-:Y:S05]  /*0840*/  @!P0 BRA `(.L_x_482) ;  /* 0x0000000000108947 */ /* 0x000fea0003800000 */
[----:B-1----:R-:W1:Y:S02]  /*0850*/  LDC.64 R2, c[0x0][0x780] ;  /* 0x0001e000ff027b82 */ /* 0x002e640000000a00 */
[----:B-1----:R-:W-:-:S05]  /*0860*/  IMAD.WIDE R2, R4, 0x4, R2 ;  /* 0x0000000404027825 */ /* 0x002fca00078e0202 */
[----:B------:R1:W5:Y:S01]  /*0870*/  LDG.E R18, desc[UR38][R2.64] ;  /* 0x0000002602127981 */ /* 0x000362000c1e1900 */
[----:B------:R-:W-:Y:S05]  /*0880*/  BRA `(.L_x_483) ;  /* 0x0000000000287947 */ /* 0x000fea0003800000 */
.L_x_482:
[----:B------:R-:W-:Y:S01]  /*0890*/  ULDC.64 UR4, c[0x0][0x770] ;  /* 0x0001dc0000047ab9 */ /* 0x000fe20000000a00 */
[----:B------:R-:W2:Y:S01]  /*08a0*/  LDC R18, c[0x0][0x280] ;  /* 0x0000a000ff127b82 */ /* 0x000ea20000000800 */
[----:B------:R-:W-:-:S04]  /*08b0*/  ISETP.NE.U32.AND P0, PT, RZ, UR4, PT ;  /* 0x00000004ff007c0c */ /* 0x000fc8000bf05070 */
[----:B------:R-:W-:-:S13]  /*08c0*/  ISETP.NE.AND.EX P0, PT, RZ, UR5, PT, P0 ;  /* 0x00000005ff007c0c */ /* 0x000fda000bf05300 */
[----:B------:R-:W-:Y:S05]  /*08d0*/  @!P0 BRA `(.L_x_483) ;  /* 0x0000000000148947 */ /* 0x000fea0003800000 */
[----:B-1----:R-:W1:Y:S02]  /*08e0*/  LDC.64 R2, c[0x0][0x770] ;  /* 0x0001dc00ff027b82 */ /* 0x002e640000000a00 */
[----:B-1----:R-:W-:-:S05]  /*08f0*/  IMAD.WIDE R2, R4, 0x4, R2 ;  /* 0x0000000404027825 */ /* 0x002fca00078e0202 */
[----:B--2---:R-:W2:Y:S04]  /*0900*/  LDG.E R18, desc[UR38][R2.64] ;  /* 0x0000002602127981 */ /* 0x004ea8000c1e1900 */
[----:B------:R-:W2:Y:S02]  /*0910*/  LDG.E R5, desc[UR38][R2.64+0x4] ;  /* 0x0000042602057981 */ /* 0x000ea4000c1e1900 */
[----:B--2---:R-:W-:-:S07]  /*0920*/  IMAD.IADD R18, R5, 0x1, -R18 ;  /* 0x0000000105127824 */ /* 0x004fce00078e0a12 */
.L_x_483:
[----:B------:R-:W-:Y:S02]  /*0930*/  ULDC.64 UR4, c[0x0][0x788] ;  /* 0x0001e20000047ab9 */ /* 0x000fe40000000a00 */
[----:B------:R-:W-:-:S04]  /*0940*/  ISETP.NE.U32.AND P0, PT, RZ, UR4, PT ;  /* 0x00000004ff007c0c */ /* 0x000fc8000bf05070 */
[----:B------:R-:W-:-:S13]  /*0950*/  ISETP.NE.AND.EX P0, PT, RZ, UR5, PT, P0 ;  /* 0x00000005ff007c0c */ /* 0x000fda000bf05300 */
[----:B------:R-:W-:Y:S05]  /*0960*/  @!P0 BRA `(.L_x_484) ;  /* 0x0000000000108947 */ /* 0x000fea0003800000 */
[----:B-1----:R-:W1:Y:S02]  /*0970*/  LDC.64 R2, c[0x0][0x788] ;  /* 0x0001e200ff027b82 */ /* 0x002e640000000a00 */
[----:B-1----:R-:W-:-:S05]  /*0980*/  IMAD.WIDE R2, R4, 0x4, R2 ;  /* 0x0000000404027825 */ /* 0x002fca00078e0202 */
[----:B------:R1:W5:Y:S01]  /*0990*/  LDG.E R16, desc[UR38][R2.64] ;  /* 0x0000002602107981 */ /* 0x000362000c1e1900 */
[----:B------:R-:W-:Y:S05]  /*09a0*/  BRA `(.L_x_485) ;  /* 0x0000000000247947 */ /* 0x000fea0003800000 */
.L_x_484:
[----:B------:R-:W-:Y:S02]  /*09b0*/  ULDC.64 UR4, c[0x0][0x778] ;  /* 0x0001de0000047ab9 */ /* 0x000fe40000000a00 */
[----:B------:R-:W-:-:S04]  /*09c0*/  ISETP.NE.U32.AND P0, PT, RZ, UR4, PT ;  /* 0x00000004ff007c0c */ /* 0x000fc8000bf05070 */
[----:B------:R-:W-:-:S13]  /*09d0*/  ISETP.NE.AND.EX P0, PT, RZ, UR5, PT, P0 ;  /* 0x00000005ff007c0c */ /* 0x000fda000bf05300 */
[----:B------:R-:W-:Y:S05]  /*09e0*/  @!P0 BRA `(.L_x_485) ;  /* 0x0000000000148947 */ /* 0x000fea0003800000 */
[----:B-1----:R-:W1:Y:S02]  /*09f0*/  LDC.64 R2, c[0x0][0x778] ;  /* 0x0001de00ff027b82 */ /* 0x002e640000000a00 */
[----:B-1----:R-:W-:-:S05]  /*0a00*/  IMAD.WIDE R2, R4, 0x4, R2 ;  /* 0x0000000404027825 */ /* 0x002fca00078e0202 */
[----:B------:R-:W3:Y:S04]  /*0a10*/  LDG.E R16, desc[UR38][R2.64] ;  /* 0x0000002602107981 */ /* 0x000ee8000c1e1900 */
[----:B------:R-:W3:Y:S02]  /*0a20*/  LDG.E R5, desc[UR38][R2.64+0x4] ;  /* 0x0000042602057981 */ /* 0x000ee4000c1e1900 */
[----:B---3--:R-:W-:-:S07]  /*0a30*/  IMAD.IADD R16, R5, 0x1, -R16 ;  /* 0x0000000105107824 */ /* 0x008fce00078e0a10 */
.L_x_485:
[----:B--2--5:R-:W-:Y:S02]  /*0a40*/  ISETP.GE.AND P1, PT, R18, 0x1, PT ;  /* 0x000000011200780c */ /* 0x024fe40003f26270 */
[----:B------:R-:W-:Y:S02]  /*0a50*/  CS2R R86, SRZ ;  /* 0x0000000000567805 */ /* 0x000fe4000001ff00 */
[----:B------:R-:W-:Y:S02]  /*0a60*/  PLOP3.LUT P0, PT, PT, PT, PT, 0x80, 0x0 ;  /* 0x000000000000781c */ /* 0x000fe40003f0f070 */
        /* <DEDUP_REMOVED lines=22> */
[----:B------:R-:W-:Y:S01]  /*0bd0*/  CS2R R40, SRZ ;  /* 0x0000000000287805 */ /* 0x000fe2000001ff00 */
[----:B------:R-:W-:Y:S01]  /*0be0*/  IMAD.MOV.U32 R14, RZ, RZ, RZ ;  /* 0x000000ffff0e7224 */ /* 0x000fe200078e00ff */
[----:B------:R-:W-:Y:S02]  /*0bf0*/  CS2R R10, SRZ ;  /* 0x00000000000a7805 */ /* 0x000fe4000001ff00 */
[----:B------:R-:W-:Y:S01]  /*0c00*/  CS2R R36, SRZ ;  /* 0x0000000000247805 */ /* 0x000fe2000001ff00 */
[----:B------:R-:W-:Y:S01]  /*0c10*/  IMAD.MOV.U32 R12, RZ, RZ, RZ ;  /* 0x000000ffff0c7224 */ /* 0x000fe200078e00ff */
[----:B------:R-:W-:Y:S02]  /*0c20*/  CS2R R8, SRZ ;  /* 0x0000000000087805 */ /* 0x000fe4000001ff00 */
[----:B------:R-:W-:-:S02]  /*0c30*/  CS2R R32, SRZ ;  /* 0x0000000000207805 */ /* 0x000fc4000001ff00 */
[----:B------:R-:W-:Y:S01]  /*0c40*/  CS2R R6, SRZ ;  /* 0x0000000000067805 */ /* 0x000fe2000001ff00 */
[----:B------:R-:W-:Y:S01]  /*0c50*/  IMAD.MOV.U32 R29, RZ, RZ, RZ ;  /* 0x000000ffff1d7224 */ /* 0x000fe200078e00ff */
[----:B------:R-:W-:Y:S01]  /*0c60*/  CS2R R4, SRZ ;  /* 0x0000000000047805 */ /* 0x000fe2000001ff00 */
[----:B------:R-:W-:Y:S01]  /*0c70*/  IMAD.MOV.U32 R25, RZ, RZ, RZ ;  /* 0x000000ffff197224 */ /* 0x000fe200078e00ff */
        /* <DEDUP_REMOVED lines=31> */
[----:B------:R-:W-:Y:S01]  /*0e70*/  CS2R R88, SRZ ;  /* 0x0000000000587805 */ /* 0x000fe2000001ff00 */
[----:B------:R-:W-:Y:S06]  /*0e80*/  @!P1 BRA `(.L_x_486) ;  /* 0x0000005c00349947 */ /* 0x000fec0003800000 */
[----:B------:R-:W-:Y:S01]  /*0e90*/  MOV R0, RZ ;  /* 0x000000ff00007202 */ /* 0x000fe20000000f00 */
[----:B------:R-:W-:-:S03]  /*0ea0*/  ULDC UR36, c[0x0][0x744] ;  /* 0x0001d10000247ab9 */ /* 0x000fc60000000800 */
[----:B------:R-:W-:-:S13]  /*0eb0*/  LOP3.LUT P0, RZ, R0, 0x3ff, RZ, 0xc0, !PT ;  /* 0x000003ff00ff7812 */ /* 0x000fda000780c0ff */
[----:B------:R-:W-:Y:S05]  /*0ec0*/  @!P0 BRA `(.L_x_487) ;  /* 0x00000000007c8947 */ /* 0x000fea0003800000 */
[----:B-1----:R-:W-:Y:S01]  /*0ed0*/  MOV R2, 0x0 ;  /* 0x0000000000027802 */ /* 0x002fe20000000f00 */
        /* <DEDUP_REMOVED lines=15> */
.L_x_488:
        /* <DEDUP_REMOVED lines=15> */
.L_x_487:
[----:B-1----:R-:W1:Y:S01]  /*10c0*/  S2R R3, SR_CgaCtaId ;  /* 0x0000000000037919 */ /* 0x002e620000008800 */
        /* <DEDUP_REMOVED lines=22> */
.L_x_490:
        /* <DEDUP_REMOVED lines=15> */
.L_x_489:
        /* <DEDUP_REMOVED lines=8> */
.L_x_626:
[----:B------:R-:W-:Y:S01]  /*13a0*/  SHF.L.U32 R12, RZ, 0x1f, RZ ;  /* 0x0000001fff0c7819 */ /* 0x000fe200000006ff */
[----:B------:R-:W-:Y:S01]  /*13b0*/  VIADD R18, R18, 0x4f ;  /* 0x0000004f12127836 */ /* 0x000fe20000000000 */
[----:B------:R-:W-:Y:S01]  /*13c0*/  LOP3.LUT R5, R2, 0xffffff80, RZ, 0xc0, !PT ;  /* 0xffffff8002057812 */ /* 0x000fe200078ec0ff */
[----:B------:R-:W-:Y:S01]  /*13d0*/  IMAD.IADD R16, R16, 0x1, -R17 ;  /* 0x0000000110107824 */ /* 0x000fe200078e0a11 */
[----:B------:R-:W3:Y:S01]  /*13e0*/  SYNCS.PHASECHK.TRANS64.TRYWAIT P0, [R19+URZ+0x38800], R12 ;  /* 0x0388000c130075a7 */ /* 0x000ee2000800017f */
[CC--:B------:R-:W-:Y:S01]  /*13f0*/  LEA.HI R2, R3.reuse, R0.reuse, RZ, 0x5 ;  /* 0x0000000003027211 */ /* 0x0c0fe200078f28ff */
[----:B------:R-:W-:Y:S01]  /*1400*/  IMAD.HI R18, R18, 0x66666667, RZ ;  /* 0x6666666712127827 */ /* 0x000fe200078e02ff */
[CC--:B------:R-:W-:Y:S02]  /*1410*/  LEA.HI R8, R3.reuse, R0.reuse, RZ, 0x3 ;  /* 0x0000000003087211 */ /* 0x0c0fe400078f18ff */
[----:B------:R-:W-:Y:S01]  /*1420*/  LEA.HI R10, R3, R0, RZ, 0x4 ;  /* 0x00000000030a7211 */ /* 0x000fe200078f20ff */
[C---:B------:R-:W-:Y:S01]  /*1430*/  IMAD.SHL.U32 R3, R0.reuse, 0x40, RZ ;  /* 0x0000004000037824 */ /* 0x040fe200078e00ff */
[----:B------:R-:W-:Y:S01]  /*1440*/  SHF.R.S32.HI R6, RZ, 0x5, R2 ;  /* 0x00000005ff067819 */ /* 0x000fe20000011402 */
[----:B------:R-:W-:Y:S01]  /*1450*/  IMAD.IADD R5, R0, 0x1, -R5 ;  /* 0x0000000100057824 */ /* 0x000fe200078e0a05 */
[----:B--2---:R-:W-:-:S02]  /*1460*/  LEA.HI R2, R14, R14, RZ, 0x1 ;  /* 0x0000000e0e027211 */ /* 0x004fc400078f08ff */
[----:B------:R-:W-:Y:S01]  /*1470*/  LOP3.LUT R4, R3, 0x1c0, RZ, 0xc0, !PT ;  /* 0x000001c003047812 */ /* 0x000fe200078ec0ff */
[----:B------:R-:W-:Y:S01]  /*1480*/  IMAD.SHL.U32 R9, R6, 0x10, RZ ;  /* 0x0000001006097824 */ /* 0x000fe200078e00ff */
[----:B------:R-:W-:Y:S02]  /*1490*/  LOP3.LUT R3, R2, 0xfffffffe, RZ, 0xc0, !PT ;  /* 0xfffffffe02037812 */ /* 0x000fe400078ec0ff */
[----:B------:R-:W-:Y:S02]  /*14a0*/  SHF.R.U32.HI R7, RZ, 0x1f, R18 ;  /* 0x0000001fff077819 */ /* 0x000fe40000011612 */
[----:B------:R-:W-:Y:S01]  /*14b0*/  SHF.R.S32.HI R0, RZ, 0x1f, R5 ;  /* 0x0000001fff007819 */ /* 0x000fe20000011405 */
[----:B------:R-:W-:Y:S01]  /*14c0*/  IMAD.IADD R2, R14, 0x1, -R3 ;  /* 0x000000010e027824 */ /* 0x000fe200078e0a03 */
[----:B------:R-:W-:Y:S02]  /*14d0*/  LEA.HI.SX32 R3, R18, R7, 0x1b ;  /* 0x0000000712037211 */ /* 0x000fe400078fdaff */
[----:B------:R-:W-:-:S02]  /*14e0*/  SHF.R.S32.HI R11, RZ, 0x4, R10 ;  /* 0x00000004ff0b7819 */ /* 0x000fc4000001140a */
[----:B------:R2:W-:Y:S01]  /*14f0*/  STL [R1+0x4], R2 ;  /* 0x0000040201007387 */ /* 0x0005e20000100800 */
[----:B------:R-:W-:Y:S02]  /*1500*/  LOP3.LUT R9, R4, 0x30, R9, 0xf8, !PT ;  /* 0x0000003004097812 */ /* 0x000fe400078ef809 */
[----:B------:R-:W-:Y:S01]  /*1510*/  LEA.HI R10, R10, R11, RZ, 0x1 ;  /* 0x0000000b0a0a7211 */ /* 0x000fe200078f08ff */
[----:B------:R4:W-:Y:S01]  /*1520*/  STL [R1+0x10], R3 ;  /* 0x0000100301007387 */ /* 0x0009e20000100800 */
[----:B------:R-:W-:Y:S02]  /*1530*/  LEA.HI R6, R13, R13, RZ, 0x1 ;  /* 0x0000000d0d067211 */ /* 0x000fe400078f08ff */
[----:B------:R-:W-:Y:S02]  /*1540*/  LOP3.LUT R10, R10, 0x7ffffe, RZ, 0xc0, !PT ;  /* 0x007ffffe0a0a7812 */ /* 0x000fe400078ec0ff */
[----:B------:R-:W-:Y:S02]  /*1550*/  LOP3.LUT R9, R9, 0x8, R8, 0xf8, !PT ;  /* 0x0000000809097812 */ /* 0x000fe400078ef808 */
[CC--:B--2---:R-:W-:Y:S01]  /*1560*/  LEA.HI R2, R0.reuse, R5.reuse, RZ, 0x5 ;  /* 0x0000000500027211 */ /* 0x0c4fe200078f28ff */
[----:B------:R-:W-:Y:S01]  /*1570*/  IMAD.IADD R11, R11, 0x1, -R10 ;  /* 0x000000010b0b7824 */ /* 0x000fe200078e0a0a */
[----:B------:R-:W-:-:S02]  /*1580*/  LEA.HI R0, R0, R5, RZ, 0x2 ;  /* 0x0000000500007211 */ /* 0x000fc400078f10ff */
[----:B------:R-:W-:Y:S02]  /*1590*/  SHF.R.S32.HI R7, RZ, 0x5, R2 ;  /* 0x00000005ff077819 */ /* 0x000fe40000011402 */
[--C-:B----4-:R-:W-:Y:S02]  /*15a0*/  SHF.R.S32.HI R3, RZ, 0x2, R0.reuse ;  /* 0x00000002ff037819 */ /* 0x110fe40000011400 */
[----:B------:R-:W-:Y:S01]  /*15b0*/  SHF.R.S32.HI R2, RZ, 0x1f, R0 ;  /* 0x0000001fff027819 */ /* 0x000fe20000011400 */
[----:B------:R-:W-:Y:S01]  /*15c0*/  IMAD R7, R7, -0x10, R16 ;  /* 0xfffffff007077824 */ /* 0x000fe200078e0210 */
[----:B------:R-:W-:Y:S02]  /*15d0*/  SHF.R.U32.HI R8, RZ, 0x3, R4 ;  /* 0x00000003ff087819 */ /* 0x000fe40000011604 */
[----:B------:R-:W-:Y:S02]  /*15e0*/  LEA.HI R2, R2, R3, RZ, 0x3 ;  /* 0x0000000302027211 */ /* 0x000fe400078f18ff */
[----:B------:R-:W-:-:S02]  /*15f0*/  LOP3.LUT R6, R6, 0xfffffffe, RZ, 0xc0, !PT ;  /* 0xfffffffe06067812 */ /* 0x000fc400078ec0ff */
[----:B------:R-:W-:Y:S01]  /*1600*/  LOP3.LUT R4, R2, 0xfffffff8, RZ, 0xc0, !PT ;  /* 0xfffffff802047812 */ /* 0x000fe200078ec0ff */
[----:B------:R-:W-:Y:S01]  /*1610*/  IMAD R2, R13, 0x1400, RZ ;  /* 0x000014000d027824 */ /* 0x000fe200078e02ff */
[----:B------:R-:W-:Y:S01]  /*1620*/  LOP3.LUT R8, R9, R8, RZ, 0x3c, !PT ;  /* 0x0000000809087212 */ /* 0x000fe200078e3cff */
[----:B------:R-:W-:Y:S01]  /*1630*/  IMAD.IADD R6, R13, 0x1, -R6 ;  /* 0x000000010d067824 */ /* 0x000fe200078e0a06 */
[----:B------:R-:W-:Y:S01]  /*1640*/  IADD3 R7, R7, R4, -R3 ;  /* 0x0000000407077210 */ /* 0x000fe20007ffe803 */
[----:B------:R-:W-:Y:S01]  /*1650*/  IMAD R11, R11, 0x200, R2 ;  /* 0x000002000b0b7824 */ /* 0x000fe200078e0202 */
[----:B------:R-:W-:Y:S01]  /*1660*/  LOP3.LUT R0, R0, 0x7ffffffc, RZ, 0xc0, !PT ;  /* 0x7ffffffc00007812 */ /* 0x000fe200078ec0ff */
[----:B---3--:R-:W-:Y:S06]  /*1670*/  @P0 BRA `(.L_x_492) ;  /* 0x0000000000080947 */ /* 0x008fec0003800000 */
[----:B------:R-:W2:Y:S02]  /*1680*/  SYNCS.PHASECHK.TRANS64.TRYWAIT P0, [R19+URZ+0x38800], R12 ;  /* 0x0388000c130075a7 */ /* 0x000ea4000800017f */
[----:B--2---:R-:W-:Y:S05]  /*1690*/  @!P0 BRA `(.L_x_493) ;  /* 0x000000bc001c8947 */ /* 0x004fea0003800000 */
.L_x_492:
[----:B--2---:R-:W2:Y:S01]  /*16a0*/  LDL.LU R3, [R1+0x8] ;  /* 0x0000080001037983 */ /* 0x004ea20000300800 */
[C---:B------:R-:W-:Y:S01]  /*16b0*/  IMAD.IADD R0, R5.reuse, 0x1, -R0 ;  /* 0x0000000105007824 */ /* 0x040fe200078e0a00 */
[----:B------:R-:W-:Y:S01]  /*16c0*/  CS2R R234, SRZ ;  /* 0x0000000000ea7805 */ /* 0x000fe2000001ff00 */
[----:B------:R-:W-:Y:S01]  /*16d0*/  IMAD R2, R5, 0x4, R2 ;  /* 0x0000000405027824 */ /* 0x000fe200078e0202 */
[----:B------:R-:W3:Y:S01]  /*16e0*/  S2R R9, SR_CgaCtaId ;  /* 0x0000000000097919 */ /* 0x000ee20000008800 */
[----:B------:R-:W-:Y:S01]  /*16f0*/  IMAD.IADD R5, R8, 0x1, R11 ;  /* 0x0000000108057824 */ /* 0x000fe200078e020b */
[----:B------:R-:W-:Y:S01]  /*1700*/  CS2R R86, SRZ ;  /* 0x0000000000567805 */ /* 0x000fe2000001ff00 */
[----:B------:R-:W-:Y:S01]  /*1710*/  IMAD R4, R6, -0x40, R7 ;  /* 0xffffffc006047824 */ /* 0x000fe200078e0207 */
[----:B------:R2:W-:Y:S01]  /*1720*/  STL [R1+0x18], R0 ;  /* 0x0000180001007387 */ /* 0x0005e20000100800 */
[----:B------:R-:W-:Y:S02]  /*1730*/  CS2R R84, SRZ ;  /* 0x0000000000547805 */ /* 0x000fe4000001ff00 */
[----:B------:R-:W-:-:S02]  /*1740*/  CS2R R82, SRZ ;  /* 0x0000000000527805 */ /* 0x000fc4000001ff00 */
[----:B------:R-:W-:Y:S01]  /*1750*/  CS2R R80, SRZ ;  /* 0x0000000000507805 */ /* 0x000fe2000001ff00 */
[----:B------:R-:W-:Y:S01]  /*1760*/  STL [R1+0x14], R5 ;  /* 0x0000140501007387 */ /* 0x000fe20000100800 */
        /* <DEDUP_REMOVED lines=60> */
[----:B--2---:R-:W-:Y:S02]  /*1b30*/  LOP3.LUT R0, R3, 0x1, RZ, 0xfc, !PT ;  /* 0x0000000103007812 */ /* 0x004fe400078efcff */
[----:B------:R-:W-:-:S03]  /*1b40*/  MOV R3, 0x400 ;  /* 0x0000040000037802 */ /* 0x000fc60000000f00 */
[----:B------:R2:W-:Y:S01]  /*1b50*/  STL [R1], R0 ;  /* 0x0000000001007387 */ /* 0x0005e20000100800 */
[----:B---3--:R-:W-:-:S05]  /*1b60*/  LEA R3, R9, R3, 0x18 ;  /* 0x0000000309037211 */ /* 0x008fca00078ec0ff */
[----:B------:R-:W-:Y:S02]  /*1b70*/  IMAD R2, R2, 0x4, R3 ;  /* 0x0000000402027824 */ /* 0x000fe400078e0203 */
[----:B--2---:R-:W-:-:S07]  /*1b80*/  IMAD.MOV.U32 R0, RZ, RZ, RZ ;  /* 0x000000ffff007224 */ /* 0x004fce00078e00ff */
.L_x_504:
[----:B------:R-:W2:Y:S02]  /*1b90*/  LDL R3, [R1] ;  /* 0x0000000001037983 */ /* 0x000ea40000100800 */
[----:B--2---:R-:W-:-:S13]  /*1ba0*/  ISETP.NE.AND P0, PT, R3, 0x3, PT ;  /* 0x000000030300780c */ /* 0x004fda0003f05270 */
[----:B------:R-:W-:Y:S05]  /*1bb0*/  @!P0 BRA `(.L_x_494) ;  /* 0x0000000000048947 */ /* 0x000fea0003800000 */
[----:B------:R-:W-:Y:S01]  /*1bc0*/  BPT.TRAP 0x1 ;  /* 0x000000040000795c */ /* 0x000fe20000300000 */
.L_x_494:
        /* <DEDUP_REMOVED lines=8> */
.L_x_495:
[----:B---3--:R-:W-:Y:S05]  /*1c50*/  @P1 BRA `(.L_x_496) ;  /* 0x0000000000081947 */ /* 0x008fea0003800000 */
[----:B------:R-:W3:Y:S02]  /*1c60*/  SYNCS.PHASECHK.TRANS64.TRYWAIT P1, [R3+URZ+0x38810], R154 ;  /* 0x0388109a030075a7 */ /* 0x000ee4000802017f */
[----:B---3--:R-:W-:Y:S05]  /*1c70*/  @!P1 BRA `(.L_x_497) ;  /* 0x000000b400c49947 */ /* 0x008fea0003800000 */
.L_x_496:
        /* <DEDUP_REMOVED lines=286> */
.L_x_498:
[----:B------:R1:W1:Y:S01]  /*2e60*/  SYNCS.PHASECHK.TRANS64.TRYWAIT P1, [R3+URZ+0x38830], R154 ;  /* 0x0388309a030075a7 */ /* 0x000262000802017f */
[----:B------:R-:W-:Y:S05]  /*2e70*/  @!P0 BRA `(.L_x_499) ;  /* 0x0000000000048947 */ /* 0x000fea0003800000 */
[----:B------:R-:W-:Y:S01]  /*2e80*/  BPT.TRAP 0x1 ;  /* 0x000000040000795c */ /* 0x000fe20000300000 */
.L_x_499:
[----:B------:R-:W-:-:S05]  /*2e90*/  VIADD R152, R152, 0x24000 ;  /* 0x0002400098987836 */ /* 0x000fca0000000000 */
[----:B------:R-:W-:-:S04]  /*2ea0*/  SHF.R.U32.HI R152, RZ, 0x4, R152 ;  /* 0x00000004ff987819 */ /* 0x000fc80000011698 */
[----:B------:R-:W-:-:S04]  /*2eb0*/  LOP3.LUT R236, R152, 0x3fff, RZ, 0xc0, !PT ;  /* 0x00003fff98ec7812 */ /* 0x000fc800078ec0ff */
[----:B------:R-:W-:Y:S01]  /*2ec0*/  LOP3.LUT R153, R236, 0x10000, RZ, 0xfc, !PT ;  /* 0x00010000ec997812 */ /* 0x000fe200078efcff */
[----:B-1----:R-:W-:Y:S06]  /*2ed0*/  @P1 BRA `(.L_x_500) ;  /* 0x0000000000081947 */ /* 0x002fec0003800000 */
[----:B------:R-:W1:Y:S02]  /*2ee0*/  SYNCS.PHASECHK.TRANS64.TRYWAIT P1, [R3+URZ+0x38830], R154 ;  /* 0x0388309a030075a7 */ /* 0x000e64000802017f */
[----:B-1----:R-:W-:Y:S05]  /*2ef0*/  @!P1 BRA `(.L_x_501) ;  /* 0x000000a400389947 */ /* 0x002fea0003800000 */
.L_x_500:
[----:B------:R-:W-:Y:S01]  /*2f00*/  UIADD3 UR4, UR4, 0x8000, URZ ;  /* 0x0000800004047890 */ /* 0x000fe2000fffe03f */
[----:B------:R-:W-:Y:S01]  /*2f10*/  IMAD R153, R0, 0x500, R153 ;  /* 0x0000050000997824 */ /* 0x000fe200078e0299 */
[----:B------:R-:W-:Y:S01]  /*2f20*/  WARPGROUP.ARRIVE ;  /* 0x00000000000079c5 */ /* 0x000fe20000000000 */
[----:B------:R-:W-:Y:S01]  /*2f30*/  UMOV UR11, 0x40000040 ;  /* 0x40000040000b7882 */ /* 0x000fe20000000000 */
[----:B------:R-:W-:Y:S01]  /*2f40*/  USHF.R.U32.HI UR5, URZ, 0x4, UR4 ;  /* 0x000000043f057899 */ /* 0x000fe20008011604 */
[C---:B------:R-:W-:Y:S01]  /*2f50*/  ISETP.GT.AND P2, PT, R4.reuse, RZ, PT ;  /* 0x000000ff0400720c */ /* 0x040fe20003f44270 */
[----:B------:R-:W-:Y:S01]  /*2f60*/  UMOV UR9, 0x40000040 ;  /* 0x4000004000097882 */ /* 0x000fe20000000000 */
[----:B------:R-:W-:Y:S01]  /*2f70*/  R2UR UR4, R153 ;  /* 0x00000000990472ca */ /* 0x000fe200000e0000 */
[----:B------:R-:W-:Y:S01]  /*2f80*/  ULOP3.LUT UR5, UR5, 0x3fff, URZ, 0xc0, !UPT ;  /* 0x00003fff05057892 */ /* 0x000fe2000f8ec03f */
[----:B------:R-:W-:Y:S01]  /*2f90*/  ISETP.GT.AND P1, PT, R4, 0x8, PT ;  /* 0x000000080400780c */ /* 0x000fe20003f24270 */
[----:B------:R-:W-:Y:S01]  /*2fa0*/  UMOV UR15, 0x40000040 ;  /* 0x40000040000f7882 */ /* 0x000fe20000000000 */
[----:B------:R-:W-:Y:S01]  /*2fb0*/  UMOV UR13, UR9 ;  /* 0x00000009000d7c82 */ /* 0x000fe20008000000 */
[----:B------:R-:W-:Y:S01]  /*2fc0*/  ULOP3.LUT UR6, UR5, 0x10000, URZ, 0xfc, !UPT ;  /* 0x0001000005067892 */ /* 0x000fe2000f8efc3f */
[----:B------:R-:W-:Y:S01]  /*2fd0*/  FSEL R224, R224, -INF , P2 ;  /* 0xff800000e0e07808 */ /* 0x000fe20001000000 */
        /* <DEDUP_REMOVED lines=11> */
[----:B------:R-:W-:Y:S01]  /*3090*/  FSEL R226, R226, -INF , P1 ;  /* 0xff800000e2e27808 */ /* 0x000fe20000800000 */
[----:B------:R-:W-:Y:S01]  /*30a0*/  UMOV UR16, UR8 ;  /* 0x0000000800107c82 */ /* 0x000fe20008000000 */
[----:B------:R-:W-:Y:S01]  /*30b0*/  UIADD3 UR22, UR4, 0x180, URZ ;  /* 0x0000018004167890 */ /* 0x000fe2000fffe03f */
[--C-:B----4-:R-:W-:Y:S01]  /*30c0*/  FFMA.FTZ R224, R224, UR36, -R6.reuse ;  /* 0x00000024e0e07c23 */ /* 0x110fe20008010806 */
[----:B------:R-:W-:Y:S01]  /*30d0*/  UMOV UR20, UR8 ;  /* 0x0000000800147c82 */ /* 0x000fe20008000000 */
[----:B------:R-:W-:Y:S01]  /*30e0*/  UIADD3 UR26, UR4, 0x200, URZ ;  /* 0x00000200041a7890 */ /* 0x000fe2000fffe03f */
[----:B------:R-:W-:Y:S01]  /*30f0*/  FFMA.FTZ R226, R226, UR36, -R6 ;  /* 0x00000024e2e27c23 */ /* 0x000fe20008010806 */
[----:B------:R-:W-:Y:S01]  /*3100*/  UMOV UR24, UR8 ;  /* 0x0000000800187c82 */ /* 0x000fe20008000000 */
[----:B------:R-:W-:Y:S01]  /*3110*/  UMOV UR25, UR9 ;  /* 0x0000000900197c82 */ /* 0x000fe20008000000 */
[----:B------:R-:W-:Y:S01]  /*3120*/  UIADD3 UR10, UR4, 0x2, URZ ;  /* 0x00000002040a7890 */ /* 0x000fe2000fffe03f */
[----:B------:R-:W-:Y:S01]  /*3130*/  FSEL R6, R225, -INF , P2 ;  /* 0xff800000e1067808 */ /* 0x000fe20001000000 */
[----:B------:R-:W-:Y:S01]  /*3140*/  UIADD3 UR5, UR6, 0x2, URZ ;  /* 0x0000000206057890 */ /* 0x000fe2000fffe03f */
[----:B------:R-:W-:Y:S01]  /*3150*/  FSEL R228, R228, -INF , P2 ;  /* 0xff800000e4e47808 */ /* 0x000fe20001000000 */
[----:B------:R-:W-:Y:S01]  /*3160*/  UMOV UR11, 0x40000040 ;  /* 0x40000040000b7882 */ /* 0x000fe20000000000 */
[----:B------:R-:W-:Y:S01]  /*3170*/  UMOV UR9, 0x40000040 ;  /* 0x4000004000097882 */ /* 0x000fe20000000000 */
[----:B------:R-:W-:Y:S01]  /*3180*/  UIADD3 UR7, UR4, 0x182, URZ ;  /* 0x0000018204077890 */ /* 0x000fe2000fffe03f */
[----:B------:R-:W-:Y:S01]  /*3190*/  FSEL R227, R227, -INF , P1 ;  /* 0xff800000e3e37808 */ /* 0x000fe20000800000 */
[--C-:B------:R-:W-:Y:S01]  /*31a0*/  FFMA.FTZ R6, R6, UR36, -R7.reuse ;  /* 0x0000002406067c23 */ /* 0x100fe20008010807 */
[----:B------:R-:W-:Y:S01]  /*31b0*/  UMOV UR8, UR5 ;  /* 0x0000000500087c82 */ /* 0x000fe20008000000 */
[----:B------:R-:W-:Y:S01]  /*31c0*/  UIADD3 UR5, UR4, 0x102, URZ ;  /* 0x0000010204057890 */ /* 0x000fe2000fffe03f */
[----:B--2---:R-:W-:Y:S01]  /*31d0*/  FFMA.FTZ R228, R228, UR36, -R8 ;  /* 0x00000024e4e47c23 */ /* 0x004fe20008010808 */
[----:B------:R-:W-:Y:S01]  /*31e0*/  FFMA.FTZ R225, R227, UR36, -R7 ;  /* 0x00000024e3e17c23 */ /* 0x000fe20008010807 */
[----:B------:R-:W-:Y:S01]  /*31f0*/  FSEL R216, R216, -INF , P2 ;  /* 0xff800000d8d87808 */ /* 0x000fe20001000000 */
[----:B------:R-:W-:Y:S01]  /*3200*/  MUFU.EX2 R7, R6 ;  /* 0x0000000600077308 */ /* 0x000fe20000000800 */
[----:B------:R-:W-:-:S02]  /*3210*/  FSEL R230, R230, -INF , P1 ;  /* 0xff800000e6e67808 */ /* 0x000fc40000800000 */
[----:B------:R-:W-:Y:S01]  /*3220*/  FSEL R229, R229, -INF , P2 ;  /* 0xff800000e5e57808 */ /* 0x000fe20001000000 */
[----:B------:R-:W-:Y:S01]  /*3230*/  FFMA.FTZ R216, R216, UR36, -R10 ;  /* 0x00000024d8d87c23 */ /* 0x000fe2000801080a */
[----:B------:R-:W-:Y:S02]  /*3240*/  WARPGROUP.DEPBAR.LE gsb0, 0x0 ;  /* 0x00008000000079c5 */ /* 0x000fe40000010000 */
[----:B------:R-:W-:Y:S01]  /*3250*/  WARPGROUP.ARRIVE ;  /* 0x00000000000079c5 */ /* 0x000fe20000000000 */
[----:B------:R-:W1:Y:S01]  /*3260*/  MUFU.EX2 R6, R228 ;  /* 0x000000e400067308 */ /* 0x000e620000000800 */
[----:B------:R-:W-:Y:S01]  /*3270*/  FSEL R227, R231, -INF , P1 ;  /* 0xff800000e7e37808 */ /* 0x000fe20000800000 */
[----:B------:R-:W-:Y:S01]  /*3280*/  FFMA.FTZ R8, R230, UR36, -R8 ;  /* 0x00000024e6087c23 */ /* 0x000fe20008010808 */
[----:B------:R-:W-:Y:S01]  /*3290*/  FSEL R218, R218, -INF , P1 ;  /* 0xff800000dada7808 */ /* 0x000fe20000800000 */
[----:B------:R-:W-:Y:S01]  /*32a0*/  FFMA.FTZ R229, R229, UR36, -R9 ;  /* 0x00000024e5e57c23 */ /* 0x000fe20008010809 */
[----:B------:R-:W-:Y:S01]  /*32b0*/  HGMMA.64x16x16.F32.BF16 R176, gdesc[UR12], RZ, !UPT, gsb0 ;  /* 0x002000000cb079f0 */ /* 0x000fe2000c0018ff */
[----:B------:R-:W-:-:S02]  /*32c0*/  UIADD3 UR12, UR4, 0x202, URZ ;  /* 0x00000202040c7890 */ /* 0x000fc4000fffe03f */
[----:B------:R2:W-:Y:S01]  /*32d0*/  MUFU.EX2 R228, R216 ;  /* 0x000000d800e47308 */ /* 0x0005e20000000800 */
[----:B------:R-:W-:Y:S01]  /*32e0*/  FFMA.FTZ R227, R227, UR36, -R9 ;  /* 0x00000024e3e37c23 */ /* 0x000fe20008010809 */
[----:B------:R-:W-:Y:S01]  /*32f0*/  FFMA.FTZ R10, R218, UR36, -R10 ;  /* 0x00000024da0a7c23 */ /* 0x000fe2000801080a */
[----:B------:R-:W-:Y:S02]  /*3300*/  FSEL R222, R222, -INF , P1 ;  /* 0xff800000dede7808 */ /* 0x000fe40000800000 */
[----:B------:R-:W-:Y:S02]  /*3310*/  FSEL R212, R212, -INF , P2 ;  /* 0xff800000d4d47808 */ /* 0x000fe40001000000 */
[----:B------:R-:W-:Y:S01]  /*3320*/  FSEL R211, R211, -INF , P1 ;  /* 0xff800000d3d37808 */ /* 0x000fe20000800000 */
[----:B------:R-:W-:Y:S01]  /*3330*/  MUFU.EX2 R224, R224 ;  /* 0x000000e000e07308 */ /* 0x000fe20000000800 */
[----:B-1----:R1:W-:Y:S07]  /*3340*/  STL [R1+0x8], R6 ;  /* 0x0000080601007387 */ /* 0x0023ee0000100800 */
[----:B------:R-:W-:Y:S01]  /*3350*/  MUFU.EX2 R229, R229 ;  /* 0x000000e500e57308 */ /* 0x000fe20000000800 */
[----:B------:R-:W-:-:S02]  /*3360*/  WARPGROUP.DEPBAR.LE gsb0, 0x0 ;  /* 0x00008000000079c5 */ /* 0x000fc40000010000 */
[----:B------:R-:W-:Y:S01]  /*3370*/  WARPGROUP.ARRIVE ;  /* 0x00000000000079c5 */ /* 0x000fe20000000000 */
[----:B--2---:R-:W-:Y:S01]  /*3380*/  FSEL R216, R217, -INF , P2 ;  /* 0xff800000d9d87808 */ /* 0x004fe20001000000 */
[----:B------:R-:W2:Y:S04]  /*3390*/  LDL R230, [R1+0xc] ;  /* 0x00000c0001e67983 */ /* 0x000ea80000100800 */
[----:B------:R-:W-:Y:S01]  /*33a0*/  HGMMA.64x16x16.F32.BF16 R168, gdesc[UR16], RZ, !UPT, gsb0 ;  /* 0x0020000010a879f0 */ /* 0x000fe2000c0018ff */
[----:B-1----:R-:W-:Y:S01]  /*33b0*/  FSEL R6, R219, -INF , P1 ;  /* 0xff800000db067808 */ /* 0x002fe20000800000 */
[----:B------:R-:W-:Y:S01]  /*33c0*/  FFMA.FTZ R216, R216, UR36, -R11 ;  /* 0x00000024d8d87c23 */ /* 0x000fe2000801080b */
[----:B------:R-:W-:Y:S02]  /*33d0*/  FSEL R9, R221, -INF , P2 ;  /* 0xff800000dd097808 */ /* 0x000fe40001000000 */
[----:B------:R-:W-:Y:S01]  /*33e0*/  FSEL R218, R214, -INF , P1 ;  /* 0xff800000d6da7808 */ /* 0x000fe20000800000 */
[----:B------:R1:W4:Y:S01]  /*33f0*/  MUFU.EX2 R217, R10 ;  /* 0x0000000a00d97308 */ /* 0x0003220000000800 */
[----:B------:R-:W5:Y:S01]  /*3400*/  LDL.LU R231, [R1+0x8] ;  /* 0x0000080001e77983 */ /* 0x000f620000300800 */
[----:B------:R-:W-:-:S02]  /*3410*/  WARPGROUP.DEPBAR.LE gsb0, 0x0 ;  /* 0x00008000000079c5 */ /* 0x000fc40000010000 */
[----:B------:R-:W-:-:S06]  /*3420*/  WARPGROUP.ARRIVE ;  /* 0x00000000000079c5 */ /* 0x000fcc0000000000 */
[----:B------:R-:W-:Y:S03]  /*3430*/  HGMMA.64x16x16.F32.BF16 R160, gdesc[UR20], RZ, !UPT, gsb0 ;  /* 0x0020000014a079f0 */ /* 0x000fe6000c0018ff */
[----:B------:R-:W-:Y:S02]  /*3440*/  WARPGROUP.DEPBAR.LE gsb0, 0x0 ;  /* 0x00008000000079c5 */ /* 0x000fe40000010000 */
[----:B---3--:R-:W-:-:S06]  /*3450*/  WARPGROUP.ARRIVE ;  /* 0x00000000000079c5 */ /* 0x008fcc0000000000 */
[----:B------:R-:W-:Y:S03]  /*3460*/  HGMMA.64x16x16.F32.BF16 R152, gdesc[UR24], RZ, !UPT, gsb0 ;  /* 0x00200000189879f0 */ /* 0x000fe6000c0018ff */
        /* <DEDUP_REMOVED lines=189> */
[----:B------:R-:W-:Y:S01]  /*4040*/  FFMA.FTZ R6, R6, UR36, -R11 ;  /* 0x0000002406067c23 */ /* 0x000fe2000801080b */
[----:B------:R3:W-:Y:S01]  /*4050*/  MUFU.EX2 R219, R8 ;  /* 0x0000000800db7308 */ /* 0x0007e20000000800 */
[----:B------:R-:W-:Y:S01]  /*4060*/  FSEL R11, R223, -INF , P1 ;  /* 0xff800000df0b7808 */ /* 0x000fe20000800000 */
[----:B-1----:R-:W-:Y:S01]  /*4070*/  FFMA.FTZ R10, R222, UR36, -R12 ;  /* 0x00000024de0a7c23 */ /* 0x002fe2000801080c */
[----:B------:R-:W-:Y:S01]  /*4080*/  FFMA.FTZ R9, R9, UR36, -R13 ;  /* 0x0000002409097c23 */ /* 0x000fe2000801080d */
[----:B------:R-:W-:Y:S01]  /*4090*/  FFMA.FTZ R214, R212, UR36, -R16 ;  /* 0x00000024d4d67c23 */ /* 0x000fe20008010810 */
[----:B---3--:R-:W-:Y:S01]  /*40a0*/  FSEL R8, R220, -INF , P2 ;  /* 0xff800000dc087808 */ /* 0x008fe20001000000 */
[----:B------:R-:W-:-:S02]  /*40b0*/  WARPGROUP.DEPBAR.LE gsb0, 0x0 ;  /* 0x00008000000079c5 */ /* 0x000fc40000010000 */
[----:B------:R-:W-:Y:S01]  /*40c0*/  WARPGROUP.ARRIVE ;  /* 0x00000000000079c5 */ /* 0x000fe20000000000 */
[----:B------:R-:W-:Y:S01]  /*40d0*/  FFMA.FTZ R11, R11, UR36, -R13 ;  /* 0x000000240b0b7c23 */ /* 0x000fe2000801080d */
[----:B------:R-:W-:Y:S01]  /*40e0*/  FFMA.FTZ R218, R218, UR36, -R16 ;  /* 0x00000024dada7c23 */ /* 0x000fe20008010810 */
[----:B------:R-:W3:Y:S03]  /*40f0*/  LDL R222, [R1+0x14] ;  /* 0x0000140001de7983 */ /* 0x000ee60000100800 */
[----:B------:R-:W-:Y:S01]  /*4100*/  HGMMA.64x16x16.F32.BF16 R184, gdesc[UR8], R184, gsb0 ;  /* 0x0020000008b879f0 */ /* 0x000fe200080018b8 */
[----:B------:R-:W-:Y:S01]  /*4110*/  FFMA.FTZ R8, R8, UR36, -R12 ;  /* 0x0000002408087c23 */ /* 0x000fe2000801080c */
[----:B------:R-:W-:Y:S02]  /*4120*/  FSEL R12, R208, -INF , P2 ;  /* 0xff800000d00c7808 */ /* 0x000fe40001000000 */
[----:B------:R-:W-:-:S02]  /*4130*/  FSEL R13, R210, -INF , P1 ;  /* 0xff800000d20d7808 */ /* 0x000fc40000800000 */
[----:B------:R-:W-:Y:S02]  /*4140*/  FSEL R16, R213, -INF , P2 ;  /* 0xff800000d5107808 */ /* 0x000fe40001000000 */
[----:B------:R-:W-:Y:S01]  /*4150*/  FSEL R212, R215, -INF , P1 ;  /* 0xff800000d7d47808 */ /* 0x000fe20000800000 */
[--C-:B------:R-:W-:Y:S01]  /*4160*/  FFMA.FTZ R12, R12, UR36, -R14.reuse ;  /* 0x000000240c0c7c23 */ /* 0x100fe2000801080e */
[----:B------:R-:W-:Y:S01]  /*4170*/  FFMA.FTZ R13, R13, UR36, -R14 ;  /* 0x000000240d0d7c23 */ /* 0x000fe2000801080e */
[----:B------:R-:W-:Y:S01]  /*4180*/  FSEL R14, R209, -INF , P2 ;  /* 0xff800000d10e7808 */ /* 0x000fe20001000000 */
[--C-:B------:R-:W-:Y:S01]  /*4190*/  FFMA.FTZ R215, R16, UR36, -R17.reuse ;  /* 0x0000002410d77c23 */ /* 0x100fe20008010811 */
[----:B------:R-:W-:Y:S01]  /*41a0*/  FFMA.FTZ R212, R212, UR36, -R17 ;  /* 0x00000024d4d47c23 */ /* 0x000fe20008010811 */
[----:B------:R-:W-:Y:S02]  /*41b0*/  FSEL R17, R200, -INF , P2 ;  /* 0xff800000c8117808 */ /* 0x000fe40001000000 */
[----:B------:R-:W-:-:S02]  /*41c0*/  FSEL R209, R202, -INF , P1 ;  /* 0xff800000cad17808 */ /* 0x000fc40000800000 */
[----:B------:R-:W-:Y:S01]  /*41d0*/  FSEL R16, R201, -INF , P2 ;  /* 0xff800000c9107808 */ /* 0x000fe20001000000 */
[--C-:B------:R-:W-:Y:S02]  /*41e0*/  FFMA.FTZ R210, R17, UR36, -R18.reuse ;  /* 0x0000002411d27c23 */ /* 0x100fe40008010812 */
[----:B------:R-:W-:Y:S01]  /*41f0*/  FFMA.FTZ R208, R209, UR36, -R18 ;  /* 0x00000024d1d07c23 */ /* 0x000fe20008010812 */
[----:B------:R-:W-:Y:S01]  /*4200*/  FSEL R18, R203, -INF , P1 ;  /* 0xff800000cb127808 */ /* 0x000fe20000800000 */
[--C-:B------:R-:W-:Y:S01]  /*4210*/  FFMA.FTZ R14, R14, UR36, -R15.reuse ;  /* 0x000000240e0e7c23 */ /* 0x100fe2000801080f */
[----:B------:R-:W-:Y:S01]  /*4220*/  FFMA.FTZ R15, R211, UR36, -R15 ;  /* 0x00000024d30f7c23 */ /* 0x000fe2000801080f */
[--C-:B------:R-:W-:Y:S02]  /*4230*/  FFMA.FTZ R209, R16, UR36, -R19.reuse ;  /* 0x0000002410d17c23 */ /* 0x100fe40008010813 */
[----:B------:R-:W-:Y:S01]  /*4240*/  FFMA.FTZ R211, R18, UR36, -R19 ;  /* 0x0000002412d37c23 */ /* 0x000fe20008010813 */
[----:B------:R-:W-:Y:S01]  /*4250*/  FSEL R19, R204, -INF , P2 ;  /* 0xff800000cc137808 */ /* 0x000fe20001000000 */
[----:B------:R1:W-:Y:S01]  /*4260*/  MUFU.EX2 R16, R214 ;  /* 0x000000d600107308 */ /* 0x0003e20000000800 */
[----:B------:R-:W-:Y:S01]  /*4270*/  UIADD3 UR10, UR4, 0x306, URZ ;  /* 0x00000306040a7890 */ /* 0x000fe2000fffe03f */
[----:B------:R-:W-:-:S02]  /*4280*/  FSEL R204, R193, -INF , P2 ;  /* 0xff800000c1cc7808 */ /* 0x000fc40001000000 */
[----:B-1----:R-:W-:Y:S01]  /*4290*/  FFMA.FTZ R214, R19, UR36, -R20 ;  /* 0x0000002413d67c23 */ /* 0x002fe20008010814 */
[----:B------:R-:W-:Y:S01]  /*42a0*/  FSEL R19, R192, -INF , P2 ;  /* 0xff800000c0137808 */ /* 0x000fe20001000000 */
[----:B------:R-:W-:Y:S01]  /*42b0*/  UMOV UR11, 0x40000040 ;  /* 0x40000040000b7882 */ /* 0x000fe20000000000 */
[----:B------:R-:W-:Y:S02]  /*42c0*/  WARPGROUP.DEPBAR.LE gsb0, 0x0 ;  /* 0x00008000000079c5 */ /* 0x000fe40000010000 */
[----:B------:R-:W1:Y:S04]  /*42d0*/  LDS.64 R200, [R237+0x2e380] ;  /* 0x02e38000edc87984 */ /* 0x000e680000000a00 */
[----:B------:R-:W4:Y:S01]  /*42e0*/  LDS.64 R192, [R237+0x2e3a0] ;  /* 0x02e3a000edc07984 */ /* 0x000f220000000a00 */
        /* <DEDUP_REMOVED lines=8> */
[----:B------:R-:W-:-:S05]  /*4370*/  FSEL R213, R206, -INF , P1 ;  /* 0xff800000ced57808 */ /* 0x000fca0000800000 */
[----:B------:R-:W-:Y:S01]  /*4380*/  FFMA.FTZ R213, R213, UR36, -R20 ;  /* 0x00000024d5d57c23 */ /* 0x000fe20008010814 */
[----:B------:R-:W-:Y:S02]  /*4390*/  FSEL R20, R205, -INF , P2 ;  /* 0xff800000cd147808 */ /* 0x000fe40001000000 */
[----:B------:R-:W-:-:S03]  /*43a0*/  FSEL R203, R194, -INF , P1 ;  /* 0xff800000c2cb7808 */ /* 0x000fc60000800000 */
[----:B------:R-:W-:Y:S02]  /*43b0*/  FFMA.FTZ R194, R20, UR36, -R21 ;  /* 0x0000002414c27c23 */ /* 0x000fe40008010815 */
        /* <DEDUP_REMOVED lines=13> */
[--C-:B------:R-:W-:Y:S01]  /*4490*/  FFMA.FTZ R202, R19, UR36, -R22.reuse ;  /* 0x0000002413ca7c23 */ /* 0x100fe20008010816 */
[----:B------:R-:W-:Y:S01]  /*44a0*/  FFMA.FTZ R203, R203, UR36, -R22 ;  /* 0x00000024cbcb7c23 */ /* 0x000fe20008010816 */
[----:B------:R-:W-:Y:S01]  /*44b0*/  FSEL R22, R195, -INF , P1 ;  /* 0xff800000c3167808 */ /* 0x000fe20000800000 */
[----:B------:R-:W-:Y:S01]  /*44c0*/  FFMA.FTZ R204, R204, UR36, -R23 ;  /* 0x00000024cccc7c23 */ /* 0x000fe20008010817 */
[----:B------:R-:W-:-:S03]  /*44d0*/  FSEL R206, R207, -INF , P1 ;  /* 0xff800000cfce7808 */ /* 0x000fc60000800000 */
[----:B------:R-:W-:Y:S01]  /*44e0*/  FFMA.FTZ R207, R22, UR36, -R23 ;  /* 0x0000002416cf7c23 */ /* 0x000fe20008010817 */
[----:B------:R-:W-:Y:S01]  /*44f0*/  FSEL R23, R196, -INF , P2 ;  /* 0xff800000c4177808 */ /* 0x000fe20001000000 */
[----:B------:R-:W-:Y:S02]  /*4500*/  FFMA.FTZ R206, R206, UR36, -R21 ;  /* 0x00000024cece7c23 */ /* 0x000fe40008010815 */
[----:B------:R4:W-:Y:S02]  /*4510*/  MUFU.EX2 R21, R208 ;  /* 0x000000d000157308 */ /* 0x0009e40000000800 */
[----:B----4-:R-:W-:Y:S01]  /*4520*/  FFMA.FTZ R208, R23, UR36, -R232 ;  /* 0x0000002417d07c23 */ /* 0x010fe200080108e8 */
[----:B------:R-:W-:-:S05]  /*4530*/  LOP3.LUT R23, R236, 0x2800000, RZ, 0xfc, !PT ;  /* 0x02800000ec177812 */ /* 0x000fca00078efcff */
[----:B------:R-:W-:Y:S01]  /*4540*/  IMAD R23, R0, 0x500, R23 ;  /* 0x0000050000177824 */ /* 0x000fe200078e0217 */
[----:B------:R-:W-:Y:S01]  /*4550*/  UIADD3 UR4, UR4, 0x486, URZ ;  /* 0x0000048604047890 */ /* 0x000fe2000fffe03f */
[----:B------:R4:W-:Y:S01]  /*4560*/  MUFU.EX2 R18, R215 ;  /* 0x000000d700127308 */ /* 0x0009e20000000800 */
[----:B------:R-:W-:Y:S02]  /*4570*/  FADD.FTZ R220, R191, -R193 ;  /* 0x800000c1bfdc7221 */ /* 0x000fe40000010000 */
[----:B------:R-:W-:-:S05]  /*4580*/  R2UR UR12, R23 ;  /* 0x00000000170c72ca */ /* 0x000fca00000e0000 */
[----:B------:R2:W-:Y:S01]  /*4590*/  MUFU.EX2 R19, R212 ;  /* 0x000000d400137308 */ /* 0x0005e20000000800 */
[----:B----4-:R-:W-:Y:S01]  /*45a0*/  FADD.FTZ R215, R190, -R192 ;  /* 0x800000c0bed77221 */ /* 0x010fe20000010000 */
[----:B------:R-:W-:-:S06]  /*45b0*/  UMOV UR6, UR4 ;  /* 0x0000000400067c82 */ /* 0x000fcc0008000000 */
[----:B------:R4:W-:Y:S01]  /*45c0*/  MUFU.EX2 R22, R209 ;  /* 0x000000d100167308 */ /* 0x0009e20000000800 */
[----:B--2---:R-:W-:Y:S01]  /*45d0*/  FADD.FTZ R212, R187, -R201 ;  /* 0x800000c9bbd47221 */ /* 0x004fe20000010000 */
[----:B------:R-:W-:-:S06]  /*45e0*/  WARPGROUP.DEPBAR.LE gsb0, 0x0 ;  /* 0x00008000000079c5 */ /* 0x000fcc0000010000 */
[----:B------:R2:W-:Y:S01]  /*45f0*/  MUFU.EX2 R23, R211 ;  /* 0x000000d300177308 */ /* 0x0005e20000000800 */
[----:B----4-:R-:W-:Y:S01]  /*4600*/  FADD.FTZ R209, R186, -R200 ;  /* 0x800000c8bad17221 */ /* 0x010fe20000010000 */
[----:B------:R-:W4:Y:S01]  /*4610*/  LDS.64 R190, [R237+0x2e400] ;  /* 0x02e40000edbe7984 */ /* 0x000f220000000a00 */
[----:B------:R-:W-:Y:S01]  /*4620*/  UMOV UR7, 0x40000040 ;  /* 0x4000004000077882 */ /* 0x000fe20000000000 */
[----:B--2---:R-:W-:Y:S02]  /*4630*/  FADD.FTZ R211, R185, -R201 ;  /* 0x800000c9b9d37221 */ /* 0x004fe40000010000 */
[----:B------:R-:W-:Y:S01]  /*4640*/  LDS.64 R200, [R237+0x2e3e0] ;  /* 0x02e3e000edc87984 */ /* 0x000fe20000000a00 */
[----:B------:R-:W-:Y:S01]  /*4650*/  WARPGROUP.ARRIVE ;  /* 0x00000000000079c5 */ /* 0x000fe20000000000 */
[----:B------:R-:W-:Y:S01]  /*4660*/  UMOV UR4, UR8 ;  /* 0x0000000800047c82 */ /* 0x000fe20008000000 */
[----:B------:R-:W-:-:S04]  /*4670*/  UMOV UR5, UR9 ;  /* 0x0000000900057c82 */ /* 0x000fc80008000000 */
[----:B------:R-:W-:Y:S01]  /*4680*/  HGMMA.64x16x16.F32.BF16 R152, gdesc[UR4], R152, gsb0 ;  /* 0x00200000049879f0 */ /* 0x000fe20008001898 */
[----:B------:R-:W-:Y:S01]  /*4690*/  FSEL R195, R198, -INF , P1 ;  /* 0xff800000c6c37808 */ /* 0x000fe20000800000 */
[----:B------:R2:W-:Y:S01]  /*46a0*/  MUFU.EX2 R185, R194 ;  /* 0x000000c200b97308 */ /* 0x0005e20000000800 */
[----:B------:R-:W-:-:S03]  /*46b0*/  FSEL R196, R197, -INF , P2 ;  /* 0xff800000c5c47808 */ /* 0x000fc60001000000 */
[----:B------:R-:W-:Y:S02]  /*46c0*/  FFMA.FTZ R232, R195, UR36, -R232 ;  /* 0x00000024c3e87c23 */ /* 0x000fe400080108e8 */
[----:B------:R-:W-:Y:S01]  /*46d0*/  FFMA.FTZ R205, R196, UR36, -R233 ;  /* 0x00000024c4cd7c23 */ /* 0x000fe200080108e9 */
[----:B------:R-:W-:-:S05]  /*46e0*/  FSEL R198, R199, -INF , P1 ;  /* 0xff800000c7c67808 */ /* 0x000fca0000800000 */
[----:B------:R-:W-:Y:S01]  /*46f0*/  FFMA.FTZ R233, R198, UR36, -R233 ;  /* 0x00000024c6e97c23 */ /* 0x000fe200080108e9 */
[----:B------:R-:W5:Y:S01]  /*4700*/  MUFU.EX2 R6, R6 ;  /* 0x0000000600067308 */ /* 0x000f620000000800 */
[----:B------:R-:W-:Y:S02]  /*4710*/  WARPGROUP.DEPBAR.LE gsb0, 0x0 ;  /* 0x00008000000079c5 */ /* 0x000fe40000010000 */
[----:B------:R-:W4:Y:S04]  /*4720*/  LDS.64 R192, [R237+0x2e420] ;  /* 0x02e42000edc07984 */ /* 0x000f280000000a00 */
[----:B--2---:R-:W2:Y:S04]  /*4730*/  LDS.64 R194, [R237+0x2e460] ;  /* 0x02e46000edc27984 */ /* 0x004ea80000000a00 */
[----:B------:R-:W2:Y:S04]  /*4740*/  LDS.64 R196, [R237+0x2e440] ;  /* 0x02e44000edc47984 */ /* 0x000ea80000000a00 */
[----:B------:R-:W3:Y:S04]  /*4750*/  LDS.64 R198, [R237+0x2e480] ;  /* 0x02e48000edc67984 */ /* 0x000ee80000000a00 */
[----:B------:R-:W3:Y:S01]  /*4760*/  LDS.64 R236, [R237+0x2e4a0] ;  /* 0x02e4a000edec7984 */ /* 0x000ee20000000a00 */
[----:B-1----:R-:W-:Y:S01]  /*4770*/  FADD.FTZ R178, R178, -R188 ;  /* 0x800000bcb2b27221 */ /* 0x002fe20000010000 */
[--C-:B------:R-:W-:Y:S01]  /*4780*/  FADD.FTZ R179, R179, -R189.reuse ;  /* 0x800000bdb3b37221 */ /* 0x100fe20000010000 */
[----:B------:R-:W1:Y:S01]  /*4790*/  MUFU.EX2 R216, R216 ;  /* 0x000000d800d87308 */ /* 0x000e620000000800 */
[----:B------:R-:W-:Y:S01]  /*47a0*/  FMUL.FTZ R211, R7, R211 ;  /* 0x000000d307d37220 */ /* 0x000fe20000410000 */
[----:B------:R-:W-:Y:S01]  /*47b0*/  FMUL.FTZ R178, R217, R178 ;  /* 0x000000b2d9b27220 */ /* 0x000fe20000410000 */
[----:B-----5:R-:W-:Y:S01]  /*47c0*/  FMUL.FTZ R179, R6, R179 ;  /* 0x000000b306b37220 */ /* 0x020fe20000410000 */
[----:B------:R-:W-:Y:S01]  /*47d0*/  FADD.FTZ R177, R177, -R189 ;  /* 0x800000bdb1b17221 */ /* 0x000fe20000010000 */
[----:B----4-:R-:W-:Y:S01]  /*47e0*/  FADD.FTZ R170, R170, -R190 ;  /* 0x800000beaaaa7221 */ /* 0x010fe20000010000 */
[----:B------:R-:W-:-:S02]  /*47f0*/  FADD.FTZ R189, R169, -R191 ;  /* 0x800000bfa9bd7221 */ /* 0x000fc40000010000 */
[----:B------:R4:W-:Y:S01]  /*4800*/  MUFU.EX2 R186, R206 ;  /* 0x000000ce00ba7308 */ /* 0x0009e20000000800 */
[----:B------:R-:W-:-:S07]  /*4810*/  FADD.FTZ R171, R171, -R191 ;  /* 0x800000bfabab7221 */ /* 0x000fce0000010000 */
[----:B------:R-:W5:Y:S01]  /*4820*/  MUFU.EX2 R226, R226 ;  /* 0x000000e200e27308 */ /* 0x000f620000000800 */
[--C-:B------:R-:W-:Y:S01]  /*4830*/  FADD.FTZ R172, R172, -R192.reuse ;  /* 0x800000c0acac7221 */ /* 0x100fe20000010000 */
[----:B------:R-:W-:Y:S01]  /*4840*/  FADD.FTZ R174, R174, -R192 ;  /* 0x800000c0aeae7221 */ /* 0x000fe20000010000 */
[----:B------:R-:W-:Y:S01]  /*4850*/  FMUL.FTZ R192, R224, R210 ;  /* 0x000000d2e0c07220 */ /* 0x000fe20000410000 */
[----:B------:R-:W-:Y:S01]  /*4860*/  F2FP.BF16.F32.PACK_AB R224, R7, R224 ;  /* 0x000000e007e0723e */ /* 0x000fe200000010ff */
[--C-:B--2---:R-:W-:Y:S01]  /*4870*/  FADD.FTZ R164, R164, -R194.reuse ;  /* 0x800000c2a4a47221 */ /* 0x104fe20000010000 */
[----:B------:R-:W-:Y:S01]  /*4880*/  FADD.FTZ R166, R166, -R194 ;  /* 0x800000c2a6a67221 */ /* 0x000fe20000010000 */
[----:B------:R-:W-:Y:S01]  /*4890*/  FMUL.FTZ R194, R231, R214 ;  /* 0x000000d6e7c27220 */ /* 0x000fe20000410000 */
[----:B------:R-:W-:Y:S01]  /*48a0*/  FMUL.FTZ R7, R229, R218 ;  /* 0x000000dae5077220 */ /* 0x000fe20000410000 */
[----:B------:R-:W2:Y:S01]  /*48b0*/  MUFU.EX2 R225, R225 ;  /* 0x000000e100e17308 */ /* 0x000ea20000000800 */
[----:B----4-:R-:W-:Y:S01]  /*48c0*/  FADD.FTZ R206, R176, -R188 ;  /* 0x800000bcb0ce7221 */ /* 0x010fe20000010000 */
[----:B------:R-:W-:Y:S01]  /*48d0*/  FADD.FTZ R188, R168, -R190 ;  /* 0x800000bea8bc7221 */ /* 0x000fe20000010000 */
[----:B------:R-:W-:Y:S01]  /*48e0*/  FADD.FTZ R190, R173, -R193 ;  /* 0x800000c1adbe7221 */ /* 0x000fe20000010000 */
[--C-:B------:R-:W-:Y:S01]  /*48f0*/  FADD.FTZ R191, R161, -R197.reuse ;  /* 0x800000c5a1bf7221 */ /* 0x100fe20000010000 */
[----:B------:R-:W-:-:S03]  /*4900*/  FADD.FTZ R163, R163, -R197 ;  /* 0x800000c5a3a37221 */ /* 0x000fc60000010000 */
[----:B------:R-:W4:Y:S01]  /*4910*/  MUFU.EX2 R227, R227 ;  /* 0x000000e300e37308 */ /* 0x000f220000000800 */
[----:B------:R-:W-:Y:S01]  /*4920*/  FADD.FTZ R173, R160, -R196 ;  /* 0x800000c4a0ad7221 */ /* 0x000fe20000010000 */
[----:B------:R-:W-:Y:S02]  /*4930*/  F2FP.BF16.F32.PACK_AB R194, R7, R194 ;  /* 0x000000c207c2723e */ /* 0x000fe400000010ff */
[----:B------:R-:W-:-:S04]  /*4940*/  F2FP.BF16.F32.PACK_AB R197, R179, R178 ;  /* 0x000000b2b3c5723e */ /* 0x000fc800000010ff */
[----:B------:R-:W4:Y:S01]  /*4950*/  MUFU.EX2 R8, R8 ;  /* 0x0000000800087308 */ /* 0x000f220000000800 */
[----:B------:R-:W-:-:S07]  /*4960*/  FADD.FTZ R162, R162, -R196 ;  /* 0x800000c4a2a27221 */ /* 0x000fce0000010000 */
[----:B------:R-:W4:Y:S08]  /*4970*/  MUFU.EX2 R10, R10 ;  /* 0x0000000a000a7308 */ /* 0x000f300000000800 */
        /* <DEDUP_REMOVED lines=13> */
[----:B------:R4:W4:Y:S08]  /*4a50*/  MUFU.EX2 R7, R205 ;  /* 0x000000cd00077308 */ /* 0x0009300000000800 */
[----:B------:R-:W4:Y:S01]  /*4a60*/  MUFU.EX2 R179, R233 ;  /* 0x000000e900b37308 */ /* 0x000f220000000800 */
        /* <DEDUP_REMOVED lines=8> */
[----:B------:R-:W-:Y:S01]  /*4af0*/  FADD.FTZ R175, R175, -R193 ;  /* 0x800000c1afaf7221 */ /* 0x000fe20000010000 */
[--C-:B------:R-:W-:Y:S01]  /*4b00*/  FADD.FTZ R165, R165, -R195.reuse ;  /* 0x800000c3a5a57221 */ /* 0x100fe20000010000 */
[----:B------:R-:W-:Y:S01]  /*4b10*/  FADD.FTZ R167, R167, -R195 ;  /* 0x800000c3a7a77221 */ /* 0x000fe20000010000 */
[--C-:B---3--:R-:W-:Y:S01]  /*4b20*/  FADD.FTZ R152, R152, -R198.reuse ;  /* 0x800000c698987221 */ /* 0x108fe20000010000 */
[----:B------:R-:W-:Y:S01]  /*4b30*/  FADD.FTZ R154, R154, -R198 ;  /* 0x800000c69a9a7221 */ /* 0x000fe20000010000 */
[--C-:B------:R-:W-:Y:S01]  /*4b40*/  FADD.FTZ R153, R153, -R199.reuse ;  /* 0x800000c799997221 */ /* 0x100fe20000010000 */
[----:B------:R-:W-:Y:S01]  /*4b50*/  FADD.FTZ R155, R155, -R199 ;  /* 0x800000c79b9b7221 */ /* 0x000fe20000010000 */
[--C-:B------:R-:W-:Y:S01]  /*4b60*/  FADD.FTZ R156, R156, -R236.reuse ;  /* 0x800000ec9c9c7221 */ /* 0x100fe20000010000 */
[----:B------:R-:W-:Y:S01]  /*4b70*/  FADD.FTZ R158, R158, -R236 ;  /* 0x800000ec9e9e7221 */ /* 0x000fe20000010000 */
[--C-:B------:R-:W-:Y:S01]  /*4b80*/  FADD.FTZ R157, R157, -R237.reuse ;  /* 0x800000ed9d9d7221 */ /* 0x100fe20000010000 */
[----:B------:R-:W-:Y:S01]  /*4b90*/  FADD.FTZ R159, R159, -R237 ;  /* 0x800000ed9f9f7221 */ /* 0x000fe20000010000 */
[----:B-----5:R-:W-:Y:S01]  /*4ba0*/  FMUL.FTZ R193, R226, R209 ;  /* 0x000000d1e2c17220 */ /* 0x020fe20000410000 */
[----:B--2---:R-:W-:Y:S01]  /*4bb0*/  FMUL.FTZ R212, R225, R212 ;  /* 0x000000d4e1d47220 */ /* 0x004fe20000410000 */
[----:B------:R-:W-:Y:S01]  /*4bc0*/  FMUL.FTZ R195, R219, R215 ;  /* 0x000000d7dbc37220 */ /* 0x000fe20000410000 */
[----:B----4-:R-:W-:Y:S01]  /*4bd0*/  FMUL.FTZ R220, R227, R220 ;  /* 0x000000dce3dc7220 */ /* 0x010fe20000410000 */
[----:B------:R-:W-:Y:S01]  /*4be0*/  F2FP.BF16.F32.PACK_AB R205, R163, R162 ;  /* 0x000000a2a3cd723e */ /* 0x000fe200000010ff */
[----:B------:R-:W-:Y:S01]  /*4bf0*/  FMUL.FTZ R180, R8, R180 ;  /* 0x000000b408b47220 */ /* 0x000fe20000410000 */
[----:B------:R-:W-:Y:S01]  /*4c00*/  F2FP.BF16.F32.PACK_AB R196, R177, R196 ;  /* 0x000000c4b1c4723e */ /* 0x000fe200000010ff */
        /* <DEDUP_REMOVED lines=52> */
[----:B------:R-:W-:-:S03]  /*4f50*/  F2FP.BF16.F32.PACK_AB R227, R227, R219 ;  /* 0x000000dbe3e3723e */ /* 0x000fc600000010ff */
        /* <DEDUP_REMOVED lines=31> */
[----:B------:R-:W-:Y:S01]  /*5150*/  UMOV UR11, 0x40000040 ;  /* 0x40000040000b7882 */ /* 0x000fe20000000000 */
[----:B------:R-:W-:Y:S01]  /*5160*/  UMOV UR10, UR12 ;  /* 0x0000000c000a7c82 */ /* 0x000fe20008000000 */
[----:B------:R-:W-:-:S02]  /*5170*/  WARPGROUP.DEPBAR.LE gsb0, 0x0 ;  /* 0x00008000000079c5 */ /* 0x000fc40000010000 */
        /* <DEDUP_REMOVED lines=8> */
[----:B--2---:R-:W-:-:S05]  /*5200*/  IMAD R8, R163, 0x4000, R230 ;  /* 0x00004000a3087824 */ /* 0x004fca00078e02e6 */
[----:B------:R-:W-:Y:S01]  /*5210*/  R2UR UR5, R8 ;  /* 0x00000000080572ca */ /* 0x000fe200000e0000 */
[----:B------:R-:W-:Y:S02]  /*5220*/  WARPGROUP.DEPBAR.LE gsb0, 0x0 ;  /* 0x00008000000079c5 */ /* 0x000fe40000010000 */
[----:B------:R-:W-:-:S06]  /*5230*/  WARPGROUP.ARRIVE ;  /* 0x00000000000079c5 */ /* 0x000fcc0000000000 */
[----:B------:R-:W-:Y:S01]  /*5240*/  HGMMA.64x128x16.F32.BF16 R88, R176, gdesc[UR8].tnspB, R88, gsb0 ;  /* 0x41e00008b0587df0 */ /* 0x000fe20008001858 */
[----:B---3--:R-:W-:-:S05]  /*5250*/  LEA R164, R165, R164, 0x18 ;  /* 0x000000a4a5a47211 */ /* 0x008fca00078ec0ff */
[----:B------:R-:W-:-:S05]  /*5260*/  VIADD R164, R164, 0x2e800 ;  /* 0x0002e800a4a47836 */ /* 0x000fca0000000000 */
[----:B------:R-:W-:-:S04]  /*5270*/  SHF.R.U32.HI R6, RZ, 0x4, R164 ;  /* 0x00000004ff067819 */ /* 0x000fc800000116a4 */
[----:B------:R-:W-:-:S04]  /*5280*/  LOP3.LUT R6, R6, 0x3fff, RZ, 0xc0, !PT ;  /* 0x00003fff06067812 */ /* 0x000fc800078ec0ff */
[----:B------:R-:W-:-:S05]  /*5290*/  LOP3.LUT R9, R6, 0x10000, RZ, 0xfc, !PT ;  /* 0x0001000006097812 */ /* 0x000fca00078efcff */
[----:B------:R-:W-:Y:S01]  /*52a0*/  IMAD R9, R0, 0x500, R9 ;  /* 0x0000050000097824 */ /* 0x000fe200078e0209 */
[----:B------:R-:W-:-:S04]  /*52b0*/  USHF.R.U32.HI UR5, URZ, 0x4, UR5 ;  /* 0x000000043f057899 */ /* 0x000fc80008011605 */
[----:B------:R-:W-:Y:S01]  /*52c0*/  R2UR UR4, R9 ;  /* 0x00000000090472ca */ /* 0x000fe200000e0000 */
[----:B------:R-:W-:Y:S01]  /*52d0*/  ULOP3.LUT UR6, UR5, 0x3fff, URZ, 0xc0, !UPT ;  /* 0x00003fff05067892 */ /* 0x000fe2000f8ec03f */
[----:B------:R-:W-:Y:S01]  /*52e0*/  UMOV UR11, 0x40000040 ;  /* 0x40000040000b7882 */ /* 0x000fe20000000000 */
[----:B------:R-:W-:-:S05]  /*52f0*/  UMOV UR9, 0x40000040 ;  /* 0x4000004000097882 */ /* 0x000fca0000000000 */
[----:B------:R-:W-:-:S05]  /*5300*/  UMOV UR8, UR6 ;  /* 0x0000000600087c82 */ /* 0x000fca0008000000 */
        /* <DEDUP_REMOVED lines=255> */
.L_x_502:
[----:B------:R-:W-:Y:S01]  /*6300*/  LOP3.LUT R5, R5, 0x2800000, RZ, 0xfc, !PT ;  /* 0x0280000005057812 */ /* 0x000fe200078efcff */
[----:B------:R-:W-:Y:S01]  /*6310*/  UMOV UR7, 0x40000040 ;  /* 0x4000004000077882 */ /* 0x000fe20000000000 */
[----:B------:R-:W1:Y:S03]  /*6320*/  S2R R6, SR_TID.X ;  /* 0x0000000000067919 */ /* 0x000e660000002100 */
[----:B------:R-:W-:-:S05]  /*6330*/  IMAD R5, R0, 0x500, R5 ;  /* 0x0000050000057824 */ /* 0x000fca00078e0205 */
        /* <DEDUP_REMOVED lines=52> */
.L_x_503:
        /* <DEDUP_REMOVED lines=12> */
[----:B------:R-:W-:Y:S01]  /*6740*/  ULDC UR4, c[0x0][0x740] ;  /* 0x0001d00000047ab9 */ /* 0x000fe20000000800 */
[----:B------:R-:W-:Y:S01]  /*6750*/  PLOP3.LUT P0, PT, PT, PT, PT, 0x8, 0x0 ;  /* 0x000000000000781c */ /* 0x000fe20003f0e170 */
        /* <DEDUP_REMOVED lines=63> */
[----:B------:R-:W-:-:S07]  /*6b50*/  FMUL.FTZ R87, R87, UR4 ;  /* 0x0000000457577c20 */ /* 0x000fce0008410000 */
.L_x_486:
[----:B------:R-:W-:Y:S05]  /*6b60*/  @P0 BRA `(.L_x_505) ;  /* 0x0000001c00b00947 */ /* 0x000fea0003800000 */
[----:B------:R-:W2:Y:S01]  /*6b70*/  LDL R152, [R1+0x1c] ;  /* 0x00001c0001987983 */ /* 0x000ea20000100800 */
[----:B------:R-:W3:Y:S01]  /*6b80*/  S2UR UR5, SR_CgaCtaId ;  /* 0x00000000000579c3 */ /* 0x000ee20000008800 */
[----:B------:R-:W-:Y:S01]  /*6b90*/  UMOV UR4, 0x400 ;  /* 0x0000040000047882 */ /* 0x000fe20000000000 */
[----:B------:R-:W-:Y:S01]  /*6ba0*/  F2FP.BF16.F32.PACK_AB R88, R89, R88 ;  /* 0x000000585958723e */ /* 0x000fe200000010ff */
[----:B------:R-:W4:Y:S01]  /*6bb0*/  S2R R16, SR_TID.X ;  /* 0x0000000000107919 */ /* 0x000f220000002100 */
[----:B------:R-:W-:Y:S02]  /*6bc0*/  F2FP.BF16.F32.PACK_AB R89, R91, R90 ;  /* 0x0000005a5b59723e */ /* 0x000fe400000010ff */
[----:B------:R-:W-:Y:S02]  /*6bd0*/  F2FP.BF16.F32.PACK_AB R96, R97, R96 ;  /* 0x000000606160723e */ /* 0x000fe400000010ff */
[----:B------:R-:W-:Y:S01]  /*6be0*/  F2FP.BF16.F32.PACK_AB R90, R93, R92 ;  /* 0x0000005c5d5a723e */ /* 0x000fe200000010ff */
[----:B------:R-:W1:Y:S01]  /*6bf0*/  LDC.64 R26, c[0x0][0x870] ;  /* 0x00021c00ff1a7b82 */ /* 0x000e620000000a00 */
[----:B------:R-:W-:-:S02]  /*6c00*/  F2FP.BF16.F32.PACK_AB R91, R95, R94 ;  /* 0x0000005e5f5b723e */ /* 0x000fc400000010ff */
[----:B------:R-:W-:Y:S02]  /*6c10*/  F2FP.BF16.F32.PACK_AB R97, R99, R98 ;  /* 0x000000626361723e */ /* 0x000fe400000010ff */
[----:B------:R-:W-:Y:S02]  /*6c20*/  F2FP.BF16.F32.PACK_AB R104, R105, R104 ;  /* 0x000000686968723e */ /* 0x000fe400000010ff */
[----:B------:R-:W-:Y:S01]  /*6c30*/  F2FP.BF16.F32.PACK_AB R98, R101, R100 ;  /* 0x000000646562723e */ /* 0x000fe200000010ff */
[----:B------:R-:W2:Y:S01]  /*6c40*/  LDC.64 R38, c[0x0][0x850] ;  /* 0x00021400ff267b82 */ /* 0x000ea20000000a00 */
[----:B------:R-:W-:Y:S02]  /*6c50*/  F2FP.BF16.F32.PACK_AB R99, R103, R102 ;  /* 0x000000666763723e */ /* 0x000fe400000010ff */
[----:B------:R-:W-:Y:S02]  /*6c60*/  F2FP.BF16.F32.PACK_AB R105, R107, R106 ;  /* 0x0000006a6b69723e */ /* 0x000fe400000010ff */
[----:B------:R-:W-:Y:S01]  /*6c70*/  F2FP.BF16.F32.PACK_AB R112, R113, R112 ;  /* 0x000000707170723e */ /* 0x000fe200000010ff */
[----:B---3--:R-:W-:Y:S01]  /*6c80*/  ULEA UR4, UR5, UR4, 0x18 ;  /* 0x0000000405047291 */ /* 0x008fe2000f8ec03f */
[----:B------:R-:W-:-:S02]  /*6c90*/  F2FP.BF16.F32.PACK_AB R106, R109, R108 ;  /* 0x0000006c6d6a723e */ /* 0x000fc400000010ff */
[----:B------:R-:W-:Y:S02]  /*6ca0*/  F2FP.BF16.F32.PACK_AB R107, R111, R110 ;  /* 0x0000006e6f6b723e */ /* 0x000fe400000010ff */
[----:B------:R-:W-:Y:S02]  /*6cb0*/  F2FP.BF16.F32.PACK_AB R113, R115, R114 ;  /* 0x000000727371723e */ /* 0x000fe400000010ff */
[----:B------:R-:W-:Y:S02]  /*6cc0*/  F2FP.BF16.F32.PACK_AB R120, R121, R120 ;  /* 0x000000787978723e */ /* 0x000fe400000010ff */
[----:B------:R-:W-:Y:S01]  /*6cd0*/  F2FP.BF16.F32.PACK_AB R114, R117, R116 ;  /* 0x000000747572723e */ /* 0x000fe200000010ff */
[----:B----4-:R-:W-:Y:S01]  /*6ce0*/  VIADD R16, R16, 0xffffff80 ;  /* 0xffffff8010107836 */ /* 0x010fe20000000000 */
[----:B------:R-:W-:Y:S02]  /*6cf0*/  F2FP.BF16.F32.PACK_AB R115, R119, R118 ;  /* 0x000000767773723e */ /* 0x000fe400000010ff */
[----:B------:R-:W-:-:S02]  /*6d00*/  F2FP.BF16.F32.PACK_AB R121, R123, R122 ;  /* 0x0000007a7b79723e */ /* 0x000fc400000010ff */
[----:B------:R-:W-:Y:S02]  /*6d10*/  SHF.R.S32.HI R15, RZ, 0x1f, R16 ;  /* 0x0000001fff0f7819 */ /* 0x000fe40000011410 */
[----:B------:R-:W-:Y:S02]  /*6d20*/  F2FP.BF16.F32.PACK_AB R128, R129, R128 ;  /* 0x000000808180723e */ /* 0x000fe400000010ff */
[CC--:B------:R-:W-:Y:S02]  /*6d30*/  LEA.HI R0, R15.reuse, R16.reuse, RZ, 0x4 ;  /* 0x000000100f007211 */ /* 0x0c0fe400078f20ff */
[----:B------:R-:W-:Y:S02]  /*6d40*/  LEA.HI R19, R15, R16, RZ, 0x5 ;  /* 0x000000100f137211 */ /* 0x000fe400078f28ff */
[----:B-1----:R-:W-:Y:S02]  /*6d50*/  LOP3.LUT R3, R0, 0xfffffff0, RZ, 0xc0, !PT ;  /* 0xfffffff000037812 */ /* 0x002fe400078ec0ff */
[----:B------:R-:W-:Y:S01]  /*6d60*/  SHF.R.S32.HI R0, RZ, 0x4, R0 ;  /* 0x00000004ff007819 */ /* 0x000fe20000011400 */
[----:B------:R-:W-:Y:S01]  /*6d70*/  IMAD.SHL.U32 R19, R19, 0x20, RZ ;  /* 0x0000002013137824 */ /* 0x000fe200078e00ff */
[----:B------:R-:W-:Y:S01]  /*6d80*/  F2FP.BF16.F32.PACK_AB R122, R125, R124 ;  /* 0x0000007c7d7a723e */ /* 0x000fe200000010ff */
[----:B------:R-:W-:Y:S01]  /*6d90*/  IMAD.IADD R2, R16, 0x1, -R3 ;  /* 0x0000000110027824 */ /* 0x000fe200078e0a03 */
[----:B------:R-:W-:Y:S01]  /*6da0*/  F2FP.BF16.F32.PACK_AB R123, R127, R126 ;  /* 0x0000007e7f7b723e */ /* 0x000fe200000010ff */
[----:B------:R-:W-:Y:S01]  /*6db0*/  IMAD.SHL.U32 R18, R0, 0x8, RZ ;  /* 0x0000000800127824 */ /* 0x000fe200078e00ff */
[----:B------:R-:W-:Y:S01]  /*6dc0*/  LOP3.LUT R20, R19, 0x7ffffc00, RZ, 0xc0, !PT ;  /* 0x7ffffc0013147812 */ /* 0x000fe200078ec0ff */
[----:B------:R-:W-:Y:S01]  /*6dd0*/  IMAD.MOV.U32 R19, RZ, RZ, 0x40 ;  /* 0x00000040ff137424 */ /* 0x000fe200078e00ff */
[----:B------:R-:W-:-:S02]  /*6de0*/  SHF.R.S32.HI R3, RZ, 0x1f, R2 ;  /* 0x0000001fff037819 */ /* 0x000fc40000011402 */
[----:B------:R-:W-:Y:S02]  /*6df0*/  F2FP.BF16.F32.PACK_AB R129, R131, R130 ;  /* 0x000000828381723e */ /* 0x000fe400000010ff */
[----:B------:R-:W-:Y:S02]  /*6e00*/  LEA.HI R13, R3, R2, RZ, 0x3 ;  /* 0x00000002030d7211 */ /* 0x000fe400078f18ff */
[----:B------:R-:W-:Y:S02]  /*6e10*/  F2FP.BF16.F32.PACK_AB R136, R137, R136 ;  /* 0x000000888988723e */ /* 0x000fe400000010ff */
[----:B------:R-:W-:Y:S02]  /*6e20*/  LOP3.LUT R3, R13, 0xfffffff8, RZ, 0xc0, !PT ;  /* 0xfffffff80d037812 */ /* 0x000fe400078ec0ff */
[----:B------:R-:W-:Y:S02]  /*6e30*/  SHF.R.S32.HI R13, RZ, 0x3, R13 ;  /* 0x00000003ff0d7819 */ /* 0x000fe4000001140d */
[----:B------:R-:W-:Y:S01]  /*6e40*/  F2FP.BF16.F32.PACK_AB R130, R133, R132 ;  /* 0x000000848582723e */ /* 0x000fe200000010ff */
[----:B------:R-:W-:Y:S01]  /*6e50*/  IMAD.IADD R3, R2, 0x1, -R3 ;  /* 0x0000000102037824 */ /* 0x000fe200078e0a03 */
[----:B------:R-:W-:Y:S01]  /*6e60*/  F2FP.BF16.F32.PACK_AB R131, R135, R134 ;  /* 0x000000868783723e */ /* 0x000fe200000010ff */
[----:B------:R-:W-:Y:S01]  /*6e70*/  IMAD R20, R13, 0x200, R20 ;  /* 0x000002000d147824 */ /* 0x000fe200078e0214 */
[----:B------:R-:W-:Y:S01]  /*6e80*/  F2FP.BF16.F32.PACK_AB R137, R139, R138 ;  /* 0x0000008a8b89723e */ /* 0x000fe200000010ff */
[C---:B------:R-:W-:Y:S01]  /*6e90*/  IMAD.SHL.U32 R17, R3.reuse, 0x40, RZ ;  /* 0x0000004003117824 */ /* 0x040fe200078e00ff */
[----:B------:R-:W-:-:S02]  /*6ea0*/  R2P PR, R3, 0x6 ;  /* 0x0000000603007804 */ /* 0x000fc40000000000 */
[----:B------:R-:W-:Y:S02]  /*6eb0*/  F2FP.BF16.F32.PACK_AB R144, R145, R144 ;  /* 0x000000909190723e */ /* 0x000fe400000010ff */
[----:B------:R-:W-:Y:S02]  /*6ec0*/  LOP3.LUT R17, R17, 0x1c0, RZ, 0xc0, !PT ;  /* 0x000001c011117812 */ /* 0x000fe400078ec0ff */
[----:B------:R-:W-:Y:S02]  /*6ed0*/  SEL R19, R19, 0xffffffc0, !P2 ;  /* 0xffffffc013137807 */ /* 0x000fe40005000000 */
[----:B------:R-:W-:Y:S02]  /*6ee0*/  LOP3.LUT R18, R17, 0x8, R18, 0xf8, !PT ;  /* 0x0000000811127812 */ /* 0x000fe400078ef812 */
[----:B------:R-:W-:Y:S02]  /*6ef0*/  SHF.R.U32.HI R17, RZ, 0x3, R17 ;  /* 0x00000003ff117819 */ /* 0x000fe40000011611 */
[----:B------:R-:W-:-:S02]  /*6f00*/  F2FP.BF16.F32.PACK_AB R138, R141, R140 ;  /* 0x0000008c8d8a723e */ /* 0x000fc400000010ff */
[----:B------:R-:W-:Y:S01]  /*6f10*/  LOP3.LUT R17, R18, R17, RZ, 0x3c, !PT ;  /* 0x0000001112117212 */ /* 0x000fe200078e3cff */
[----:B------:R-:W-:Y:S01]  /*6f20*/  IMAD.MOV.U32 R18, RZ, RZ, 0x20 ;  /* 0x00000020ff127424 */ /* 0x000fe200078e00ff */
[----:B------:R-:W-:Y:S02]  /*6f30*/  F2FP.BF16.F32.PACK_AB R139, R143, R142 ;  /* 0x0000008e8f8b723e */ /* 0x000fe400000010ff */
[----:B------:R-:W-:Y:S01]  /*6f40*/  F2FP.BF16.F32.PACK_AB R145, R147, R146 ;  /* 0x000000929391723e */ /* 0x000fe200000010ff */
[----:B------:R-:W-:Y:S01]  /*6f50*/  IMAD.IADD R17, R17, 0x1, R20 ;  /* 0x0000000111117824 */ /* 0x000fe200078e0214 */
[----:B------:R-:W-:Y:S02]  /*6f60*/  SEL R18, R18, 0xffffffe0, !P1 ;  /* 0xffffffe012127807 */ /* 0x000fe40004800000 */
[----:B------:R-:W-:Y:S02]  /*6f70*/  F2FP.BF16.F32.PACK_AB R146, R149, R148 ;  /* 0x000000949592723e */ /* 0x000fe400000010ff */
[----:B------:R-:W-:Y:S01]  /*6f80*/  LEA R17, R17, UR4, 0x1 ;  /* 0x0000000411117c11 */ /* 0x000fe2000f8e08ff */
[----:B------:R-:W-:Y:S01]  /*6f90*/  BAR.SYNC.DEFER_BLOCKING 0x1, 0x100 ;  /* 0x0044000000007b1d */ /* 0x000fe20000010000 */
[----:B------:R-:W-:-:S02]  /*6fa0*/  F2FP.BF16.F32.PACK_AB R147, R151, R150 ;  /* 0x000000969793723e */ /* 0x000fc400000010ff */
[--C-:B------:R-:W-:Y:S02]  /*6fb0*/  IADD3 R20, R18, 0x8000, R17.reuse ;  /* 0x0000800012147810 */ /* 0x100fe40007ffe011 */
[----:B------:R-:W-:Y:S02]  /*6fc0*/  IADD3 R21, R19, 0x8000, R17 ;  /* 0x0000800013157810 */ /* 0x000fe40007ffe011 */
[----:B------:R-:W-:Y:S01]  /*6fd0*/  F2FP.BF16.F32.PACK_AB R4, R25, R4 ;  /* 0x000000041904723e */ /* 0x000fe200000010ff */
[----:B------:R-:W-:Y:S01]  /*6fe0*/  IMAD.IADD R22, R20, 0x1, R19 ;  /* 0x0000000114167824 */ /* 0x000fe200078e0213 */
[----:B------:R-:W-:Y:S01]  /*6ff0*/  F2FP.BF16.F32.PACK_AB R5, R8, R5 ;  /* 0x000000050805723e */ /* 0x000fe200000010ff */
[----:B------:R-:W2:Y:S01]  /*7000*/  LDC.64 R18, c[0x0][0x870] ;  /* 0x00021c00ff127b82 */ /* 0x000ea20000000a00 */
[----:B------:R-:W-:Y:S02]  /*7010*/  F2FP.BF16.F32.PACK_AB R6, R29, R6 ;  /* 0x000000061d06723e */ /* 0x000fe400000010ff */
[----:B------:R-:W-:-:S02]  /*7020*/  F2FP.BF16.F32.PACK_AB R7, R10, R7 ;  /* 0x000000070a07723e */ /* 0x000fc400000010ff */
[----:B------:R-:W-:Y:S02]  /*7030*/  F2FP.BF16.F32.PACK_AB R40, R41, R40 ;  /* 0x000000282928723e */ /* 0x000fe400000010ff */
[----:B------:R-:W-:Y:S02]  /*7040*/  F2FP.BF16.F32.PACK_AB R8, R33, R32 ;  /* 0x000000202108723e */ /* 0x000fe400000010ff */
[----:B------:R-:W-:Y:S02]  /*7050*/  F2FP.BF16.F32.PACK_AB R9, R12, R9 ;  /* 0x000000090c09723e */ /* 0x000fe400000010ff */
[----:B------:R-:W-:Y:S02]  /*7060*/  F2FP.BF16.F32.PACK_AB R10, R37, R36 ;  /* 0x00000024250a723e */ /* 0x000fe400000010ff */
[----:B------:R-:W-:Y:S01]  /*7070*/  F2FP.BF16.F32.PACK_AB R11, R14, R11 ;  /* 0x0000000b0e0b723e */ /* 0x000fe200000010ff */
[----:B------:R-:W-:Y:S01]  /*7080*/  STSM.16.M88.4 [R17+0x8000], R88 ;  /* 0x0080005811007844 */ /* 0x000fe20000000200 */
[----:B------:R-:W-:-:S02]  /*7090*/  F2FP.BF16.F32.PACK_AB R41, R43, R42 ;  /* 0x0000002a2b29723e */ /* 0x000fc400000010ff */
[----:B------:R-:W-:Y:S01]  /*70a0*/  F2FP.BF16.F32.PACK_AB R48, R49, R48 ;  /* 0x000000303130723e */ /* 0x000fe200000010ff */
[----:B------:R-:W-:Y:S01]  /*70b0*/  STSM.16.M88.4 [R20], R96 ;  /* 0x0000006014007844 */ /* 0x000fe20000000200 */
[----:B------:R-:W-:Y:S02]  /*70c0*/  F2FP.BF16.F32.PACK_AB R42, R45, R44 ;  /* 0x0000002c2d2a723e */ /* 0x000fe400000010ff */
[----:B------:R-:W-:Y:S01]  /*70d0*/  F2FP.BF16.F32.PACK_AB R43, R47, R46 ;  /* 0x0000002e2f2b723e */ /* 0x000fe200000010ff */
[----:B------:R-:W-:Y:S01]  /*70e0*/  STSM.16.M88.4 [R21], R104 ;  /* 0x0000006815007844 */ /* 0x000fe20000000200 */
[----:B------:R-:W-:Y:S02]  /*70f0*/  F2FP.BF16.F32.PACK_AB R49, R51, R50 ;  /* 0x000000323331723e */ /* 0x000fe400000010ff */
[----:B------:R-:W-:Y:S01]  /*7100*/  F2FP.BF16.F32.PACK_AB R56, R57, R56 ;  /* 0x000000383938723e */ /* 0x000fe200000010ff */
[----:B------:R-:W-:Y:S01]  /*7110*/  STSM.16.M88.4 [R22], R112 ;  /* 0x0000007016007844 */ /* 0x000fe20000000200 */
[----:B------:R-:W-:-:S02]  /*7120*/  F2FP.BF16.F32.PACK_AB R50, R53, R52 ;  /* 0x000000343532723e */ /* 0x000fc400000010ff */
[----:B------:R-:W-:Y:S01]  /*7130*/  F2FP.BF16.F32.PACK_AB R51, R55, R54 ;  /* 0x000000363733723e */ /* 0x000fe200000010ff */
[----:B------:R-:W-:Y:S01]  /*7140*/  STSM.16.M88.4 [R17+0xc000], R120 ;  /* 0x00c0007811007844 */ /* 0x000fe20000000200 */
[----:B------:R-:W-:Y:S02]  /*7150*/  F2FP.BF16.F32.PACK_AB R57, R59, R58 ;  /* 0x0000003a3b39723e */ /* 0x000fe400000010ff */
[----:B------:R-:W-:Y:S01]  /*7160*/  F2FP.BF16.F32.PACK_AB R64, R65, R64 ;  /* 0x000000404140723e */ /* 0x000fe200000010ff */
[----:B------:R-:W-:Y:S01]  /*7170*/  STSM.16.M88.4 [R20+0x4000], R128 ;  /* 0x0040008014007844 */ /* 0x000fe20000000200 */
[----:B------:R-:W-:Y:S02]  /*7180*/  F2FP.BF16.F32.PACK_AB R58, R61, R60 ;  /* 0x0000003c3d3a723e */ /* 0x000fe400000010ff */
[----:B------:R-:W-:Y:S01]  /*7190*/  F2FP.BF16.F32.PACK_AB R59, R63, R62 ;  /* 0x0000003e3f3b723e */ /* 0x000fe200000010ff */
[----:B------:R-:W-:Y:S01]  /*71a0*/  STSM.16.M88.4 [R21+0x4000], R136 ;  /* 0x0040008815007844 */ /* 0x000fe20000000200 */
[----:B------:R-:W-:-:S02]  /*71b0*/  F2FP.BF16.F32.PACK_AB R65, R67, R66 ;  /* 0x000000424341723e */ /* 0x000fc400000010ff */
[----:B------:R-:W-:Y:S01]  /*71c0*/  F2FP.BF16.F32.PACK_AB R72, R73, R72 ;  /* 0x000000484948723e */ /* 0x000fe200000010ff */
[----:B------:R-:W-:Y:S01]  /*71d0*/  STSM.16.M88.4 [R22+0x4000], R144 ;  /* 0x0040009016007844 */ /* 0x000fe20000000200 */
[----:B------:R-:W-:Y:S02]  /*71e0*/  F2FP.BF16.F32.PACK_AB R66, R69, R68 ;  /* 0x000000444542723e */ /* 0x000fe400000010ff */
[----:B------:R-:W-:Y:S01]  /*71f0*/  F2FP.BF16.F32.PACK_AB R67, R71, R70 ;  /* 0x000000464743723e */ /* 0x000fe200000010ff */
[----:B------:R1:W-:Y:S01]  /*7200*/  STSM.16.M88.4 [R17], R4 ;  /* 0x0000000411007844 */ /* 0x0003e20000000200 */
[----:B------:R-:W-:Y:S02]  /*7210*/  F2FP.BF16.F32.PACK_AB R73, R75, R74 ;  /* 0x0000004a4b49723e */ /* 0x000fe400000010ff */
[----:B------:R-:W-:Y:S01]  /*7220*/  F2FP.BF16.F32.PACK_AB R80, R81, R80 ;  /* 0x000000505150723e */ /* 0x000fe200000010ff */
[----:B------:R3:W-:Y:S01]  /*7230*/  STSM.16.M88.4 [R20+-0x8000], R8 ;  /* 0xff80000814007844 */ /* 0x0007e20000000200 */
[----:B------:R-:W-:-:S02]  /*7240*/  F2FP.BF16.F32.PACK_AB R74, R77, R76 ;  /* 0x0000004c4d4a723e */ /* 0x000fc400000010ff */
[----:B------:R-:W-:Y:S01]  /*7250*/  F2FP.BF16.F32.PACK_AB R75, R79, R78 ;  /* 0x0000004e4f4b723e */ /* 0x000fe200000010ff */
[----:B------:R4:W-:Y:S01]  /*7260*/  STSM.16.M88.4 [R21+-0x8000], R40 ;  /* 0xff80002815007844 */ /* 0x0009e20000000200 */
[----:B------:R-:W-:Y:S02]  /*7270*/  F2FP.BF16.F32.PACK_AB R81, R83, R82 ;  /* 0x000000525351723e */ /* 0x000fe400000010ff */
[----:B------:R-:W-:Y:S01]  /*7280*/  F2FP.BF16.F32.PACK_AB R82, R85, R84 ;  /* 0x000000545552723e */ /* 0x000fe200000010ff */
[----:B------:R2:W-:Y:S01]  /*7290*/  STSM.16.M88.4 [R22+-0x8000], R48 ;  /* 0xff80003016007844 */ /* 0x0005e20000000200 */
[----:B------:R-:W-:Y:S02]  /*72a0*/  F2FP.BF16.F32.PACK_AB R83, R87, R86 ;  /* 0x000000565753723e */ /* 0x000fe400000010ff */
[----:B------:R-:W-:Y:S01]  /*72b0*/  ISETP.NE.U32.AND P3, PT, R26, RZ, PT ;  /* 0x000000ff1a00720c */ /* 0x000fe20003f65070 */
[----:B------:R2:W-:Y:S01]  /*72c0*/  STSM.16.M88.4 [R17+0x4000], R56 ;  /* 0x0040003811007844 */ /* 0x0005e20000000200 */
[----:B-1----:R-:W1:Y:S02]  /*72d0*/  LDC.64 R4, c[0x0][0x878] ;  /* 0x00021e00ff047b82 */ /* 0x002e640000000a00 */
[----:B------:R-:W-:Y:S01]  /*72e0*/  ISETP.NE.AND.EX P3, PT, R27, RZ, PT, P3 ;  /* 0x000000ff1b00720c */ /* 0x000fe20003f65330 */
[----:B------:R1:W-:Y:S04]  /*72f0*/  STSM.16.M88.4 [R20+-0x4000], R64 ;  /* 0xffc0004014007844 */ /* 0x0003e80000000200 */
[----:B------:R1:W-:Y:S04]  /*7300*/  STSM.16.M88.4 [R21+-0x4000], R72 ;  /* 0xffc0004815007844 */ /* 0x0003e80000000200 */
[----:B------:R1:W-:Y:S01]  /*7310*/  STSM.16.M88.4 [R22+-0x4000], R80 ;  /* 0xffc0005016007844 */ /* 0x0003e20000000200 */
[----:B--2---:R-:W-:Y:S01]  /*7320*/  IMAD.WIDE R18, R152, 0x4, R18 ;  /* 0x0000000498127825 */ /* 0x004fe200078e0212 */
[----:B------:R-:W-:Y:S06]  /*7330*/  BAR.SYNC.DEFER_BLOCKING 0x1, 0x100 ;  /* 0x0044000000007b1d */ /* 0x000fec0000010000 */
[----:B------:R-:W2:Y:S01]  /*7340*/  @P3 LDG.E R7, desc[UR38][R18.64] ;  /* 0x0000002612073981 */ /* 0x000ea2000c1e1900 */
[----:B-1----:R-:W-:Y:S01]  /*7350*/  ISETP.NE.U32.AND P0, PT, R4, RZ, PT ;  /* 0x000000ff0400720c */ /* 0x002fe20003f05070 */
[----:B------:R-:W-:Y:S01]  /*7360*/  ULDC UR5, c[0x0][0x808] ;  /* 0x0002020000057ab9 */ /* 0x000fe20000000800 */
[----:B---3--:R-:W-:Y:S01]  /*7370*/  LEA.HI R9, R15, R16, RZ, 0x7 ;  /* 0x000000100f097211 */ /* 0x008fe200078f38ff */
[----:B----4-:R-:W1:Y:S01]  /*7380*/  S2R R43, SR_CTAID.X ;  /* 0x00000000002b7919 */ /* 0x010e620000002500 */
[----:B------:R-:W-:Y:S01]  /*7390*/  ISETP.NE.AND.EX P0, PT, R5, RZ, PT, P0 ;  /* 0x000000ff0500720c */ /* 0x000fe20003f05300 */
[----:B------:R-:W-:-:S02]  /*73a0*/  IMAD.SHL.U32 R8, R0, 0x40, RZ ;  /* 0x0000004000087824 */ /* 0x000fc400078e00ff */
[----:B------:R-:W-:Y:S02]  /*73b0*/  IMAD.SHL.U32 R3, R3, 0x8, RZ ;  /* 0x0000000803037824 */ /* 0x000fe400078e00ff */
[----:B------:R-:W-:-:S08]  /*73c0*/  IMAD.U32 R6, RZ, RZ, UR5 ;  /* 0x00000005ff067e24 */ /* 0x000fd0000f8e00ff */
[----:B------:R-:W3:Y:S01]  /*73d0*/  @P0 LDC.64 R4, c[0x0][0x878] ;  /* 0x00021e00ff040b82 */ /* 0x000ee20000000a00 */
[----:B------:R-:W-:Y:S01]  /*73e0*/  IMAD.SHL.U32 R9, R9, 0x4, RZ ;  /* 0x0000000409097824 */ /* 0x000fe200078e00ff */
[----:B------:R-:W-:-:S04]  /*73f0*/  LOP3.LUT R8, R8, 0x1c0, RZ, 0xc0, !PT ;  /* 0x000001c008087812 */ /* 0x000fc800078ec0ff */
[----:B------:R-:W-:Y:S02]  /*7400*/  LOP3.LUT R3, R8, 0x38, R3, 0xf8, !PT ;  /* 0x0000003808037812 */ /* 0x000fe400078ef803 */
[----:B------:R-:W-:Y:S02]  /*7410*/  LOP3.LUT R10, R9, 0x7ffffe00, RZ, 0xc0, !PT ;  /* 0x7ffffe00090a7812 */ /* 0x000fe400078ec0ff */
[----:B------:R-:W-:Y:S01]  /*7420*/  SHF.R.U32.HI R8, RZ, 0x3, R8 ;  /* 0x00000003ff087819 */ /* 0x000fe20000011608 */
[----:B------:R-:W4:Y:S02]  /*7430*/  S2UR UR5, SR_CTAID.Y ;  /* 0x00000000000579c3 */ /* 0x000f240000002600 */
[----:B------:R-:W-:Y:S01]  /*7440*/  IMAD R10, R13, 0x2000, R10 ;  /* 0x000020000d0a7824 */ /* 0x000fe200078e020a */
[----:B------:R-:W-:Y:S02]  /*7450*/  LOP3.LUT R3, R3, R8, RZ, 0x3c, !PT ;  /* 0x0000000803037212 */ /* 0x000fe400078e3cff */
[----:B------:R-:W-:Y:S01]  /*7460*/  CS2R R28, SRZ ;  /* 0x00000000001c7805 */ /* 0x000fe2000001ff00 */
[----:B---3--:R-:W-:-:S04]  /*7470*/  @P0 IMAD.WIDE R4, R152, 0x4, R4 ;  /* 0x0000000498040825 */ /* 0x008fc800078e0204 */
[----:B------:R-:W-:Y:S01]  /*7480*/  IMAD.IADD R3, R10, 0x1, R3 ;  /* 0x000000010a037824 */ /* 0x000fe200078e0203 */
[----:B------:R2:W5:Y:S02]  /*7490*/  @P0 LDG.E R6, desc[UR38][R4.64] ;  /* 0x0000002604060981 */ /* 0x000564000c1e1900 */
[----:B--2---:R-:W-:Y:S01]  /*74a0*/  @P3 SHF.R.S32.HI R4, RZ, 0x1f, R7 ;  /* 0x0000001fff043819 */ /* 0x004fe20000011407 */
[----:B-1--4-:R-:W-:Y:S06]  /*74b0*/  @P0 BRA `(.L_x_506) ;  /* 0x0000000000100947 */ /* 0x012fec0003800000 */
[----:B------:R-:W-:Y:S05]  /*74c0*/  @!P3 BRA `(.L_x_506) ;  /* 0x00000000000cb947 */ /* 0x000fea0003800000 */
[----:B------:R-:W2:Y:S04]  /*74d0*/  LDG.E R5, desc[UR38][R18.64] ;  /* 0x0000002612057981 */ /* 0x000ea8000c1e1900 */
[----:B-----5:R-:W2:Y:S02]  /*74e0*/  LDG.E R6, desc[UR38][R18.64+0x4] ;  /* 0x0000042612067981 */ /* 0x020ea4000c1e1900 */
[----:B--2---:R-:W-:-:S07]  /*74f0*/  IMAD.IADD R6, R6, 0x1, -R5 ;  /* 0x0000000106067824 */ /* 0x004fce00078e0a05 */
.L_x_506:
[----:B-----5:R-:W-:Y:S01]  /*7500*/  IMAD R6, R43, -0x80, R6 ;  /* 0xffffff802b067824 */ /* 0x020fe200078e0206 */
[----:B------:R-:W-:Y:S01]  /*7510*/  LEA R46, R3, UR4, 0x1 ;  /* 0x00000004032e7c11 */ /* 0x000fe2000f8e08ff */
[----:B------:R-:W-:Y:S01]  /*7520*/  @P3 IMAD.MOV.U32 R28, RZ, RZ, R7 ;  /* 0x000000ffff1c3224 */ /* 0x000fe200078e0007 */
[----:B------:R-:W-:Y:S01]  /*7530*/  USHF.R.S32.HI UR4, URZ, 0x1f, UR5 ;  /* 0x0000001f3f047899 */ /* 0x000fe20008011405 */
[----:B------:R-:W-:Y:S01]  /*7540*/  @P3 IMAD.MOV.U32 R29, RZ, RZ, R4 ;  /* 0x000000ffff1d3224 */ /* 0x000fe200078e0004 */
[----:B------:R-:W-:Y:S01]  /*7550*/  VIMNMX R51, R6, 0x80, PT ;  /* 0x0000008006337848 */ /* 0x000fe20003fe0100 */
[----:B------:R1:W2:Y:S01]  /*7560*/  LDS.128 R32, [R46+0x8800] ;  /* 0x008800002e207984 */ /* 0x0002a20000000c00 */
[C---:B------:R-:W-:Y:S01]  /*7570*/  VIADD R3, R0.reuse, 0x10 ;  /* 0x0000001000037836 */ /* 0x040fe20000000000 */
[----:B------:R-:W-:Y:S01]  /*7580*/  IADD3 R30, P0, R0, R28, RZ ;  /* 0x0000001c001e7210 */ /* 0x000fe20007f1e0ff */
[----:B------:R-:W-:Y:S01]  /*7590*/  IMAD.SHL.U32 R28, R2, 0x8, RZ ;  /* 0x00000008021c7824 */ /* 0x000fe200078e00ff */
[----:B------:R1:W3:Y:S01]  /*75a0*/  LDS.128 R24, [R46+0x1000] ;  /* 0x001000002e187984 */ /* 0x0002e20000000c00 */
[----:B------:R-:W4:Y:S01]  /*75b0*/  LDC.64 R48, c[0x0][0x820] ;  /* 0x00020800ff307b82 */ /* 0x000f220000000a00 */
[-C--:B------:R-:W-:Y:S01]  /*75c0*/  ISETP.GE.AND P6, PT, R3, R51.reuse, PT ;  /* 0x000000330300720c */ /* 0x080fe20003fc6270 */
[----:B------:R-:W-:Y:S01]  /*75d0*/  IMAD R36, R38, UR4, RZ ;  /* 0x0000000426247c24 */ /* 0x000fe2000f8e02ff */
[----:B------:R1:W1:Y:S01]  /*75e0*/  LDS.128 R20, [R46+0x1800] ;  /* 0x001800002e147984 */ /* 0x0002620000000c00 */
[C---:B------:R-:W-:Y:S01]  /*75f0*/  ISETP.GE.AND P2, PT, R0.reuse, R51, PT ;  /* 0x000000330000720c */ /* 0x040fe20003f46270 */
[C---:B------:R-:W-:Y:S01]  /*7600*/  VIADD R2, R0.reuse, 0x20 ;  /* 0x0000002000027836 */ /* 0x040fe20000000000 */
[C---:B------:R-:W-:Y:S01]  /*7610*/  LEA.HI.X.SX32 R31, R0.reuse, R29, 0x1, P0 ;  /* 0x0000001d001f7211 */ /* 0x040fe200000f0eff */
[----:B------:R1:W1:Y:S01]  /*7620*/  LDS.128 R16, [R46+0x2000] ;  /* 0x002000002e107984 */ /* 0x0002620000000c00 */
[----:B------:R-:W-:Y:S01]  /*7630*/  VIADD R3, R0, 0x30 ;  /* 0x0000003000037836 */ /* 0x000fe20000000000 */
[----:B------:R-:W-:Y:S01]  /*7640*/  SHF.R.S32.HI R29, RZ, 0x1f, R28 ;  /* 0x0000001fff1d7819 */ /* 0x000fe2000001141c */
[----:B------:R-:W-:Y:S01]  /*7650*/  ULDC UR8, c[0x0][0x83c] ;  /* 0x00020f0000087ab9 */ /* 0x000fe20000000800 */
[----:B------:R1:W1:Y:S01]  /*7660*/  LDS.128 R12, [R46+0x2800] ;  /* 0x002800002e0c7984 */ /* 0x0002620000000c00 */
[----:B------:R-:W-:Y:S01]  /*7670*/  SHF.R.S32.HI R37, RZ, 0x1f, R152 ;  /* 0x0000001fff257819 */ /* 0x000fe20000011498 */
[----:B------:R-:W-:Y:S01]  /*7680*/  IMAD R39, R39, UR5, R36 ;  /* 0x0000000527277c24 */ /* 0x000fe2000f8e0224 */
[----:B------:R-:W-:Y:S01]  /*7690*/  ISETP.GE.OR P4, PT, R28, UR8, P2 ;  /* 0x000000081c007c0c */ /* 0x000fe20009786670 */
[----:B------:R1:W1:Y:S01]  /*76a0*/  LDS.128 R8, [R46+0x3000] ;  /* 0x003000002e087984 */ /* 0x0002620000000c00 */
[----:B------:R-:W-:Y:S01]  /*76b0*/  VIADD R36, R0, 0x40 ;  /* 0x0000004000247836 */ /* 0x000fe20000000000 */
[-C--:B------:R-:W-:Y:S01]  /*76c0*/  ISETP.GE.AND P0, PT, R2, R51.reuse, PT ;  /* 0x000000330200720c */ /* 0x080fe20003f06270 */
[----:B------:R-:W-:Y:S01]  /*76d0*/  ULDC.64 UR6, c[0x0][0x858] ;  /* 0x0002160000067ab9 */ /* 0x000fe20000000a00 */
[----:B------:R1:W1:Y:S01]  /*76e0*/  LDS.128 R4, [R46+0x3800] ;  /* 0x003800002e047984 */ /* 0x0002620000000c00 */
[-C--:B------:R-:W-:Y:S01]  /*76f0*/  ISETP.GE.AND P5, PT, R3, R51.reuse, PT ;  /* 0x000000330300720c */ /* 0x080fe20003fa6270 */
[----:B------:R-:W-:Y:S01]  /*7700*/  IMAD.WIDE.U32 R2, R38, UR5, R28 ;  /* 0x0000000526027c25 */ /* 0x000fe2000f8e001c */
[----:B------:R-:W-:Y:S01]  /*7710*/  SEL R50, R37, RZ, !P3 ;  /* 0x000000ff25327207 */ /* 0x000fe20005800000 */
[----:B------:R-:W-:Y:S01]  /*7720*/  BSSY B0, `(.L_x_507) ;  /* 0x0000018000007945 */ /* 0x000fe20003800000 */
[----:B------:R-:W-:Y:S01]  /*7730*/  ISETP.GE.AND P1, PT, R36, R51, PT ;  /* 0x000000332400720c */ /* 0x000fe20003f26270 */
[----:B------:R-:W-:Y:S01]  /*7740*/  IMAD.IADD R3, R3, 0x1, R39 ;  /* 0x0000000103037824 */ /* 0x000fe200078e0227 */
[----:B------:R-:W-:Y:S01]  /*7750*/  SEL R47, R152, RZ, !P3 ;  /* 0x000000ff982f7207 */ /* 0x000fe20005800000 */
[----:B------:R-:W-:Y:S01]  /*7760*/  IMAD R36, R50, UR6, RZ ;  /* 0x0000000632247c24 */ /* 0x000fe2000f8e02ff */
[----:B------:R-:W-:-:S02]  /*7770*/  P2R R52, PR, RZ, 0x40 ;  /* 0x00000040ff347803 */ /* 0x000fc40000000000 */
[----:B------:R-:W-:Y:S01]  /*7780*/  P2R R53, PR, RZ, 0x20 ;  /* 0x00000020ff357803 */ /* 0x000fe20000000000 */
[C---:B------:R-:W-:Y:S01]  /*7790*/  IMAD R41, R47.reuse, UR7, R36 ;  /* 0x000000072f297c24 */ /* 0x040fe2000f8e0224 */
[----:B------:R-:W-:Y:S01]  /*77a0*/  ISETP.GE.OR P3, PT, R28, UR8, P6 ;  /* 0x000000081c007c0c */ /* 0x000fe2000b766670 */
[----:B------:R-:W-:-:S04]  /*77b0*/  IMAD.WIDE.U32 R44, R47, UR6, R2 ;  /* 0x000000062f2c7c25 */ /* 0x000fc8000f8e0002 */
[----:B------:R-:W-:-:S04]  /*77c0*/  IMAD.WIDE R2, R43, 0x80, R30 ;  /* 0x000000802b027825 */ /* 0x000fc800078e021e */
[----:B------:R-:W-:Y:S01]  /*77d0*/  IMAD.IADD R41, R45, 0x1, R41 ;  /* 0x000000012d297824 */ /* 0x000fe200078e0229 */
[----:B--23--:R-:W-:Y:S06]  /*77e0*/  @P4 BRA `(.L_x_508) ;  /* 0x00000000002c4947 */ /* 0x00cfec0003800000 */
[----:B------:R-:W2:Y:S01]  /*77f0*/  LDS.128 R36, [R46+0x8000] ;  /* 0x008000002e247984 */ /* 0x000ea20000000c00 */
[----:B------:R-:W-:Y:S01]  /*7800*/  ULDC.64 UR6, c[0x0][0x848] ;  /* 0x0002120000067ab9 */ /* 0x000fe20000000a00 */
[----:B------:R-:W-:Y:S02]  /*7810*/  IMAD.MOV.U32 R40, RZ, RZ, R44 ;  /* 0x000000ffff287224 */ /* 0x000fe400078e002c */
[----:B------:R-:W-:Y:S02]  /*7820*/  IMAD R43, R3, UR6, RZ ;  /* 0x00000006032b7c24 */ /* 0x000fe4000f8e02ff */
[----:B------:R-:W-:-:S04]  /*7830*/  IMAD.WIDE.U32 R30, R2, UR6, R40 ;  /* 0x00000006021e7c25 */ /* 0x000fc8000f8e0028 */
[----:B------:R-:W-:Y:S01]  /*7840*/  IMAD R43, R2, UR7, R43 ;  /* 0x00000007022b7c24 */ /* 0x000fe2000f8e022b */
[----:B------:R-:W-:Y:S02]  /*7850*/  ULDC.64 UR6, c[0x0][0x830] ;  /* 0x00020c0000067ab9 */ /* 0x000fe40000000a00 */
[----:B------:R-:W-:Y:S01]  /*7860*/  LEA R42, P4, R30, UR6, 0x1 ;  /* 0x000000061e2a7c11 */ /* 0x000fe2000f8808ff */
[----:B------:R-:W-:-:S05]  /*7870*/  IMAD.IADD R31, R31, 0x1, R43 ;  /* 0x000000011f1f7824 */ /* 0x000fca00078e022b */
[----:B------:R-:W-:-:S05]  /*7880*/  LEA.HI.X R43, R30, UR7, R31, 0x1, P4 ;  /* 0x000000071e2b7c11 */ /* 0x000fca000a0f0c1f */
[----:B--2---:R2:W-:Y:S02]  /*7890*/  STG.E.128 desc[UR38][R42.64], R36 ;  /* 0x000000242a007986 */ /* 0x0045e4000c101d26 */
.L_x_508:
[----:B------:R-:W-:Y:S05]  /*78a0*/  BSYNC B0 ;  /* 0x0000000000007941 */ /* 0x000fea0003800000 */
.L_x_507:
[----:B------:R-:W-:Y:S04]  /*78b0*/  BSSY B0, `(.L_x_509) ;  /* 0x000000f000007945 */ /* 0x000fe80003800000 */
[----:B------:R-:W-:Y:S05]  /*78c0*/  @P3 BRA `(.L_x_510) ;  /* 0x0000000000343947 */ /* 0x000fea0003800000 */
[----:B--2---:R-:W-:Y:S01]  /*78d0*/  IADD3 R37, P3, R2, 0x10, RZ ;  /* 0x0000001002257810 */ /* 0x004fe20007f7e0ff */
[----:B------:R-:W-:Y:S01]  /*78e0*/  ULDC.64 UR6, c[0x0][0x848] ;  /* 0x0002120000067ab9 */ /* 0x000fe20000000a00 */
[----:B------:R-:W-:-:S03]  /*78f0*/  IMAD.MOV.U32 R31, RZ, RZ, R41 ;  /* 0x000000ffff1f7224 */ /* 0x000fc600078e0029 */
[----:B------:R-:W-:-:S04]  /*7900*/  IMAD.X R30, RZ, RZ, R3, P3 ;  /* 0x000000ffff1e7224 */ /* 0x000fc800018e0603 */
[----:B------:R-:W-:Y:S02]  /*7910*/  IMAD R36, R30, UR6, RZ ;  /* 0x000000061e247c24 */ /* 0x000fe4000f8e02ff */
[----:B------:R-:W-:-:S04]  /*7920*/  IMAD.MOV.U32 R30, RZ, RZ, R44 ;  /* 0x000000ffff1e7224 */ /* 0x000fc800078e002c */
[----:B------:R-:W-:-:S04]  /*7930*/  IMAD.WIDE.U32 R30, R37, UR6, R30 ;  /* 0x00000006251e7c25 */ /* 0x000fc8000f8e001e */
[----:B------:R-:W-:Y:S01]  /*7940*/  IMAD R37, R37, UR7, R36 ;  /* 0x0000000725257c24 */ /* 0x000fe2000f8e0224 */
[----:B------:R-:W-:Y:S02]  /*7950*/  ULDC.64 UR6, c[0x0][0x830] ;  /* 0x00020c0000067ab9 */ /* 0x000fe40000000a00 */
[----:B------:R-:W-:Y:S01]  /*7960*/  LEA R36, P3, R30, UR6, 0x1 ;  /* 0x000000061e247c11 */ /* 0x000fe2000f8608ff */
[----:B------:R-:W-:-:S05]  /*7970*/  IMAD.IADD R31, R31, 0x1, R37 ;  /* 0x000000011f1f7824 */ /* 0x000fca00078e0225 */
[----:B------:R-:W-:-:S05]  /*7980*/  LEA.HI.X R37, R30, UR7, R31, 0x1, P3 ;  /* 0x000000071e257c11 */ /* 0x000fca00098f0c1f */
[----:B------:R3:W-:Y:S02]  /*7990*/  STG.E.128 desc[UR38][R36.64], R32 ;  /* 0x0000002024007986 */ /* 0x0007e4000c101d26 */
.L_x_510:
[----:B------:R-:W-:Y:S05]  /*79a0*/  BSYNC B0 ;  /* 0x0000000000007941 */ /* 0x000fea0003800000 */
.L_x_509:
[----:B---3--:R3:W1:Y:S01]  /*79b0*/  LDS.128 R32, [R46+0x9000] ;  /* 0x009000002e207984 */ /* 0x0086620000000c00 */
[C---:B------:R-:W-:Y:S01]  /*79c0*/  ISETP.GE.OR P4, PT, R28.reuse, UR8, P0 ;  /* 0x000000081c007c0c */ /* 0x040fe20008786670 */
[----:B------:R-:W-:Y:S01]  /*79d0*/  BSSY B0, `(.L_x_511) ;  /* 0x0000010000007945 */ /* 0x000fe20003800000 */
[----:B------:R-:W-:-:S11]  /*79e0*/  ISETP.GE.OR P3, PT, R28, UR8, P5 ;  /* 0x000000081c007c0c */ /* 0x000fd6000af66670 */
[----:B---3--:R-:W-:Y:S05]  /*79f0*/  @P4 BRA `(.L_x_512) ;  /* 0x0000000000344947 */ /* 0x008fea0003800000 */
        /* <DEDUP_REMOVED lines=12> */
[----:B-1----:R3:W-:Y:S02]  /*7ac0*/  STG.E.128 desc[UR38][R36.64], R32 ;  /* 0x0000002024007986 */ /* 0x0027e4000c101d26 */
.L_x_512:
[----:B------:R-:W-:Y:S05]  /*7ad0*/  BSYNC B0 ;  /* 0x0000000000007941 */ /* 0x000fea0003800000 */
.L_x_511:
[----:B-1-3--:R1:W3:Y:S01]  /*7ae0*/  LDS.128 R32, [R46+0x9800] ;  /* 0x009800002e207984 */ /* 0x00a2e20000000c00 */
[----:B------:R-:W-:Y:S01]  /*7af0*/  BSSY B0, `(.L_x_513) ;  /* 0x0000010000007945 */ /* 0x000fe20003800000 */
[----:B--2---:R-:W-:-:S03]  /*7b00*/  VIADD R38, R0, 0x50 ;  /* 0x0000005000267836 */ /* 0x004fc60000000000 */
[----:B------:R-:W-:Y:S05]  /*7b10*/  @P3 BRA `(.L_x_514) ;  /* 0x0000000000343947 */ /* 0x000fea0003800000 */
[----:B------:R-:W-:Y:S01]  /*7b20*/  IADD3 R37, P3, R2, 0x30, RZ ;  /* 0x0000003002257810 */ /* 0x000fe20007f7e0ff */
        /* <DEDUP_REMOVED lines=11> */
[----:B---3--:R2:W-:Y:S02]  /*7be0*/  STG.E.128 desc[UR38][R36.64], R32 ;  /* 0x0000002024007986 */ /* 0x0085e4000c101d26 */
.L_x_514:
[----:B------:R-:W-:Y:S05]  /*7bf0*/  BSYNC B0 ;  /* 0x0000000000007941 */ /* 0x000fea0003800000 */
.L_x_513:
[----:B--23--:R2:W3:Y:S01]  /*7c00*/  LDS.128 R32, [R46+0xa000] ;  /* 0x00a000002e207984 */ /* 0x00c4e20000000c00 */
[----:B------:R-:W-:Y:S01]  /*7c10*/  ISETP.GE.OR P4, PT, R28, UR8, P1 ;  /* 0x000000081c007c0c */ /* 0x000fe20008f86670 */
[----:B------:R-:W-:Y:S01]  /*7c20*/  BSSY B0, `(.L_x_515) ;  /* 0x0000010000007945 */ /* 0x000fe20003800000 */
[----:B------:R-:W-:-:S11]  /*7c30*/  ISETP.GE.AND P3, PT, R38, R51, PT ;  /* 0x000000332600720c */ /* 0x000fd60003f66270 */
[----:B--2---:R-:W-:Y:S05]  /*7c40*/  @P4 BRA `(.L_x_516) ;  /* 0x0000000000344947 */ /* 0x004fea0003800000 */
        /* <DEDUP_REMOVED lines=13> */
.L_x_516:
[----:B------:R-:W-:Y:S05]  /*7d20*/  BSYNC B0 ;  /* 0x0000000000007941 */ /* 0x000fea0003800000 */
.L_x_515:
[----:B--23--:R2:W3:Y:S01]  /*7d30*/  LDS.128 R32, [R46+0xa800] ;  /* 0x00a800002e207984 */ /* 0x00c4e20000000c00 */
[----:B------:R-:W-:Y:S01]  /*7d40*/  ISETP.GE.OR P4, PT, R28, UR8, P3 ;  /* 0x000000081c007c0c */ /* 0x000fe20009f86670 */
[----:B------:R-:W-:Y:S01]  /*7d50*/  BSSY B0, `(.L_x_517) ;  /* 0x0000010000007945 */ /* 0x000fe20003800000 */
[----:B------:R-:W-:-:S11]  /*7d60*/  VIADD R38, R0, 0x60 ;  /* 0x0000006000267836 */ /* 0x000fd60000000000 */
        /* <DEDUP_REMOVED lines=14> */
.L_x_518:
[----:B------:R-:W-:Y:S05]  /*7e50*/  BSYNC B0 ;  /* 0x0000000000007941 */ /* 0x000fea0003800000 */
.L_x_517:
[----:B--23--:R2:W3:Y:S01]  /*7e60*/  LDS.128 R32, [R46+0xb000] ;  /* 0x00b000002e207984 */ /* 0x00c4e20000000c00 */
[----:B------:R-:W-:Y:S01]  /*7e70*/  ISETP.GE.AND P4, PT, R38, R51, PT ;  /* 0x000000332600720c */ /* 0x000fe20003f86270 */
[----:B------:R-:W-:Y:S01]  /*7e80*/  BSSY B0, `(.L_x_519) ;  /* 0x0000011000007945 */ /* 0x000fe20003800000 */
[----:B----4-:R-:W-:Y:S02]  /*7e90*/  IMAD R38, R48, UR4, RZ ;  /* 0x0000000430267c24 */ /* 0x010fe4000f8e02ff */
[----:B------:R-:W-:-:S13]  /*7ea0*/  ISETP.GE.OR P5, PT, R28, UR8, P4 ;  /* 0x000000081c007c0c */ /* 0x000fda000a7a6670 */
        /* <DEDUP_REMOVED lines=14> */
.L_x_520:
[----:B------:R-:W-:Y:S05]  /*7f90*/  BSYNC B0 ;  /* 0x0000000000007941 */ /* 0x000fea0003800000 */
.L_x_519:
[----:B--23--:R2:W3:Y:S01]  /*7fa0*/  LDS.128 R32, [R46+0xb800] ;  /* 0x00b800002e207984 */ /* 0x00c4e20000000c00 */
[----:B------:R-:W-:Y:S01]  /*7fb0*/  VIADD R0, R0, 0x70 ;  /* 0x0000007000007836 */ /* 0x000fe20000000000 */
[----:B------:R-:W-:Y:S01]  /*7fc0*/  BSSY B0, `(.L_x_521) ;  /* 0x0000013000007945 */ /* 0x000fe20003800000 */
[----:B------:R-:W-:Y:S02]  /*7fd0*/  IMAD R43, R49, UR5, R38 ;  /* 0x00000005312b7c24 */ /* 0x000fe4000f8e0226 */
[----:B------:R-:W-:Y:S01]  /*7fe0*/  IMAD.WIDE.U32 R38, R48, UR5, R28 ;  /* 0x0000000530267c25 */ /* 0x000fe2000f8e001c */
[----:B------:R-:W-:-:S04]  /*7ff0*/  ISETP.GE.AND P5, PT, R0, R51, PT ;  /* 0x000000330000720c */ /* 0x000fc80003fa6270 */
[----:B------:R-:W-:-:S13]  /*8000*/  ISETP.GE.OR P6, PT, R28, UR8, P5 ;  /* 0x000000081c007c0c */ /* 0x000fda000afc6670 */
[----:B--2---:R-:W-:Y:S05]  /*8010*/  @P6 BRA `(.L_x_522) ;  /* 0x0000000000346947 */ /* 0x004fea0003800000 */
[----:B------:R-:W-:Y:S01]  /*8020*/  IADD3 R37, P6, R2, 0x70, RZ ;  /* 0x0000007002257810 */ /* 0x000fe20007fde0ff */
[----:B------:R-:W-:Y:S01]  /*8030*/  ULDC.64 UR6, c[0x0][0x848] ;  /* 0x0002120000067ab9 */ /* 0x000fe20000000a00 */
[----:B------:R-:W-:Y:S02]  /*8040*/  IMAD.MOV.U32 R30, RZ, RZ, R44 ;  /* 0x000000ffff1e7224 */ /* 0x000fe400078e002c */
[----:B------:R-:W-:Y:S02]  /*8050*/  IMAD.MOV.U32 R31, RZ, RZ, R41 ;  /* 0x000000ffff1f7224 */ /* 0x000fe400078e0029 */
[----:B------:R-:W-:Y:S02]  /*8060*/  IMAD.X R0, RZ, RZ, R3, P6 ;  /* 0x000000ffff007224 */ /* 0x000fe400030e0603 */
[----:B------:R-:W-:-:S04]  /*8070*/  IMAD.WIDE.U32 R30, R37, UR6, R30 ;  /* 0x00000006251e7c25 */ /* 0x000fc8000f8e001e */
[----:B------:R-:W-:-:S04]  /*8080*/  IMAD R0, R0, UR6, RZ ;  /* 0x0000000600007c24 */ /* 0x000fc8000f8e02ff */
[----:B------:R-:W-:Y:S01]  /*8090*/  IMAD R37, R37, UR7, R0 ;  /* 0x0000000725257c24 */ /* 0x000fe2000f8e0200 */
[----:B------:R-:W-:Y:S02]  /*80a0*/  ULDC.64 UR6, c[0x0][0x830] ;  /* 0x00020c0000067ab9 */ /* 0x000fe40000000a00 */
[----:B------:R-:W-:Y:S01]  /*80b0*/  LEA R36, P6, R30, UR6, 0x1 ;  /* 0x000000061e247c11 */ /* 0x000fe2000f8c08ff */
[----:B------:R-:W-:-:S05]  /*80c0*/  IMAD.IADD R31, R31, 0x1, R37 ;  /* 0x000000011f1f7824 */ /* 0x000fca00078e0225 */
[----:B------:R-:W-:-:S05]  /*80d0*/  LEA.HI.X R37, R30, UR7, R31, 0x1, P6 ;  /* 0x000000071e257c11 */ /* 0x000fca000b0f0c1f */
[----:B---3--:R2:W-:Y:S02]  /*80e0*/  STG.E.128 desc[UR38][R36.64], R32 ;  /* 0x0000002024007986 */ /* 0x0085e4000c101d26 */
.L_x_522:
[----:B------:R-:W-:Y:S05]  /*80f0*/  BSYNC B0 ;  /* 0x0000000000007941 */ /* 0x000fea0003800000 */
.L_x_521:
[----:B------:R-:W-:Y:S01]  /*8100*/  P2R R0, PR, RZ, 0x20 ;  /* 0x00000020ff007803 */ /* 0x000fe20000000000 */
[----:B------:R-:W-:Y:S01]  /*8110*/  ULDC UR6, c[0x0][0x80c] ;  /* 0x0002030000067ab9 */ /* 0x000fe20000000800 */
[----:B------:R-:W-:Y:S01]  /*8120*/  ISETP.NE.AND P5, PT, R52, RZ, PT ;  /* 0x000000ff3400720c */ /* 0x000fe20003fa5270 */
[----:B------:R-:W-:Y:S01]  /*8130*/  ULDC.64 UR4, c[0x0][0x828] ;  /* 0x00020a0000047ab9 */ /* 0x000fe20000000a00 */
[----:B------:R-:W-:Y:S01]  /*8140*/  ISETP.NE.AND P6, PT, R53, RZ, PT ;  /* 0x000000ff3500720c */ /* 0x000fe20003fc5270 */
[----:B------:R-:W-:Y:S01]  /*8150*/  IMAD.IADD R39, R39, 0x1, R43 ;  /* 0x0000000127277824 */ /* 0x000fe200078e022b */
[C---:B------:R-:W-:Y:S01]  /*8160*/  ISETP.GE.OR P5, PT, R28.reuse, UR6, P5 ;  /* 0x000000061c007c0c */ /* 0x040fe2000afa6670 */
[----:B------:R-:W-:Y:S01]  /*8170*/  BSSY B0, `(.L_x_523) ;  /* 0x000001a000007945 */ /* 0x000fe20003800000 */
[----:B------:R-:W-:Y:S01]  /*8180*/  ISETP.GE.OR P2, PT, R28, UR6, P2 ;  /* 0x000000061c007c0c */ /* 0x000fe20009746670 */
[----:B------:R-:W-:Y:S01]  /*8190*/  IMAD.WIDE.U32 R38, R47, UR4, R38 ;  /* 0x000000042f267c25 */ /* 0x000fe2000f8e0026 */
[----:B------:R-:W-:-:S02]  /*81a0*/  P2R R40, PR, RZ, 0x20 ;  /* 0x00000020ff287803 */ /* 0x000fc40000000000 */
[----:B------:R-:W-:Y:S01]  /*81b0*/  ISETP.NE.AND P5, PT, R0, RZ, PT ;  /* 0x000000ff0000720c */ /* 0x000fe20003fa5270 */
[----:B------:R-:W-:Y:S01]  /*81c0*/  IMAD R0, R50, UR4, RZ ;  /* 0x0000000432007c24 */ /* 0x000fe2000f8e02ff */
[C---:B------:R-:W-:Y:S02]  /*81d0*/  ISETP.GE.OR P0, PT, R28.reuse, UR6, P0 ;  /* 0x000000061c007c0c */ /* 0x040fe40008706670 */
[C---:B------:R-:W-:Y:S01]  /*81e0*/  ISETP.GE.OR P6, PT, R28.reuse, UR6, P6 ;  /* 0x000000061c007c0c */ /* 0x040fe2000b7c6670 */
[----:B--23--:R-:W-:Y:S01]  /*81f0*/  IMAD R35, R47, UR5, R0 ;  /* 0x000000052f237c24 */ /* 0x00cfe2000f8e0200 */
[C---:B------:R-:W-:Y:S02]  /*8200*/  ISETP.GE.OR P1, PT, R28.reuse, UR6, P1 ;  /* 0x000000061c007c0c */ /* 0x040fe40008f26670 */
[C---:B------:R-:W-:Y:S01]  /*8210*/  ISETP.GE.OR P3, PT, R28.reuse, UR6, P3 ;  /* 0x000000061c007c0c */ /* 0x040fe20009f66670 */
[----:B------:R-:W-:Y:S01]  /*8220*/  IMAD.IADD R35, R39, 0x1, R35 ;  /* 0x0000000127237824 */ /* 0x000fe200078e0223 */
[----:B------:R-:W-:-:S02]  /*8230*/  ISETP.GE.OR P4, PT, R28, UR6, P4 ;  /* 0x000000061c007c0c */ /* 0x000fc4000a786670 */
[----:B------:R-:W-:Y:S02]  /*8240*/  ISETP.GE.OR P5, PT, R28, UR6, P5 ;  /* 0x000000061c007c0c */ /* 0x000fe4000afa6670 */
[----:B------:R2:W3:Y:S01]  /*8250*/  LDS.128 R28, [R46] ;  /* 0x000000002e1c7984 */ /* 0x0004e20000000c00 */
[----:B------:R-:W-:Y:S10]  /*8260*/  @P2 BRA `(.L_x_524) ;  /* 0x0000000000282947 */ /* 0x000ff40003800000 */
        /* <DEDUP_REMOVED lines=9> */
[----:B---3--:R4:W-:Y:S02]  /*8300*/  STG.E.128 desc[UR38][R36.64], R28 ;  /* 0x0000001c24007986 */ /* 0x0089e4000c101d26 */
.L_x_524:
[----:B------:R-:W-:Y:S05]  /*8310*/  BSYNC B0 ;  /* 0x0000000000007941 */ /* 0x000fea0003800000 */
.L_x_523:
[----:B---34-:R3:W4:Y:S01]  /*8320*/  LDS.128 R28, [R46+0x800] ;  /* 0x000800002e1c7984 */ /* 0x0187220000000c00 */
[----:B------:R-:W-:Y:S01]  /*8330*/  ISETP.NE.AND P2, PT, R40, RZ, PT ;  /* 0x000000ff2800720c */ /* 0x000fe20003f45270 */
[----:B------:R-:W-:-:S12]  /*8340*/  BSSY B0, `(.L_x_525) ;  /* 0x000000f000007945 */ /* 0x000fd80003800000 */
[----:B------:R-:W-:Y:S05]  /*8350*/  @P2 BRA `(.L_x_526) ;  /* 0x0000000000342947 */ /* 0x000fea0003800000 */
        /* <DEDUP_REMOVED lines=12> */
[----:B----4-:R4:W-:Y:S02]  /*8420*/  STG.E.128 desc[UR38][R36.64], R28 ;  /* 0x0000001c24007986 */ /* 0x0109e4000c101d26 */
.L_x_526:
[----:B------:R-:W-:Y:S05]  /*8430*/  BSYNC B0 ;  /* 0x0000000000007941 */ /* 0x000fea0003800000 */
.L_x_525:
[----:B------:R-:W-:Y:S04]  /*8440*/  BSSY B0, `(.L_x_527) ;  /* 0x000000f000007945 */ /* 0x000fe80003800000 */
[----:B------:R-:W-:Y:S05]  /*8450*/  @P0 BRA `(.L_x_528) ;  /* 0x0000000000340947 */ /* 0x000fea0003800000 */
[----:B----4-:R-:W-:Y:S01]  /*8460*/  IADD3 R31, P0, R2, 0x20, RZ ;  /* 0x00000020021f7810 */ /* 0x010fe20007f1e0ff */
        /* <DEDUP_REMOVED lines=11> */
[----:B------:R4:W-:Y:S02]  /*8520*/  STG.E.128 desc[UR38][R30.64], R24 ;  /* 0x000000181e007986 */ /* 0x0009e4000c101d26 */
.L_x_528:
[----:B------:R-:W-:Y:S05]  /*8530*/  BSYNC B0 ;  /* 0x0000000000007941 */ /* 0x000fea0003800000 */
.L_x_527:
        /* <DEDUP_REMOVED lines=15> */
.L_x_530:
[----:B------:R-:W-:Y:S05]  /*8630*/  BSYNC B0 ;  /* 0x0000000000007941 */ /* 0x000fea0003800000 */
.L_x_529:
        /* <DEDUP_REMOVED lines=15> */
.L_x_532:
[----:B------:R-:W-:Y:S05]  /*8730*/  BSYNC B0 ;  /* 0x0000000000007941 */ /* 0x000fea0003800000 */
.L_x_531:
        /* <DEDUP_REMOVED lines=15> */
.L_x_534:
[----:B------:R-:W-:Y:S05]  /*8830*/  BSYNC B0 ;  /* 0x0000000000007941 */ /* 0x000fea0003800000 */
.L_x_533:
        /* <DEDUP_REMOVED lines=15> */
.L_x_536:
[----:B------:R-:W-:Y:S05]  /*8930*/  BSYNC B0 ;  /* 0x0000000000007941 */ /* 0x000fea0003800000 */
.L_x_535:
[----:B------:R-:W-:Y:S05]  /*8940*/  @P5 BRA `(.L_x_481) ;  /* 0x00000048004c5947 */ /* 0x000fea0003800000 */
[----:B----4-:R-:W-:Y:S01]  /*8950*/  IADD3 R9, P0, R2, 0x70, RZ ;  /* 0x0000007002097810 */ /* 0x010fe20007f1e0ff */
[----:B------:R-:W-:Y:S01]  /*8960*/  ULDC.64 UR4, c[0x0][0x818] ;  /* 0x0002060000047ab9 */ /* 0x000fe20000000a00 */
[----:B------:R-:W-:-:S03]  /*8970*/  IMAD.MOV.U32 R2, RZ, RZ, R38 ;  /* 0x000000ffff027224 */ /* 0x000fc600078e0026 */
[----:B------:R-:W-:Y:S02]  /*8980*/  IMAD.X R0, RZ, RZ, R3, P0 ;  /* 0x000000ffff007224 */ /* 0x000fe400000e0603 */
        /* <DEDUP_REMOVED lines=8> */
[----:B------:R4:W-:Y:S01]  /*8a10*/  STG.E.128 desc[UR38][R8.64], R4 ;  /* 0x0000000408007986 */ /* 0x0009e2000c101d26 */
[----:B------:R-:W-:Y:S05]  /*8a20*/  BRA `(.L_x_481) ;  /* 0x0000004800147947 */ /* 0x000fea0003800000 */
.L_x_505:
[----:B------:R-:W2:Y:S01]  /*8a30*/  LDL R10, [R1+0x1c] ;  /* 0x00001c00010a7983 */ /* 0x000ea20000100800 */
[----:B------:R-:W3:Y:S08]  /*8a40*/  LDC.64 R4, c[0x0][0x870] ;  /* 0x00021c00ff047b82 */ /* 0x000ef00000000a00 */
[----:B-1----:R-:W2:Y:S01]  /*8a50*/  LDC.64 R2, c[0x0][0x870] ;  /* 0x00021c00ff027b82 */ /* 0x002ea20000000a00 */
[----:B------:R-:W-:Y:S01]  /*8a60*/  ULDC UR4, c[0x0][0x808] ;  /* 0x0002020000047ab9 */ /* 0x000fe20000000800 */
[----:B------:R-:W1:Y:S06]  /*8a70*/  S2R R13, SR_CTAID.X ;  /* 0x00000000000d7919 */ /* 0x000e6c0000002500 */
[----:B------:R-:W4:Y:S01]  /*8a80*/  LDC.64 R14, c[0x0][0x820] ;  /* 0x00020800ff0e7b82 */ /* 0x000f220000000a00 */
[----:B---3--:R-:W-:-:S04]  /*8a90*/  ISETP.NE.U32.AND P3, PT, R4, RZ, PT ;  /* 0x000000ff0400720c */ /* 0x008fc80003f65070 */
[----:B------:R-:W-:Y:S01]  /*8aa0*/  ISETP.NE.AND.EX P3, PT, R5, RZ, PT, P3 ;  /* 0x000000ff0500720c */ /* 0x000fe20003f65330 */
[----:B------:R-:W-:Y:S02]  /*8ab0*/  IMAD.U32 R0, RZ, RZ, UR4 ;  /* 0x00000004ff007e24 */ /* 0x000fe4000f8e00ff */
[----:B--2---:R-:W-:Y:S02]  /*8ac0*/  IMAD.WIDE R4, R10, 0x4, R2 ;  /* 0x000000040a047825 */ /* 0x004fe400078e0202 */
[----:B------:R-:W2:Y:S08]  /*8ad0*/  LDC.64 R2, c[0x0][0x878] ;  /* 0x00021e00ff027b82 */ /* 0x000eb00000000a00 */
[----:B------:R-:W3:Y:S01]  /*8ae0*/  @P3 LDG.E R9, desc[UR38][R4.64] ;  /* 0x0000002604093981 */ /* 0x000ee2000c1e1900 */
[----:B--2---:R-:W-:-:S04]  /*8af0*/  ISETP.NE.U32.AND P0, PT, R2, RZ, PT ;  /* 0x000000ff0200720c */ /* 0x004fc80003f05070 */
[----:B------:R-:W-:-:S13]  /*8b00*/  ISETP.NE.AND.EX P0, PT, R3, RZ, PT, P0 ;  /* 0x000000ff0300720c */ /* 0x000fda0003f05300 */
[----:B------:R-:W2:Y:S02]  /*8b10*/  @P0 LDC.64 R2, c[0x0][0x878] ;  /* 0x00021e00ff020b82 */ /* 0x000ea40000000a00 */
[----:B--2---:R-:W-:-:S05]  /*8b20*/  @P0 IMAD.WIDE R6, R10, 0x4, R2 ;  /* 0x000000040a060825 */ /* 0x004fca00078e0202 */
[----:B------:R2:W5:Y:S01]  /*8b30*/  @P0 LDG.E R0, desc[UR38][R6.64] ;  /* 0x0000002606000981 */ /* 0x000562000c1e1900 */
[----:B------:R-:W1:Y:S01]  /*8b40*/  S2UR UR4, SR_CTAID.Y ;  /* 0x00000000000479c3 */ /* 0x000e620000002600 */
[----:B------:R-:W4:Y:S02]  /*8b50*/  S2R R2, SR_TID.X ;  /* 0x0000000000027919 */ /* 0x000f240000002100 */
[----:B----4-:R-:W-:Y:S01]  /*8b60*/  VIADD R11, R2, 0xffffff80 ;  /* 0xffffff80020b7836 */ /* 0x010fe20000000000 */
[----:B------:R-:W-:-:S04]  /*8b70*/  CS2R R2, SRZ ;  /* 0x0000000000027805 */ /* 0x000fc8000001ff00 */
[----:B------:R-:W-:-:S04]  /*8b80*/  SHF.R.S32.HI R8, RZ, 0x1f, R11 ;  /* 0x0000001fff087819 */ /* 0x000fc8000001140b */
[----:B------:R-:W-:-:S04]  /*8b90*/  LEA.HI R8, R8, R11, RZ, 0x4 ;  /* 0x0000000b08087211 */ /* 0x000fc800078f20ff */
[----:B------:R-:W-:Y:S02]  /*8ba0*/  SHF.R.S32.HI R17, RZ, 0x4, R8 ;  /* 0x00000004ff117819 */ /* 0x000fe40000011408 */
[--C-:B---3--:R-:W-:Y:S01]  /*8bb0*/  @P3 SHF.R.S32.HI R3, RZ, 0x1f, R9.reuse ;  /* 0x0000001fff033819 */ /* 0x108fe20000011409 */
[----:B------:R-:W-:Y:S01]  /*8bc0*/  @P3 IMAD.MOV.U32 R2, RZ, RZ, R9 ;  /* 0x000000ffff023224 */ /* 0x000fe200078e0009 */
[----:B-12---:R-:W-:Y:S06]  /*8bd0*/  @P0 BRA `(.L_x_537) ;  /* 0x0000000000100947 */ /* 0x006fec0003800000 */
[----:B------:R-:W-:Y:S05]  /*8be0*/  @!P3 BRA `(.L_x_537) ;  /* 0x00000000000cb947 */ /* 0x000fea0003800000 */
[----:B------:R-:W2:Y:S04]  /*8bf0*/  LDG.E R7, desc[UR38][R4.64] ;  /* 0x0000002604077981 */ /* 0x000ea8000c1e1900 */
[----:B-----5:R-:W2:Y:S02]  /*8c00*/  LDG.E R0, desc[UR38][R4.64+0x4] ;  /* 0x0000042604007981 */ /* 0x020ea4000c1e1900 */
[----:B--2---:R-:W-:-:S07]  /*8c10*/  IMAD.IADD R0, R0, 0x1, -R7 ;  /* 0x0000000100007824 */ /* 0x004fce00078e0a07 */
.L_x_537:
[----:B------:R-:W-:Y:S01]  /*8c20*/  LOP3.LUT R4, R8, 0x1ffffff0, RZ, 0xc0, !PT ;  /* 0x1ffffff008047812 */ /* 0x000fe200078ec0ff */
[----:B------:R-:W-:Y:S01]  /*8c30*/  USHF.R.S32.HI UR5, URZ, 0x1f, UR4 ;  /* 0x0000001f3f057899 */ /* 0x000fe20008011404 */
[----:B-----5:R-:W-:Y:S01]  /*8c40*/  IMAD R12, R13, -0x80, R0 ;  /* 0xffffff800d0c7824 */ /* 0x020fe200078e0200 */
[----:B------:R-:W1:Y:S01]  /*8c50*/  LDC.64 R20, c[0x0][0x850] ;  /* 0x00021400ff147b82 */ /* 0x000e620000000a00 */
[----:B------:R-:W-:Y:S01]  /*8c60*/  VIADD R5, R17, 0x10 ;  /* 0x0000001011057836 */ /* 0x000fe20000000000 */
[----:B------:R-:W-:Y:S01]  /*8c70*/  ULDC UR8, c[0x0][0x80c] ;  /* 0x0002030000087ab9 */ /* 0x000fe20000000800 */
[----:B------:R-:W-:Y:S01]  /*8c80*/  IMAD.IADD R4, R11, 0x1, -R4 ;  /* 0x000000010b047824 */ /* 0x000fe200078e0a04 */
[-C--:B------:R-:W-:Y:S01]  /*8c90*/  ISETP.GE.AND P2, PT, R17, R12.reuse, PT ;  /* 0x0000000c1100720c */ /* 0x080fe20003f46270 */
[----:B------:R-:W-:Y:S01]  /*8ca0*/  IMAD R0, R14, UR5, RZ ;  /* 0x000000050e007c24 */ /* 0x000fe2000f8e02ff */
[----:B------:R-:W-:Y:S01]  /*8cb0*/  ISETP.GE.AND P6, PT, R5, R12, PT ;  /* 0x0000000c0500720c */ /* 0x000fe20003fc6270 */
[----:B------:R-:W-:Y:S01]  /*8cc0*/  IMAD.SHL.U32 R6, R4, 0x8, RZ ;  /* 0x0000000804067824 */ /* 0x000fe200078e00ff */
[C---:B------:R-:W-:Y:S01]  /*8cd0*/  IADD3 R2, P0, R17.reuse, R2, RZ ;  /* 0x0000000211027210 */ /* 0x040fe20007f1e0ff */
[----:B------:R-:W-:Y:S01]  /*8ce0*/  VIADD R5, R17, 0x20 ;  /* 0x0000002011057836 */ /* 0x000fe20000000000 */
[----:B------:R-:W-:Y:S01]  /*8cf0*/  ULDC.64 UR6, c[0x0][0x828] ;  /* 0x00020a0000067ab9 */ /* 0x000fe20000000a00 */
[----:B------:R-:W-:Y:S01]  /*8d00*/  IMAD R15, R15, UR4, R0 ;  /* 0x000000040f0f7c24 */ /* 0x000fe2000f8e0200 */
[----:B------:R-:W-:Y:S01]  /*8d10*/  SHF.R.S32.HI R7, RZ, 0x1f, R6 ;  /* 0x0000001fff077819 */ /* 0x000fe20000011406 */
[----:B------:R-:W-:Y:S01]  /*8d20*/  VIADD R9, R17, 0x30 ;  /* 0x0000003011097836 */ /* 0x000fe20000000000 */
[----:B------:R-:W-:Y:S01]  /*8d30*/  SHF.R.S32.HI R0, RZ, 0x1f, R10 ;  /* 0x0000001fff007819 */ /* 0x000fe2000001140a */
[----:B------:R-:W-:Y:S01]  /*8d40*/  BSSY B0, `(.L_x_538) ;  /* 0x000001e000007945 */ /* 0x000fe20003800000 */
[----:B------:R-:W-:Y:S01]  /*8d50*/  ISETP.GE.AND P5, PT, R5, R12, PT ;  /* 0x0000000c0500720c */ /* 0x000fe20003fa6270 */
[----:B------:R-:W-:Y:S01]  /*8d60*/  IMAD.WIDE.U32 R4, R14, UR4, R6 ;  /* 0x000000040e047c25 */ /* 0x000fe2000f8e0006 */
[----:B------:R-:W-:-:S02]  /*8d70*/  ISETP.GE.OR P4, PT, R6, UR8, P2 ;  /* 0x0000000806007c0c */ /* 0x000fc40009786670 */
[----:B------:R-:W-:Y:S01]  /*8d80*/  SEL R14, R0, RZ, !P3 ;  /* 0x000000ff000e7207 */ /* 0x000fe20005800000 */
[----:B------:R-:W-:Y:S01]  /*8d90*/  IMAD.IADD R5, R15, 0x1, R5 ;  /* 0x000000010f057824 */ /* 0x000fe200078e0205 */
[----:B------:R-:W-:Y:S02]  /*8da0*/  LEA.HI.X.SX32 R3, R17, R3, 0x1, P0 ;  /* 0x0000000311037211 */ /* 0x000fe400000f0eff */
[-C--:B------:R-:W-:Y:S01]  /*8db0*/  ISETP.GE.AND P0, PT, R9, R12.reuse, PT ;  /* 0x0000000c0900720c */ /* 0x080fe20003f06270 */
[----:B------:R-:W-:Y:S01]  /*8dc0*/  VIADD R9, R17, 0x40 ;  /* 0x0000004011097836 */ /* 0x000fe20000000000 */
[----:B------:R-:W-:Y:S01]  /*8dd0*/  SEL R15, R10, RZ, !P3 ;  /* 0x000000ff0a0f7207 */ /* 0x000fe20005800000 */
[----:B------:R-:W-:Y:S01]  /*8de0*/  IMAD R0, R14, UR6, RZ ;  /* 0x000000060e007c24 */ /* 0x000fe2000f8e02ff */
[----:B------:R-:W-:Y:S01]  /*8df0*/  P2R R18, PR, RZ, 0x40 ;  /* 0x00000040ff127803 */ /* 0x000fe20000000000 */
[----:B------:R-:W-:Y:S01]  /*8e00*/  IMAD.WIDE R2, R13, 0x80, R2 ;  /* 0x000000800d027825 */ /* 0x000fe200078e0202 */
[----:B------:R-:W-:-:S02]  /*8e10*/  ISETP.GE.AND P1, PT, R9, R12, PT ;  /* 0x0000000c0900720c */ /* 0x000fc40003f26270 */
[----:B------:R-:W-:Y:S01]  /*8e20*/  P2R R22, PR, RZ, 0x20 ;  /* 0x00000020ff167803 */ /* 0x000fe20000000000 */
[C---:B------:R-:W-:Y:S01]  /*8e30*/  IMAD R9, R15.reuse, UR7, R0 ;  /* 0x000000070f097c24 */ /* 0x040fe2000f8e0200 */
[----:B------:R-:W-:Y:S01]  /*8e40*/  ISETP.GE.OR P3, PT, R6, UR8, P6 ;  /* 0x0000000806007c0c */ /* 0x000fe2000b766670 */
[----:B------:R-:W-:-:S04]  /*8e50*/  IMAD.WIDE.U32 R10, R15, UR6, R4 ;  /* 0x000000060f0a7c25 */ /* 0x000fc8000f8e0004 */
[----:B------:R-:W-:Y:S01]  /*8e60*/  IMAD.IADD R9, R11, 0x1, R9 ;  /* 0x000000010b097824 */ /* 0x000fe200078e0209 */
[----:B------:R-:W-:Y:S07]  /*8e70*/  @P4 BRA `(.L_x_539) ;  /* 0x0000000000284947 */ /* 0x000fee0003800000 */
        /* <DEDUP_REMOVED lines=9> */
[----:B------:R2:W-:Y:S02]  /*8f10*/  STG.E.128 desc[UR38][R24.64], RZ ;  /* 0x000000ff18007986 */ /* 0x0005e4000c101d26 */
.L_x_539:
[----:B------:R-:W-:Y:S05]  /*8f20*/  BSYNC B0 ;  /* 0x0000000000007941 */ /* 0x000fea0003800000 */
.L_x_538:
[----:B------:R-:W-:Y:S01]  /*8f30*/  BSSY B0, `(.L_x_540) ;  /* 0x0000010000007945 */ /* 0x000fe20003800000 */
[----:B------:R-:W-:-:S03]  /*8f40*/  ISETP.GE.OR P4, PT, R6, UR8, P5 ;  /* 0x0000000806007c0c */ /* 0x000fc6000af86670 */
[----:B------:R-:W-:Y:S10]  /*8f50*/  @P3 BRA `(.L_x_541) ;  /* 0x0000000000343947 */ /* 0x000ff40003800000 */
        /* <DEDUP_REMOVED lines=9> */
[----:B--2---:R-:W-:Y:S01]  /*8ff0*/  LEA R24, P3, R4, UR6, 0x1 ;  /* 0x0000000604187c11 */ /* 0x004fe2000f8608ff */
[----:B------:R-:W-:-:S05]  /*9000*/  IMAD.IADD R5, R5, 0x1, R13 ;  /* 0x0000000105057824 */ /* 0x000fca00078e020d */
[----:B------:R-:W-:-:S05]  /*9010*/  LEA.HI.X R25, R4, UR7, R5, 0x1, P3 ;  /* 0x0000000704197c11 */ /* 0x000fca00098f0c05 */
[----:B------:R3:W-:Y:S02]  /*9020*/  STG.E.128 desc[UR38][R24.64], RZ ;  /* 0x000000ff18007986 */ /* 0x0007e4000c101d26 */
.L_x_541:
[----:B------:R-:W-:Y:S05]  /*9030*/  BSYNC B0 ;  /* 0x0000000000007941 */ /* 0x000fea0003800000 */
.L_x_540:
        /* <DEDUP_REMOVED lines=12> */
[----:B--23--:R-:W-:Y:S01]  /*9100*/  LEA R24, P4, R4, UR6, 0x1 ;  /* 0x0000000604187c11 */ /* 0x00cfe2000f8808ff */
[----:B------:R-:W-:-:S05]  /*9110*/  IMAD.IADD R5, R5, 0x1, R13 ;  /* 0x0000000105057824 */ /* 0x000fca00078e020d */
[----:B------:R-:W-:-:S05]  /*9120*/  LEA.HI.X R25, R4, UR7, R5, 0x1, P4 ;  /* 0x0000000704197c11 */ /* 0x000fca000a0f0c05 */
[----:B------:R4:W-:Y:S02]  /*9130*/  STG.E.128 desc[UR38][R24.64], RZ ;  /* 0x000000ff18007986 */ /* 0x0009e4000c101d26 */
.L_x_543:
[----:B------:R-:W-:Y:S05]  /*9140*/  BSYNC B0 ;  /* 0x0000000000007941 */ /* 0x000fea0003800000 */
.L_x_542:
[----:B------:R-:W-:Y:S01]  /*9150*/  BSSY B0, `(.L_x_544) ;  /* 0x0000011000007945 */ /* 0x000fe20003800000 */
[----:B------:R-:W-:Y:S01]  /*9160*/  ISETP.GE.OR P4, PT, R6, UR8, P1 ;  /* 0x0000000806007c0c */ /* 0x000fe20008f86670 */
[----:B------:R-:W-:Y:S02]  /*9170*/  VIADD R19, R17, 0x50 ;  /* 0x0000005011137836 */ /* 0x000fe40000000000 */
        /* <DEDUP_REMOVED lines=10> */
[----:B--234-:R-:W-:Y:S01]  /*9220*/  LEA R24, P3, R4, UR6, 0x1 ;  /* 0x0000000604187c11 */ /* 0x01cfe2000f8608ff */
[----:B------:R-:W-:-:S05]  /*9230*/  IMAD.IADD R5, R5, 0x1, R13 ;  /* 0x0000000105057824 */ /* 0x000fca00078e020d */
[----:B------:R-:W-:-:S05]  /*9240*/  LEA.HI.X R25, R4, UR7, R5, 0x1, P3 ;  /* 0x0000000704197c11 */ /* 0x000fca00098f0c05 */
[----:B------:R2:W-:Y:S02]  /*9250*/  STG.E.128 desc[UR38][R24.64], RZ ;  /* 0x000000ff18007986 */ /* 0x0005e4000c101d26 */
.L_x_545:
[----:B------:R-:W-:Y:S05]  /*9260*/  BSYNC B0 ;  /* 0x0000000000007941 */ /* 0x000fea0003800000 */
.L_x_544:
[----:B------:R-:W-:Y:S01]  /*9270*/  BSSY B0, `(.L_x_546) ;  /* 0x0000010000007945 */ /* 0x000fe20003800000 */
[----:B------:R-:W-:-:S03]  /*9280*/  ISETP.GE.AND P3, PT, R19, R12, PT ;  /* 0x0000000c1300720c */ /* 0x000fc60003f66270 */
        /* <DEDUP_REMOVED lines=14> */
.L_x_547:
[----:B------:R-:W-:Y:S05]  /*9370*/  BSYNC B0 ;  /* 0x0000000000007941 */ /* 0x000fea0003800000 */
.L_x_546:
[----:B------:R-:W-:Y:S01]  /*9380*/  ISETP.GE.OR P4, PT, R6, UR8, P3 ;  /* 0x0000000806007c0c */ /* 0x000fe20009f86670 */
[----:B------:R-:W-:Y:S01]  /*9390*/  BSSY B0, `(.L_x_548) ;  /* 0x0000011000007945 */ /* 0x000fe20003800000 */
[----:B-1----:R-:W-:Y:S02]  /*93a0*/  IMAD R16, R20, UR5, RZ ;  /* 0x0000000514107c24 */ /* 0x002fe4000f8e02ff */
[----:B------:R-:W-:-:S09]  /*93b0*/  VIADD R19, R17, 0x60 ;  /* 0x0000006011137836 */ /* 0x000fd20000000000 */
        /* <DEDUP_REMOVED lines=14> */
.L_x_549:
[----:B------:R-:W-:Y:S05]  /*94a0*/  BSYNC B0 ;  /* 0x0000000000007941 */ /* 0x000fea0003800000 */
.L_x_548:
[----:B------:R-:W-:Y:S01]  /*94b0*/  ISETP.GE.AND P4, PT, R19, R12, PT ;  /* 0x0000000c1300720c */ /* 0x000fe20003f86270 */
[----:B------:R-:W-:Y:S01]  /*94c0*/  ULDC UR9, c[0x0][0x83c] ;  /* 0x00020f0000097ab9 */ /* 0x000fe20000000800 */
[----:B------:R-:W-:Y:S01]  /*94d0*/  BSSY B0, `(.L_x_550) ;  /* 0x0000012000007945 */ /* 0x000fe20003800000 */
[----:B------:R-:W-:Y:S01]  /*94e0*/  IMAD R21, R21, UR4, R16 ;  /* 0x0000000415157c24 */ /* 0x000fe2000f8e0210 */
[----:B------:R-:W-:Y:S01]  /*94f0*/  ISETP.GE.OR P5, PT, R6, UR8, P4 ;  /* 0x0000000806007c0c */ /* 0x000fe2000a7a6670 */
[----:B------:R-:W-:-:S12]  /*9500*/  VIADD R17, R17, 0x70 ;  /* 0x0000007011117836 */ /* 0x000fd80000000000 */
        /* <DEDUP_REMOVED lines=10> */
[----:B-1234-:R-:W-:Y:S01]  /*95b0*/  LEA R24, P5, R4, UR6, 0x1 ;  /* 0x0000000604187c11 */ /* 0x01efe2000f8a08ff */
[----:B------:R-:W-:-:S05]  /*95c0*/  IMAD.IADD R5, R5, 0x1, R13 ;  /* 0x0000000105057824 */ /* 0x000fca00078e020d */
[----:B------:R-:W-:-:S05]  /*95d0*/  LEA.HI.X R25, R4, UR7, R5, 0x1, P5 ;  /* 0x0000000704197c11 */ /* 0x000fca000a8f0c05 */
[----:B------:R1:W-:Y:S02]  /*95e0*/  STG.E.128 desc[UR38][R24.64], RZ ;  /* 0x000000ff18007986 */ /* 0x0003e4000c101d26 */
.L_x_551:
[----:B------:R-:W-:Y:S05]  /*95f0*/  BSYNC B0 ;  /* 0x0000000000007941 */ /* 0x000fea0003800000 */
.L_x_550:
[----:B------:R-:W-:Y:S01]  /*9600*/  ISETP.GE.AND P5, PT, R17, R12, PT ;  /* 0x0000000c1100720c */ /* 0x000fe20003fa6270 */
[----:B------:R-:W-:Y:S03]  /*9610*/  BSSY B0, `(.L_x_552) ;  /* 0x0000010000007945 */ /* 0x000fe60003800000 */
[----:B------:R-:W-:-:S13]  /*9620*/  ISETP.GE.OR P6, PT, R6, UR8, P5 ;  /* 0x0000000806007c0c */ /* 0x000fda000afc6670 */
        /* <DEDUP_REMOVED lines=13> */
[----:B------:R1:W-:Y:S02]  /*9700*/  STG.E.128 desc[UR38][R8.64], RZ ;  /* 0x000000ff08007986 */ /* 0x0003e4000c101d26 */
.L_x_553:
[----:B------:R-:W-:Y:S05]  /*9710*/  BSYNC B0 ;  /* 0x0000000000007941 */ /* 0x000fea0003800000 */
.L_x_552:
[----:B------:R-:W-:Y:S01]  /*9720*/  P2R R0, PR, RZ, 0x20 ;  /* 0x00000020ff007803 */ /* 0x000fe20000000000 */
[----:B------:R-:W-:Y:S01]  /*9730*/  IMAD.WIDE.U32 R4, R20, UR4, R6 ;  /* 0x0000000414047c25 */ /* 0x000fe2000f8e0006 */
[----:B------:R-:W-:Y:S01]  /*9740*/  ISETP.NE.AND P5, PT, R18, RZ, PT ;  /* 0x000000ff1200720c */ /* 0x000fe20003fa5270 */
[----:B------:R-:W-:Y:S01]  /*9750*/  ULDC.64 UR4, c[0x0][0x858] ;  /* 0x0002160000047ab9 */ /* 0x000fe20000000a00 */
[C---:B------:R-:W-:Y:S01]  /*9760*/  ISETP.GE.OR P2, PT, R6.reuse, UR9, P2 ;  /* 0x0000000906007c0c */ /* 0x040fe20009746670 */
[----:B------:R-:W-:Y:S01]  /*9770*/  IMAD.IADD R5, R21, 0x1, R5 ;  /* 0x0000000115057824 */ /* 0x000fe200078e0205 */
[----:B------:R-:W-:Y:S01]  /*9780*/  ISETP.GE.OR P5, PT, R6, UR9, P5 ;  /* 0x0000000906007c0c */ /* 0x000fe2000afa6670 */
[----:B------:R-:W-:Y:S01]  /*9790*/  BSSY B0, `(.L_x_554) ;  /* 0x0000019000007945 */ /* 0x000fe20003800000 */
[----:B------:R-:W-:Y:S01]  /*97a0*/  ISETP.NE.AND P6, PT, R22, RZ, PT ;  /* 0x000000ff1600720c */ /* 0x000fe20003fc5270 */
[----:B-1----:R-:W-:Y:S01]  /*97b0*/  IMAD.WIDE.U32 R8, R15, UR4, R4 ;  /* 0x000000040f087c25 */ /* 0x002fe2000f8e0004 */
[----:B------:R-:W-:-:S02]  /*97c0*/  P2R R10, PR, RZ, 0x20 ;  /* 0x00000020ff0a7803 */ /* 0x000fc40000000000 */
[----:B------:R-:W-:Y:S01]  /*97d0*/  ISETP.NE.AND P5, PT, R0, RZ, PT ;  /* 0x000000ff0000720c */ /* 0x000fe20003fa5270 */
[----:B------:R-:W-:Y:S01]  /*97e0*/  IMAD R0, R14, UR4, RZ ;  /* 0x000000040e007c24 */ /* 0x000fe2000f8e02ff */
[C---:B------:R-:W-:Y:S02]  /*97f0*/  ISETP.GE.OR P6, PT, R6.reuse, UR9, P6 ;  /* 0x0000000906007c0c */ /* 0x040fe4000b7c6670 */
[C---:B------:R-:W-:Y:S01]  /*9800*/  ISETP.GE.OR P0, PT, R6.reuse, UR9, P0 ;  /* 0x0000000906007c0c */ /* 0x040fe20008706670 */
[----:B------:R-:W-:Y:S01]  /*9810*/  IMAD R7, R15, UR5, R0 ;  /* 0x000000050f077c24 */ /* 0x000fe2000f8e0200 */
[C---:B------:R-:W-:Y:S02]  /*9820*/  ISETP.GE.OR P1, PT, R6.reuse, UR9, P1 ;  /* 0x0000000906007c0c */ /* 0x040fe40008f26670 */
[C---:B------:R-:W-:Y:S01]  /*9830*/  ISETP.GE.OR P3, PT, R6.reuse, UR9, P3 ;  /* 0x0000000906007c0c */ /* 0x040fe20009f66670 */
[----:B------:R-:W-:Y:S01]  /*9840*/  IMAD.IADD R7, R9, 0x1, R7 ;  /* 0x0000000109077824 */ /* 0x000fe200078e0207 */
[----:B------:R-:W-:-:S02]  /*9850*/  ISETP.GE.OR P4, PT, R6, UR9, P4 ;  /* 0x0000000906007c0c */ /* 0x000fc4000a786670 */
[----:B------:R-:W-:Y:S01]  /*9860*/  ISETP.GE.OR P5, PT, R6, UR9, P5 ;  /* 0x0000000906007c0c */ /* 0x000fe2000afa6670 */
[----:B------:R-:W-:-:S12]  /*9870*/  @P2 BRA `(.L_x_555) ;  /* 0x0000000000282947 */ /* 0x000fd80003800000 */
        /* <DEDUP_REMOVED lines=10> */
.L_x_555:
[----:B------:R-:W-:Y:S05]  /*9920*/  BSYNC B0 ;  /* 0x0000000000007941 */ /* 0x000fea0003800000 */
.L_x_554:
        /* <DEDUP_REMOVED lines=16> */
.L_x_557:
[----:B------:R-:W-:Y:S05]  /*9a30*/  BSYNC B0 ;  /* 0x0000000000007941 */ /* 0x000fea0003800000 */
.L_x_556:
[----:B------:R-:W-:Y:S04]  /*9a40*/  BSSY B0, `(.L_x_558) ;  /* 0x000000f000007945 */ /* 0x000fe80003800000 */
[----:B------:R-:W-:Y:S05]  /*9a50*/  @P6 BRA `(.L_x_559) ;  /* 0x0000000000346947 */ /* 0x000fea0003800000 */
[----:B-1----:R-:W-:Y:S01]  /*9a60*/  IADD3 R11, P2, R2, 0x20, RZ ;  /* 0x00000020020b7810 */ /* 0x002fe20007f5e0ff */
        /* <DEDUP_REMOVED lines=12> */
.L_x_559:
[----:B------:R-:W-:Y:S05]  /*9b30*/  BSYNC B0 ;  /* 0x0000000000007941 */ /* 0x000fea0003800000 */
.L_x_558:
        /* <DEDUP_REMOVED lines=15> */
.L_x_561:
[----:B------:R-:W-:Y:S05]  /*9c30*/  BSYNC B0 ;  /* 0x0000000000007941 */ /* 0x000fea0003800000 */
.L_x_560:
        /* <DEDUP_REMOVED lines=15> */
.L_x_563:
[----:B------:R-:W-:Y:S05]  /*9d30*/  BSYNC B0 ;  /* 0x0000000000007941 */ /* 0x000fea0003800000 */
.L_x_562:
        /* <DEDUP_REMOVED lines=15> */
.L_x_565:
[----:B------:R-:W-:Y:S05]  /*9e30*/  BSYNC B0 ;  /* 0x0000000000007941 */ /* 0x000fea0003800000 */
.L_x_564:
        /* <DEDUP_REMOVED lines=15> */
.L_x_567:
[----:B------:R-:W-:Y:S05]  /*9f30*/  BSYNC B0 ;  /* 0x0000000000007941 */ /* 0x000fea0003800000 */
.L_x_566:
[----:B------:R-:W-:Y:S05]  /*9f40*/  @P5 BRA `(.L_x_481) ;  /* 0x0000003000cc5947 */ /* 0x000fea0003800000 */
[----:B------:R-:W-:Y:S01]  /*9f50*/  IADD3 R5, P0, R2, 0x70, RZ ;  /* 0x0000007002057810 */ /* 0x000fe20007f1e0ff */
        /* <DEDUP_REMOVED lines=11> */
[----:B------:R1:W-:Y:S01]  /*a010*/  STG.E.128 desc[UR38][R4.64], RZ ;  /* 0x000000ff04007986 */ /* 0x0003e2000c101d26 */
[----:B------:R-:W-:Y:S05]  /*a020*/  BRA `(.L_x_481) ;  /* 0x0000003000947947 */ /* 0x000fea0003800000 */
.L_x_476:
[----:B------:R-:W-:-:S08]  /*a030*/  NOP ;  /* 0x0000000000007918 */ /* 0x000fd00000000000 */
[----:B---3--:R-:W1:-:S00]  /*a040*/  USETMAXREG.DEALLOC.CTAPOOL 0x18 ;  /* 0x00000018000079c8 */ /* 0x008e4000080e0500 */
[----:B-1----:R-:W-:-:S06]  /*a050*/  LOP3.LUT R0, R0, 0x3, RZ, 0xc0, !PT ;  /* 0x0000000300007812 */ /* 0x002fcc00078ec0ff */
[----:B------:R-:W1:Y:S02]  /*a060*/  SHFL.IDX PT, R0, R0, RZ, 0x1f ;  /* 0x00001fff00007589 */ /* 0x000e6400000e0000 */
[----:B-1----:R-:W-:-:S13]  /*a070*/  ISETP.NE.AND P0, PT, R0, RZ, PT ;  /* 0x000000ff0000720c */ /* 0x002fda0003f05270 */
[----:B------:R-:W-:Y:S05]  /*a080*/  @!P0 BRA `(.L_x_568) ;  /* 0x0000000c00d48947 */ /* 0x000fea0003800000 */
[----:B------:R-:W-:-:S13]  /*a090*/  ISETP.NE.AND P0, PT, R0, 0x1, PT ;  /* 0x000000010000780c */ /* 0x000fda0003f05270 */
[----:B------:R-:W-:Y:S05]  /*a0a0*/  @P0 BRA `(.L_x_481) ;  /* 0x0000003000740947 */ /* 0x000fea0003800000 */
[----:B------:R-:W-:Y:S01]  /*a0b0*/  ULDC.64 UR4, c[0x0][0x8d8] ;  /* 0x0002360000047ab9 */ /* 0x000fe20000000a00 */
[----:B------:R-:W1:Y:S01]  /*a0c0*/  S2UR UR12, SR_CTAID.Z ;  /* 0x00000000000c79c3 */ /* 0x000e620000002700 */
[----:B------:R-:W-:-:S04]  /*a0d0*/  ISETP.NE.U32.AND P0, PT, RZ, UR4, PT ;  /* 0x00000004ff007c0c */ /* 0x000fc8000bf05070 */
[----:B------:R-:W-:-:S13]  /*a0e0*/  ISETP.NE.AND.EX P0, PT, RZ, UR5, PT, P0 ;  /* 0x00000005ff007c0c */ /* 0x000fda000bf05300 */
[----:B------:R-:W-:Y:S05]  /*a0f0*/  @!P0 BRA `(.L_x_569) ;  /* 0x00000000001c8947 */ /* 0x000fea0003800000 */
[----:B------:R-:W-:Y:S02]  /*a100*/  ULDC.64 UR4, c[0x0][0x8d8] ;  /* 0x0002360000047ab9 */ /* 0x000fe40000000a00 */
[----:B-1----:R-:W-:-:S06]  /*a110*/  UIMAD.WIDE UR4, UR12, 0x4, UR4 ;  /* 0x000000040c0478a5 */ /* 0x002fcc000f8e0204 */
[----:B------:R-:W-:Y:S02]  /*a120*/  IMAD.U32 R2, RZ, RZ, UR4 ;  /* 0x00000004ff027e24 */ /* 0x000fe4000f8e00ff */
[----:B------:R-:W-:-:S05]  /*a130*/  IMAD.U32 R3, RZ, RZ, UR5 ;  /* 0x00000005ff037e24 */ /* 0x000fca000f8e00ff */
[----:B------:R-:W2:Y:S02]  /*a140*/  LDG.E R2, desc[UR38][R2.64] ;  /* 0x0000002602027981 */ /* 0x000ea4000c1e1900 */
[----:B--2---:R-:W-:Y:S01]  /*a150*/  R2UR UR5, R2 ;  /* 0x00000000020572ca */ /* 0x004fe200000e0000 */
[----:B------:R-:W-:-:S14]  /*a160*/  BRA `(.L_x_570) ;  /* 0x0000000000387947 */ /* 0x000fdc0003800000 */
.L_x_569:
[----:B------:R-:W-:Y:S02]  /*a170*/  ULDC.64 UR4, c[0x0][0x8d0] ;  /* 0x0002340000047ab9 */ /* 0x000fe40000000a00 */
[----:B------:R-:W-:-:S04]  /*a180*/  ISETP.NE.U32.AND P0, PT, RZ, UR4, PT ;  /* 0x00000004ff007c0c */ /* 0x000fc8000bf05070 */
[----:B------:R-:W-:-:S13]  /*a190*/  ISETP.NE.AND.EX P0, PT, RZ, UR5, PT, P0 ;  /* 0x00000005ff007c0c */ /* 0x000fda000bf05300 */
[----:B------:R-:W-:Y:S05]  /*a1a0*/  @!P0 BRA `(.L_x_571) ;  /* 0x0000000000248947 */ /* 0x000fea0003800000 */
[----:B------:R-:W-:Y:S02]  /*a1b0*/  ULDC.64 UR4, c[0x0][0x8d0] ;  /* 0x0002340000047ab9 */ /* 0x000fe40000000a00 */
[----:B-1----:R-:W-:-:S06]  /*a1c0*/  UIMAD.WIDE UR4, UR12, 0x4, UR4 ;  /* 0x000000040c0478a5 */ /* 0x002fcc000f8e0204 */
[----:B------:R-:W-:Y:S02]  /*a1d0*/  IMAD.U32 R2, RZ, RZ, UR4 ;  /* 0x00000004ff027e24 */ /* 0x000fe4000f8e00ff */
[----:B------:R-:W-:-:S05]  /*a1e0*/  IMAD.U32 R3, RZ, RZ, UR5 ;  /* 0x00000005ff037e24 */ /* 0x000fca000f8e00ff */
[----:B------:R-:W2:Y:S04]  /*a1f0*/  LDG.E R0, desc[UR38][R2.64] ;  /* 0x0000002602007981 */ /* 0x000ea8000c1e1900 */
[----:B------:R-:W2:Y:S02]  /*a200*/  LDG.E R5, desc[UR38][R2.64+0x4] ;  /* 0x0000042602057981 */ /* 0x000ea4000c1e1900 */
[----:B--2---:R-:W-:-:S05]  /*a210*/  IMAD.IADD R0, R5, 0x1, -R0 ;  /* 0x0000000105007824 */ /* 0x004fca00078e0a00 */
[----:B------:R-:W-:Y:S01]  /*a220*/  R2UR UR5, R0 ;  /* 0x00000000000572ca */ /* 0x000fe200000e0000 */
[----:B------:R-:W-:-:S14]  /*a230*/  BRA `(.L_x_570) ;  /* 0x0000000000047947 */ /* 0x000fdc0003800000 */
.L_x_571:
[----:B------:R-:W-:-:S05]  /*a240*/  ULDC UR5, c[0x0][0x8bc] ;  /* 0x00022f0000057ab9 */ /* 0x000fca0000000800 */
.L_x_570:
[----:B------:R-:W2:Y:S02]  /*a250*/  S2UR UR4, SR_CTAID.X ;  /* 0x00000000000479c3 */ /* 0x000ea40000002500 */
[----:B--2---:R-:W-:-:S04]  /*a260*/  USHF.L.U32 UR4, UR4, 0x7, URZ ;  /* 0x0000000704047899 */ /* 0x004fc8000800063f */
[----:B------:R-:W-:-:S04]  /*a270*/  UISETP.GE.AND UP0, UPT, UR4, UR5, UPT ;  /* 0x000000050400728c */ /* 0x000fc8000bf06270 */
[----:B-1----:R-:W-:-:S06]  /*a280*/  USEL UR12, UR12, 0xffffffff, !UP0 ;  /* 0xffffffff0c0c7887 */ /* 0x002fcc000c000000 */
[----:B------:R-:W-:-:S13]  /*a290*/  ISETP.LE.AND P0, PT, RZ, UR12, PT ;  /* 0x0000000cff007c0c */ /* 0x000fda000bf03270 */
[----:B------:R-:W-:Y:S05]  /*a2a0*/  @!P0 BRA `(.L_x_481) ;  /* 0x0000002c00f48947 */ /* 0x000fea0003800000 */
[----:B------:R-:W-:Y:S02]  /*a2b0*/  ULDC.64 UR4, c[0x0][0x770] ;  /* 0x0001dc0000047ab9 */ /* 0x000fe40000000a00 */
[----:B------:R-:W-:-:S04]  /*a2c0*/  UISETP.NE.U32.AND UP0, UPT, UR4, URZ, UPT ;  /* 0x0000003f0400728c */ /* 0x000fc8000bf05070 */
[----:B------:R-:W-:-:S03]  /*a2d0*/  UISETP.NE.AND.EX UP0, UPT, UR5, URZ, UPT, UP0 ;  /* 0x0000003f0500728c */ /* 0x000fc6000bf05300 */
[----:B------:R-:W-:Y:S02]  /*a2e0*/  ULDC.64 UR4, c[0x0][0x770] ;  /* 0x0001dc0000047ab9 */ /* 0x000fe40000000a00 */
[----:B------:R-:W-:Y:S01]  /*a2f0*/  UIMAD.WIDE UR4, UR12, 0x4, UR4 ;  /* 0x000000040c0478a5 */ /* 0x000fe2000f8e0204 */
[----:B------:R-:W-:-:S05]  /*a300*/  PLOP3.LUT P0, PT, PT, PT, UP0, 0x80, 0x0 ;  /* 0x000000000000781c */ /* 0x000fca0003f0f008 */
[----:B------:R-:W-:Y:S02]  /*a310*/  IMAD.U32 R2, RZ, RZ, UR4 ;  /* 0x00000004ff027e24 */ /* 0x000fe4000f8e00ff */
[----:B------:R-:W-:Y:S01]  /*a320*/  IMAD.U32 R3, RZ, RZ, UR5 ;  /* 0x00000005ff037e24 */ /* 0x000fe2000f8e00ff */
[----:B------:R-:W-:-:S05]  /*a330*/  ULDC.64 UR4, c[0x0][0x780] ;  /* 0x0001e00000047ab9 */ /* 0x000fca0000000a00 */
[----:B------:R-:W2:Y:S01]  /*a340*/  @P0 LDG.E R6, desc[UR38][R2.64] ;  /* 0x0000002602060981 */ /* 0x000ea2000c1e1900 */
[----:B------:R-:W-:Y:S01]  /*a350*/  UISETP.NE.U32.AND UP1, UPT, UR4, URZ, UPT ;  /* 0x0000003f0400728c */ /* 0x000fe2000bf25070 */
[----:B------:R-:W-:-:S03]  /*a360*/  ULDC UR6, c[0x0][0x280] ;  /* 0x0000a00000067ab9 */ /* 0x000fc60000000800 */
[----:B------:R-:W-:Y:S01]  /*a370*/  UISETP.NE.AND.EX UP1, UPT, UR5, URZ, UPT, UP1 ;  /* 0x0000003f0500728c */ /* 0x000fe2000bf25310 */
[----:B------:R-:W-:-:S05]  /*a380*/  IMAD.U32 R0, RZ, RZ, UR6 ;  /* 0x00000006ff007e24 */ /* 0x000fca000f8e00ff */
[----:B------:R-:W-:-:S05]  /*a390*/  PLOP3.LUT P1, PT, PT, PT, UP1, 0x80, 0x0 ;  /* 0x000000000000781c */ /* 0x000fca0003f2f018 */
[----:B------:R-:W-:Y:S02]  /*a3a0*/  @UP1 ULDC.64 UR4, c[0x0][0x780] ;  /* 0x0001e00000041ab9 */ /* 0x000fe40000000a00 */
[----:B------:R-:W-:-:S06]  /*a3b0*/  @UP1 UIMAD.WIDE UR4, UR12, 0x4, UR4 ;  /* 0x000000040c0418a5 */ /* 0x000fcc000f8e0204 */
[----:B------:R-:W-:Y:S02]  /*a3c0*/  IMAD.U32 R4, RZ, RZ, UR4 ;  /* 0x00000004ff047e24 */ /* 0x000fe4000f8e00ff */
[----:B------:R-:W-:-:S05]  /*a3d0*/  IMAD.U32 R5, RZ, RZ, UR5 ;  /* 0x00000005ff057e24 */ /* 0x000fca000f8e00ff */
[----:B------:R1:W5:Y:S01]  /*a3e0*/  @P1 LDG.E R0, desc[UR38][R4.64] ;  /* 0x0000002604001981 */ /* 0x000362000c1e1900 */
[----:B------:R-:W-:Y:S01]  /*a3f0*/  PLOP3.LUT P2, PT, PT, PT, UP0, 0x80, 0x0 ;  /* 0x000000000000781c */ /* 0x000fe20003f4f008 */
[----:B------:R-:W3:Y:S02]  /*a400*/  S2UR UR13, SR_CTAID.Y ;  /* 0x00000000000d79c3 */ /* 0x000ee40000002600 */
[----:B---3--:R-:W-:-:S10]  /*a410*/  USHF.R.S32.HI UR7, URZ, 0x1f, UR13 ;  /* 0x0000001f3f077899 */ /* 0x008fd4000801140d */
[----:B--2---:R-:W-:-:S13]  /*a420*/  @P2 R2UR UR4, R6 ;  /* 0x00000000060422ca */ /* 0x004fda00000e0000 */
[----:B------:R-:W-:-:S04]  /*a430*/  @UP0 UIMAD UR4, UR12, 0x50, UR4 ;  /* 0x000000500c0408a4 */ /* 0x000fc8000f8e0204 */
[----:B------:R-:W-:-:S04]  /*a440*/  UIMAD.WIDE UR4, UR4, 0x66666667, URZ ;  /* 0x66666667040478a5 */ /* 0x000fc8000f8e023f */
[----:B------:R-:W-:-:S04]  /*a450*/  @UP0 USHF.R.U32.HI UR4, URZ, 0x1f, UR5 ;  /* 0x0000001f3f040899 */ /* 0x000fc80008011605 */
[----:B------:R-:W-:-:S04]  /*a460*/  @UP0 ULEA.HI.SX32 UR4, UR5, UR4, 0x1b ;  /* 0x0000000405040291 */ /* 0x000fc8000f8fda3f */
[----:B------:R-:W-:Y:S01]  /*a470*/  @UP0 UIMAD UR6, UR4, 0x2800, URZ ;  /* 0x00002800040608a4 */ /* 0x000fe2000f8e023f */
[----:B-1----:R-:W-:Y:S11]  /*a480*/  @P1 BRA `(.L_x_572) ;  /* 0x0000000000101947 */ /* 0x002ff60003800000 */
[----:B------:R-:W-:Y:S05]  /*a490*/  @!P0 BRA `(.L_x_572) ;  /* 0x00000000000c8947 */ /* 0x000fea0003800000 */
[----:B------:R-:W2:Y:S04]  /*a4a0*/  LDG.E R5, desc[UR38][R2.64] ;  /* 0x0000002602057981 */ /* 0x000ea8000c1e1900 */
[----:B-----5:R-:W2:Y:S02]  /*a4b0*/  LDG.E R0, desc[UR38][R2.64+0x4] ;  /* 0x0000042602007981 */ /* 0x020ea4000c1e1900 */
[----:B--2---:R-:W-:-:S07]  /*a4c0*/  IMAD.IADD R0, R0, 0x1, -R5 ;  /* 0x0000000100007824 */ /* 0x004fce00078e0a05 */
.L_x_572:
[----:B-----5:R-:W-:Y:S01]  /*a4d0*/  ISETP.GE.AND P0, PT, R0, 0x1, PT ;  /* 0x000000010000780c */ /* 0x020fe20003f06270 */
[----:B------:R-:W-:Y:S01]  /*a4e0*/  @UP0 USHF.R.S32.HI UR8, URZ, 0x1f, UR6 ;  /* 0x0000001f3f080899 */ /* 0x000fe20008011406 */
[----:B------:R-:W-:Y:S01]  /*a4f0*/  UMOV UR4, URZ ;  /* 0x0000003f00047c82 */ /* 0x000fe20008000000 */
[----:B------:R-:W-:Y:S01]  /*a500*/  UMOV UR5, URZ ;  /* 0x0000003f00057c82 */ /* 0x000fe20008000000 */
[----:B------:R-:W-:-:S04]  /*a510*/  @UP0 UMOV UR4, UR6 ;  /* 0x0000000600040c82 */ /* 0x000fc80008000000 */
[----:B------:R-:W-:-:S05]  /*a520*/  @UP0 UMOV UR5, UR8 ;  /* 0x0000000800050c82 */ /* 0x000fca0008000000 */
[----:B------:R-:W-:Y:S05]  /*a530*/  @!P0 BRA `(.L_x_481) ;  /* 0x0000002c00508947 */ /* 0x000fea0003800000 */
[----:B------:R-:W-:Y:S01]  /*a540*/  ULDC.64 UR8, c[0x0][0x2d8] ;  /* 0x0000b60000087ab9 */ /* 0x000fe20000000a00 */
[C---:B------:R-:W-:Y:S01]  /*a550*/  VIADD R2, R0.reuse, 0x4f ;  /* 0x0000004f00027836 */ /* 0x040fe20000000000 */
[----:B------:R-:W-:Y:S01]  /*a560*/  UIMAD UR7, UR7, UR8, URZ ;  /* 0x00000008070772a4 */ /* 0x000fe2000f8e023f */
[----:B------:R-:W-:Y:S01]  /*a570*/  ISETP.GE.AND P1, PT, R0, 0x51, PT ;  /* 0x000000510000780c */ /* 0x000fe20003f26270 */
[----:B------:R-:W-:Y:S01]  /*a580*/  USHF.R.S32.HI UR6, URZ, 0x1f, UR12 ;  /* 0x0000001f3f067899 */ /* 0x000fe2000801140c */
[----:B------:R-:W-:Y:S01]  /*a590*/  IMAD.HI R2, R2, 0x66666667, RZ ;  /* 0x6666666702027827 */ /* 0x000fe200078e02ff */
[----:B------:R-:W-:Y:S02]  /*a5a0*/  UIMAD.WIDE.U32 UR10, UR13, UR8, URZ ;  /* 0x000000080d0a72a5 */ /* 0x000fe4000f8e003f */
[----:B------:R-:W-:Y:S02]  /*a5b0*/  UIMAD UR7, UR13, UR9, UR7 ;  /* 0x000000090d0772a4 */ /* 0x000fe4000f8e0207 */
[----:B------:R-:W-:Y:S01]  /*a5c0*/  UIADD3 UR8, UP1, UR4, UR10, URZ ;  /* 0x0000000a04087290 */ /* 0x000fe2000ff3e03f */
[----:B------:R-:W-:Y:S01]  /*a5d0*/  SHF.R.U32.HI R3, RZ, 0x1f, R2 ;  /* 0x0000001fff037819 */ /* 0x000fe20000011602 */
[----:B------:R-:W-:-:S02]  /*a5e0*/  UIADD3 UR7, UR11, UR7, URZ ;  /* 0x000000070b077290 */ /* 0x000fc4000fffe03f */
[----:B------:R-:W-:Y:S01]  /*a5f0*/  USEL UR6, UR6, URZ, !UP0 ;  /* 0x0000003f06067287 */ /* 0x000fe2000c000000 */
[----:B------:R-:W-:Y:S01]  /*a600*/  LEA.HI.SX32 R3, R2, R3, 0x1b ;  /* 0x0000000302037211 */ /* 0x000fe200078fdaff */
[----:B------:R-:W-:Y:S01]  /*a610*/  ULDC.64 UR14, c[0x0][0x2e0] ;  /* 0x0000b800000e7ab9 */ /* 0x000fe20000000a00 */
[----:B------:R-:W-:Y:S02]  /*a620*/  USEL UR13, UR12, URZ, !UP0 ;  /* 0x0000003f0c0d7287 */ /* 0x000fe4000c000000 */
[----:B------:R-:W-:Y:S01]  /*a630*/  UIADD3.X UR9, UR5, UR7, URZ, UP1, !UPT ;  /* 0x0000000705097290 */ /* 0x000fe20008ffe43f */
[----:B------:R-:W-:Y:S01]  /*a640*/  VIMNMX R3, R3, 0x1, !PT ;  /* 0x0000000103037848 */ /* 0x000fe20007fe0100 */
[----:B------:R-:W-:Y:S02]  /*a650*/  UIMAD UR6, UR6, UR14, URZ ;  /* 0x0000000e060672a4 */ /* 0x000fe4000f8e023f */
[----:B------:R-:W-:Y:S01]  /*a660*/  UIMAD.WIDE.U32 UR8, UR13, UR14, UR8 ;  /* 0x0000000e0d0872a5 */ /* 0x000fe2000f8e0008 */
[----:B------:R-:W-:Y:S01]  /*a670*/  LOP3.LUT R2, R3, 0x1, RZ, 0xc0, !PT ;  /* 0x0000000103027812 */ /* 0x000fe200078ec0ff */
[----:B------:R-:W-:Y:S01]  /*a680*/  UIMAD UR12, UR13, UR15, UR6 ;  /* 0x0000000f0d0c72a4 */ /* 0x000fe2000f8e0206 */
[----:B------:R-:W-:-:S03]  /*a690*/  ELECT P0, URZ, PT ;  /* 0x00000000003f782f */ /* 0x000fc60003800000 */
[----:B------:R-:W-:Y:S01]  /*a6a0*/  UIADD3 UR19, UR9, UR12, URZ ;  /* 0x0000000c09137290 */ /* 0x000fe2000fffe03f */
[----:B------:R-:W-:Y:S01]  /*a6b0*/  UMOV UR6, URZ ;  /* 0x0000003f00067c82 */ /* 0x000fe20008000000 */
[----:B------:R-:W-:Y:S10]  /*a6c0*/  @!P1 BRA `(.L_x_573) ;  /* 0x0000000400889947 */ /* 0x000ff40003800000 */
[----:B------:R-:W-:Y:S01]  /*a6d0*/  UMOV UR6, UR10 ;  /* 0x0000000a00067c82 */ /* 0x000fe20008000000 */
[----:B------:R-:W-:Y:S01]  /*a6e0*/  ULDC.64 UR10, c[0x0][0x2c0] ;  /* 0x0000b000000a7ab9 */ /* 0x000fe20000000a00 */
[----:B------:R-:W-:Y:S01]  /*a6f0*/  UIMAD.WIDE.U32 UR6, UR13, UR14, UR6 ;  /* 0x0000000e0d0672a5 */ /* 0x000fe2000f8e0006 */
[----:B------:R-:W-:Y:S01]  /*a700*/  IMAD.IADD R0, R3, 0x1, -R2 ;  /* 0x0000000103007824 */ /* 0x000fe200078e0a02 */
[----:B------:R-:W-:Y:S02]  /*a710*/  ULDC.64 UR20, c[0x0][0x2c0] ;  /* 0x0000b00000147ab9 */ /* 0x000fe40000000a00 */
[----:B------:R-:W-:-:S04]  /*a720*/  UIADD3 UR15, UP0, UR4, UR6, URZ ;  /* 0x00000006040f7290 */ /* 0x000fc8000ff1e03f */
[----:B------:R-:W-:Y:S02]  /*a730*/  UIADD3.X UR4, UR5, UR12, UR7, UP0, !UPT ;  /* 0x0000000c05047290 */ /* 0x000fe400087fe407 */
[----:B------:R-:W-:Y:S01]  /*a740*/  ULEA UR14, UP0, UR15, UR10, 0x2 ;  /* 0x0000000a0f0e7291 */ /* 0x000fe2000f80103f */
[----:B------:R-:W-:-:S03]  /*a750*/  UMOV UR5, URZ ;  /* 0x0000003f00057c82 */ /* 0x000fc60008000000 */
[----:B------:R-:W-:Y:S02]  /*a760*/  ULEA.HI.X UR15, UR15, UR11, UR4, 0x2, UP0 ;  /* 0x0000000b0f0f7291 */ /* 0x000fe400080f1404 */
[----:B------:R-:W-:Y:S02]  /*a770*/  UIADD3 UR10, UP0, UR14, 0x5000, URZ ;  /* 0x000050000e0a7890 */ /* 0x000fe4000ff1e03f */
[----:B------:R-:W-:Y:S02]  /*a780*/  UIADD3 UR12, UP1, UR14, 0xa000, URZ ;  /* 0x0000a0000e0c7890 */ /* 0x000fe4000ff3e03f */
[----:B------:R-:W-:Y:S02]  /*a790*/  UIADD3 UR14, UP2, UR14, 0xf000, URZ ;  /* 0x0000f0000e0e7890 */ /* 0x000fe4000ff5e03f */
[----:B------:R-:W-:Y:S02]  /*a7a0*/  UIADD3.X UR11, URZ, UR15, URZ, UP0, !UPT ;  /* 0x0000000f3f0b7290 */ /* 0x000fe400087fe43f */
[----:B------:R-:W-:-:S02]  /*a7b0*/  UIADD3.X UR13, URZ, UR15, URZ, UP1, !UPT ;  /* 0x0000000f3f0d7290 */ /* 0x000fc40008ffe43f */
[----:B------:R-:W-:Y:S01]  /*a7c0*/  UIADD3.X UR15, URZ, UR15, URZ, UP2, !UPT ;  /* 0x0000000f3f0f7290 */ /* 0x000fe200097fe43f */
[----:B------:R-:W-:-:S11]  /*a7d0*/  UMOV UR4, URZ ;  /* 0x0000003f00047c82 */ /* 0x000fd60008000000 */
.L_x_586:
        /* <DEDUP_REMOVED lines=21> */
.L_x_575:
[----:B------:R-:W-:Y:S05]  /*a930*/  BSYNC B0 ;  /* 0x0000000000007941 */ /* 0x000fea0003800000 */
.L_x_574:
        /* <DEDUP_REMOVED lines=13> */
.L_x_577:
[----:B------:R-:W-:Y:S05]  /*aa10*/  BSYNC B0 ;  /* 0x0000000000007941 */ /* 0x000fea0003800000 */
.L_x_576:
[----:B------:R-:W-:Y:S06]  /*aa20*/  BAR.ARV 0xa, 0xa0 ;  /* 0x0282800000007b1d */ /* 0x000fec0000002000 */
[----:B------:R-:W-:Y:S04]  /*aa30*/  BSSY B0, `(.L_x_578) ;  /* 0x0000003000007945 */ /* 0x000fe80003800000 */
[----:B------:R-:W-:Y:S05]  /*aa40*/  @!P0 BRA `(.L_x_579) ;  /* 0x0000000000048947 */ /* 0x000fea0003800000 */
[----:B------:R-:W-:-:S04]  /*aa50*/  DEPBAR.LE SB0, 0x0 ;  /* 0x000080000000791a */ /* 0x000fc80000000000 */
.L_x_579:
[----:B------:R-:W-:Y:S05]  /*aa60*/  BSYNC B0 ;  /* 0x0000000000007941 */ /* 0x000fea0003800000 */
.L_x_578:
        /* <DEDUP_REMOVED lines=13> */
.L_x_581:
[----:B------:R-:W-:Y:S05]  /*ab40*/  BSYNC B0 ;  /* 0x0000000000007941 */ /* 0x000fea0003800000 */
.L_x_580:
        /* <DEDUP_REMOVED lines=13> */
.L_x_583:
[----:B------:R-:W-:Y:S05]  /*ac20*/  BSYNC B0 ;  /* 0x0000000000007941 */ /* 0x000fea0003800000 */
.L_x_582:
[----:B------:R-:W-:Y:S01]  /*ac30*/  VIADD R0, R0, 0xfffffffe ;  /* 0xfffffffe00007836 */ /* 0x000fe20000000000 */
[----:B------:R-:W-:Y:S06]  /*ac40*/  BAR.ARV 0xa, 0xa0 ;  /* 0x0282800000007b1d */ /* 0x000fec0000002000 */
[----:B------:R-:W-:Y:S01]  /*ac50*/  BSSY B0, `(.L_x_584) ;  /* 0x0000004000007945 */ /* 0x000fe20003800000 */
[----:B------:R-:W-:-:S03]  /*ac60*/  ISETP.NE.AND P1, PT, R0, RZ, PT ;  /* 0x000000ff0000720c */ /* 0x000fc60003f25270 */
[----:B------:R-:W-:Y:S10]  /*ac70*/  @!P0 BRA `(.L_x_585) ;  /* 0x0000000000048947 */ /* 0x000ff40003800000 */
[----:B------:R-:W-:-:S04]  /*ac80*/  DEPBAR.LE SB0, 0x0 ;  /* 0x000080000000791a */ /* 0x000fc80000000000 */
.L_x_585:
[----:B------:R-:W-:Y:S05]  /*ac90*/  BSYNC B0 ;  /* 0x0000000000007941 */ /* 0x000fea0003800000 */
.L_x_584:
[----:B------:R-:W-:Y:S06]  /*aca0*/  BAR.ARV 0xb, 0xa0 ;  /* 0x02c2800000007b1d */ /* 0x000fec0000002000 */
[----:B------:R-:W-:Y:S02]  /*acb0*/  UIADD3 UR5, UR5, 0x2, URZ ;  /* 0x0000000205057890 */ /* 0x000fe4000fffe03f */
[----:B------:R-:W-:Y:S01]  /*acc0*/  UIADD3 UR4, UR4, 0x1, URZ ;  /* 0x0000000104047890 */ /* 0x000fe2000fffe03f */
[----:B------:R-:W-:Y:S11]  /*acd0*/  @P1 BRA `(.L_x_586) ;  /* 0xfffffff800c01947 */ /* 0x000ff6000383ffff */
[----:B------:R-:W-:-:S12]  /*ace0*/  UIADD3 UR6, UR16, 0x5000, URZ ;  /* 0x0000500010067890 */ /* 0x000fd8000fffe03f */
.L_x_573:
        /* <DEDUP_REMOVED lines=10> */
[----:B------:R-:W-:Y:S01]  /*ad90*/  ULEA UR4, UP0, UR11, UR4, 0x2 ;  /* 0x000000040b047291 */ /* 0x000fe2000f80103f */
[----:B------:R-:W-:-:S03]  /*ada0*/  UMOV UR13, 0x14f00000 ;  /* 0x14f00000000d7882 */ /* 0x000fc60000000000 */
[----:B------:R-:W-:-:S03]  /*adb0*/  ULEA.HI.X UR5, UR11, UR5, UR12, 0x2, UP0 ;  /* 0x000000050b057291 */ /* 0x000fc600080f140c */
[----:B------:R-:W-:Y:S01]  /*adc0*/  UMOV UR12, 0x0 ;  /* 0x00000000000c7882 */ /* 0x000fe20000000000 */
[----:B-1----:R-:W-:-:S03]  /*add0*/  ULEA UR7, UR10, UR7, 0x18 ;  /* 0x000000070a077291 */ /* 0x002fc6000f8ec03f */
[----:B------:R-:W-:Y:S01]  /*ade0*/  UMOV UR10, 0x500 ;  /* 0x00000500000a7882 */ /* 0x000fe20000000000 */
[----:B------:R-:W-:-:S09]  /*adf0*/  UIADD3 UR7, UR7, 0x10000, URZ ;  /* 0x0001000007077890 */ /* 0x000fd2000fffe03f */
[----:B------:R1:W-:Y:S02]  /*ae00*/  UBLKRED.G.S.ADD.F32.RN [UR4], [UR7], UR10, desc[UR12] ;  /* 0x00000c04070073bb */ /* 0x0003e400080a140a */
[----:B-1----:R0:W-:Y:S02]  /*ae10*/  UTMACMDFLUSH ;  /* 0x00000000000079b7 */ /* 0x0021e40000000000 */
.L_x_588:
[----:B------:R-:W-:Y:S05]  /*ae20*/  BSYNC B0 ;  /* 0x0000000000007941 */ /* 0x000fea0003800000 */
.L_x_587:
[----:B------:R-:W-:Y:S06]  /*ae30*/  BAR.SYNC.DEFER_BLOCKING 0xe, 0xa0 ;  /* 0x0382800000007b1d */ /* 0x000fec0000010000 */
[----:B------:R-:W-:Y:S04]  /*ae40*/  BSSY B0, `(.L_x_589) ;  /* 0x0000012000007945 */ /* 0x000fe80003800000 */
[----:B------:R-:W-:Y:S05]  /*ae50*/  @!P0 BRA `(.L_x_590) ;  /* 0x0000000000408947 */ /* 0x000fea0003800000 */
[----:B------:R-:W1:Y:S01]  /*ae60*/  S2UR UR7, SR_CgaCtaId ;  /* 0x00000000000779c3 */ /* 0x000e620000008800 */
[----:B------:R-:W-:Y:S01]  /*ae70*/  UIADD3 UR4, UR6, 0x1400, URZ ;  /* 0x0000140006047890 */ /* 0x000fe2000fffe03f */
[----:B------:R-:W-:Y:S01]  /*ae80*/  UMOV UR5, 0x400 ;  /* 0x0000040000057882 */ /* 0x000fe20000000000 */
[----:B------:R-:W-:Y:S02]  /*ae90*/  ULDC.64 UR10, c[0x0][0x2c0] ;  /* 0x0000b000000a7ab9 */ /* 0x000fe40000000a00 */
[----:B------:R-:W-:Y:S01]  /*aea0*/  UIADD3 UR12, UP0, UR4, UR8, URZ ;  /* 0x00000008040c7290 */ /* 0x000fe2000ff1e03f */
[----:B------:R-:W-:Y:S01]  /*aeb0*/  UMOV UR13, 0x14f00000 ;  /* 0x14f00000000d7882 */ /* 0x000fe20000000000 */
[----:B-1----:R-:W-:Y:S02]  /*aec0*/  ULEA UR7, UR7, UR5, 0x18 ;  /* 0x0000000507077291 */ /* 0x002fe4000f8ec03f */
[----:B------:R-:W-:Y:S02]  /*aed0*/  ULEA.HI.X.SX32 UR5, UR4, UR19, 0x1, UP0 ;  /* 0x0000001304057291 */ /* 0x000fe400080f0e3f */
[----:B------:R-:W-:-:S02]  /*aee0*/  ULEA UR4, UP0, UR12, UR10, 0x2 ;  /* 0x0000000a0c047291 */ /* 0x000fc4000f80103f */
[----:B------:R-:W-:Y:S02]  /*aef0*/  UIADD3 UR7, UR7, 0x15000, URZ ;  /* 0x0001500007077890 */ /* 0x000fe4000fffe03f */
[----:B------:R-:W-:Y:S01]  /*af00*/  ULEA.HI.X UR5, UR12, UR11, UR5, 0x2, UP0 ;  /* 0x0000000b0c057291 */ /* 0x000fe200080f1405 */
[----:B------:R-:W-:Y:S02]  /*af10*/  UMOV UR10, 0x500 ;  /* 0x00000500000a7882 */ /* 0x000fe40000000000 */
[----:B------:R-:W-:-:S06]  /*af20*/  UMOV UR12, 0x0 ;  /* 0x00000000000c7882 */ /* 0x000fcc0000000000 */
[----:B------:R1:W-:Y:S01]  /*af30*/  UBLKRED.G.S.ADD.F32.RN [UR4], [UR7], UR10, desc[UR12] ;  /* 0x00000c04070073bb */ /* 0x0003e200080a140a */
[----:B------:R0:W-:Y:S01]  /*af40*/  UTMACMDFLUSH ;  /* 0x00000000000079b7 */ /* 0x0001e20000000000 */
[----:B-1----:R-:W-:-:S04]  /*af50*/  DEPBAR.LE SB0, 0x1 ;  /* 0x000080400000791a */ /* 0x002fc80000000000 */
.L_x_590:
[----:B------:R-:W-:Y:S05]  /*af60*/  BSYNC B0 ;  /* 0x0000000000007941 */ /* 0x000fea0003800000 */
.L_x_589:
[----:B------:R-:W-:Y:S06]  /*af70*/  BAR.ARV 0xa, 0xa0 ;  /* 0x0282800000007b1d */ /* 0x000fec0000002000 */
[----:B------:R-:W-:Y:S04]  /*af80*/  BSSY B0, `(.L_x_591) ;  /* 0x0000003000007945 */ /* 0x000fe80003800000 */
[----:B------:R-:W-:Y:S05]  /*af90*/  @!P0 BRA `(.L_x_592) ;  /* 0x0000000000048947 */ /* 0x000fea0003800000 */
[----:B------:R-:W-:-:S04]  /*afa0*/  DEPBAR.LE SB0, 0x0 ;  /* 0x000080000000791a */ /* 0x000fc80000000000 */
.L_x_592:
[----:B------:R-:W-:Y:S05]  /*afb0*/  BSYNC B0 ;  /* 0x0000000000007941 */ /* 0x000fea0003800000 */
.L_x_591:
[----:B------:R-:W-:Y:S06]  /*afc0*/  BAR.ARV 0xb, 0xa0 ;  /* 0x02c2800000007b1d */ /* 0x000fec0000002000 */
[----:B------:R-:W-:Y:S05]  /*afd0*/  BRA `(.L_x_481) ;  /* 0x0000002000a87947 */ /* 0x000fea0003800000 */
.L_x_568:
[----:B------:R-:W-:Y:S01]  /*afe0*/  ULDC.64 UR4, c[0x0][0x8d8] ;  /* 0x0002360000047ab9 */ /* 0x000fe20000000a00 */
[----:B------:R-:W1:Y:S01]  /*aff0*/  S2R R7, SR_CTAID.Z ;  /* 0x0000000000077919 */ /* 0x000e620000002700 */
[----:B------:R-:W-:Y:S01]  /*b000*/  ISETP.NE.U32.AND P0, PT, RZ, UR4, PT ;  /* 0x00000004ff007c0c */ /* 0x000fe2000bf05070 */
[----:B------:R-:W2:Y:S03]  /*b010*/  S2UR UR20, SR_CTAID.Y ;  /* 0x00000000001479c3 */ /* 0x000ea60000002600 */
[----:B------:R-:W-:-:S13]  /*b020*/  ISETP.NE.AND.EX P0, PT, RZ, UR5, PT, P0 ;  /* 0x00000005ff007c0c */ /* 0x000fda000bf05300 */
[----:B------:R-:W-:Y:S05]  /*b030*/  @!P0 BRA `(.L_x_593) ;  /* 0x0000000000108947 */ /* 0x000fea0003800000 */
[----:B------:R-:W1:Y:S02]  /*b040*/  LDC.64 R2, c[0x0][0x8d8] ;  /* 0x00023600ff027b82 */ /* 0x000e640000000a00 */
[----:B-1----:R-:W-:-:S05]  /*b050*/  IMAD.WIDE R2, R7, 0x4, R2 ;  /* 0x0000000407027825 */ /* 0x002fca00078e0202 */
[----:B------:R1:W5:Y:S01]  /*b060*/  LDG.E R5, desc[UR38][R2.64] ;  /* 0x0000002602057981 */ /* 0x000362000c1e1900 */
[----:B------:R-:W-:Y:S05]  /*b070*/  BRA `(.L_x_594) ;  /* 0x00000000002c7947 */ /* 0x000fea0003800000 */
.L_x_593:
[----:B------:R-:W-:Y:S02]  /*b080*/  ULDC.64 UR4, c[0x0][0x8d0] ;  /* 0x0002340000047ab9 */ /* 0x000fe40000000a00 */
[----:B------:R-:W-:-:S04]  /*b090*/  ISETP.NE.U32.AND P0, PT, RZ, UR4, PT ;  /* 0x00000004ff007c0c */ /* 0x000fc8000bf05070 */
[----:B------:R-:W-:-:S13]  /*b0a0*/  ISETP.NE.AND.EX P0, PT, RZ, UR5, PT, P0 ;  /* 0x00000005ff007c0c */ /* 0x000fda000bf05300 */
[----:B------:R-:W-:Y:S05]  /*b0b0*/  @!P0 BRA `(.L_x_595) ;  /* 0x0000000000188947 */ /* 0x000fea0003800000 */
[----:B------:R-:W1:Y:S02]  /*b0c0*/  LDC.64 R2, c[0x0][0x8d0] ;  /* 0x00023400ff027b82 */ /* 0x000e640000000a00 */
[----:B-1----:R-:W-:-:S05]  /*b0d0*/  IMAD.WIDE R2, R7, 0x4, R2 ;  /* 0x0000000407027825 */ /* 0x002fca00078e0202 */
[----:B------:R-:W3:Y:S04]  /*b0e0*/  LDG.E R5, desc[UR38][R2.64] ;  /* 0x0000002602057981 */ /* 0x000ee8000c1e1900 */
[----:B------:R-:W3:Y:S02]  /*b0f0*/  LDG.E R0, desc[UR38][R2.64+0x4] ;  /* 0x0000042602007981 */ /* 0x000ee4000c1e1900 */
[----:B---3--:R-:W-:Y:S01]  /*b100*/  IMAD.IADD R5, R0, 0x1, -R5 ;  /* 0x0000000100057824 */ /* 0x008fe200078e0a05 */
[----:B------:R-:W-:Y:S06]  /*b110*/  BRA `(.L_x_594) ;  /* 0x0000000000047947 */ /* 0x000fec0003800000 */
.L_x_595:
[----:B------:R-:W3:Y:S02]  /*b120*/  LDC R5, c[0x0][0x8bc] ;  /* 0x00022f00ff057b82 */ /* 0x000ee40000000800 */
.L_x_594:
[----:B------:R-:W4:Y:S01]  /*b130*/  S2R R14, SR_CTAID.X ;  /* 0x00000000000e7919 */ /* 0x000f220000002500 */
[----:B------:R-:W-:Y:S02]  /*b140*/  IMAD.MOV.U32 R0, RZ, RZ, 0x1 ;  /* 0x00000001ff007424 */ /* 0x000fe400078e00ff */
[----:B------:R-:W-:Y:S02]  /*b150*/  IMAD.MOV.U32 R9, RZ, RZ, RZ ;  /* 0x000000ffff097224 */ /* 0x000fe400078e00ff */
[----:B----4-:R-:W-:-:S05]  /*b160*/  IMAD.SHL.U32 R14, R14, 0x80, RZ ;  /* 0x000000800e0e7824 */ /* 0x010fca00078e00ff */
[----:B---3-5:R-:W-:-:S04]  /*b170*/  ISETP.GE.AND P0, PT, R14, R5, PT ;  /* 0x000000050e00720c */ /* 0x028fc80003f06270 */
[----:B-1----:R-:W-:-:S04]  /*b180*/  SEL R8, R7, 0xffffffff, !P0 ;  /* 0xffffffff07087807 */ /* 0x002fc80004000000 */
[----:B------:R-:W-:-:S13]  /*b190*/  ISETP.GE.AND P0, PT, R8, RZ, PT ;  /* 0x000000ff0800720c */ /* 0x000fda0003f06270 */
[----:B------:R-:W-:Y:S05]  /*b1a0*/  @!P0 BRA `(.L_x_596) ;  /* 0x0000001c00a08947 */ /* 0x000fea0003800000 */
[----:B------:R-:W1:Y:S08]  /*b1b0*/  LDC.64 R10, c[0x0][0x770] ;  /* 0x0001dc00ff0a7b82 */ /* 0x000e700000000a00 */
[----:B------:R-:W3:Y:S08]  /*b1c0*/  LDC.64 R6, c[0x0][0x770] ;  /* 0x0001dc00ff067b82 */ /* 0x000ef00000000a00 */
[----:B------:R-:W4:Y:S01]  /*b1d0*/  LDC.64 R4, c[0x0][0x778] ;  /* 0x0001de00ff047b82 */ /* 0x000f220000000a00 */
[----:B-1----:R-:W-:-:S07]  /*b1e0*/  ISETP.NE.U32.AND P0, PT, R10, RZ, PT ;  /* 0x000000ff0a00720c */ /* 0x002fce0003f05070 */
[----:B------:R-:W1:Y:S01]  /*b1f0*/  LDC.64 R2, c[0x0][0x780] ;  /* 0x0001e000ff027b82 */ /* 0x000e620000000a00 */
[----:B------:R-:W-:Y:S01]  /*b200*/  ISETP.NE.AND.EX P1, PT, R11, RZ, PT, P0 ;  /* 0x000000ff0b00720c */ /* 0x000fe20003f25300 */
[----:B---3--:R-:W-:Y:S01]  /*b210*/  IMAD.WIDE R6, R8, 0x4, R6 ;  /* 0x0000000408067825 */ /* 0x008fe200078e0206 */
[----:B----4-:R-:W-:-:S11]  /*b220*/  ISETP.NE.U32.AND P0, PT, R4, RZ, PT ;  /* 0x000000ff0400720c */ /* 0x010fd60003f05070 */
[----:B------:R-:W3:Y:S01]  /*b230*/  @P1 LDG.E R9, desc[UR38][R6.64] ;  /* 0x0000002606091981 */ /* 0x000ee2000c1e1900 */
[----:B------:R-:W-:-:S03]  /*b240*/  ISETP.NE.AND.EX P0, PT, R5, RZ, PT, P0 ;  /* 0x000000ff0500720c */ /* 0x000fc60003f05300 */
[----:B------:R-:W4:Y:S01]  /*b250*/  @P1 LDG.E R15, desc[UR38][R6.64] ;  /* 0x00000026060f1981 */ /* 0x000f22000c1e1900 */
[----:B-1----:R-:W-:-:S04]  /*b260*/  ISETP.NE.U32.AND P2, PT, R2, RZ, PT ;  /* 0x000000ff0200720c */ /* 0x002fc80003f45070 */
[----:B------:R-:W-:-:S05]  /*b270*/  ISETP.NE.AND.EX P2, PT, R3, RZ, PT, P2 ;  /* 0x000000ff0300720c */ /* 0x000fca0003f45320 */
[----:B------:R-:W1:Y:S08]  /*b280*/  @P0 LDC.64 R2, c[0x0][0x778] ;  /* 0x0001de00ff020b82 */ /* 0x000e700000000a00 */
[----:B------:R-:W2:Y:S01]  /*b290*/  @P2 LDC.64 R12, c[0x0][0x780] ;  /* 0x0001e000ff0c2b82 */ /* 0x000ea20000000a00 */
[----:B------:R-:W-:Y:S02]  /*b2a0*/  IMAD.MOV.U32 R5, RZ, RZ, RZ ;  /* 0x000000ffff057224 */ /* 0x000fe400078e00ff */
[----:B-1----:R-:W-:-:S05]  /*b2b0*/  @P0 IMAD.WIDE R2, R8, 0x4, R2 ;  /* 0x0000000408020825 */ /* 0x002fca00078e0202 */
[----:B------:R2:W5:Y:S01]  /*b2c0*/  @P0 LDG.E R5, desc[UR38][R2.64] ;  /* 0x0000002602050981 */ /* 0x000562000c1e1900 */
[----:B------:R-:W-:Y:S01]  /*b2d0*/  ULDC UR4, c[0x0][0x280] ;  /* 0x0000a00000047ab9 */ /* 0x000fe20000000800 */
[----:B--2---:R-:W-:-:S04]  /*b2e0*/  @P2 IMAD.WIDE R2, R8, 0x4, R12 ;  /* 0x0000000408022825 */ /* 0x004fc800078e020c */
[----:B------:R-:W-:Y:S01]  /*b2f0*/  IMAD.U32 R4, RZ, RZ, UR4 ;  /* 0x00000004ff047e24 */ /* 0x000fe2000f8e00ff */
[----:B------:R-:W-:-:S05]  /*b300*/  VOTEU.ANY UP0, P1 ;  /* 0x00000000003f7886 */ /* 0x000fca0000800100 */
[----:B------:R1:W5:Y:S02]  /*b310*/  @P2 LDG.E R4, desc[UR38][R2.64] ;  /* 0x0000002602042981 */ /* 0x000364000c1e1900 */
[----:B-1----:R-:W-:Y:S01]  /*b320*/  CS2R R2, SRZ ;  /* 0x0000000000027805 */ /* 0x002fe2000001ff00 */
[----:B---3--:R-:W-:-:S04]  /*b330*/  @P1 IMAD R9, R8, 0x50, R9 ;  /* 0x0000005008091824 */ /* 0x008fc800078e0209 */
[----:B------:R-:W-:-:S05]  /*b340*/  @P1 IMAD.HI R9, R9, 0x66666667, RZ ;  /* 0x6666666709091827 */ /* 0x000fca00078e02ff */
[----:B------:R-:W-:-:S04]  /*b350*/  @P1 SHF.R.U32.HI R12, RZ, 0x1f, R9 ;  /* 0x0000001fff0c1819 */ /* 0x000fc80000011609 */
[----:B------:R-:W-:-:S05]  /*b360*/  @P1 LEA.HI.SX32 R12, R9, R12, 0x1b ;  /* 0x0000000c090c1211 */ /* 0x000fca00078fdaff */
[----:B------:R-:W-:Y:S01]  /*b370*/  @P1 IMAD R12, R12, 0x50, RZ ;  /* 0x000000500c0c1824 */ /* 0x000fe200078e02ff */
[----:B----4-:R-:W-:-:S04]  /*b380*/  @P1 R2UR UR4, R15 ;  /* 0x000000000f0412ca */ /* 0x010fc800000e0000 */
[--C-:B------:R-:W-:Y:S01]  /*b390*/  @P1 SHF.R.S32.HI R9, RZ, 0x1f, R12.reuse ;  /* 0x0000001fff091819 */ /* 0x100fe2000001140c */
[----:B------:R-:W-:-:S04]  /*b3a0*/  @P1 IMAD.MOV.U32 R2, RZ, RZ, R12 ;  /* 0x000000ffff021224 */ /* 0x000fc800078e000c */
[----:B------:R-:W-:Y:S01]  /*b3b0*/  @P1 IMAD.MOV.U32 R3, RZ, RZ, R9 ;  /* 0x000000ffff031224 */ /* 0x000fe200078e0009 */
[----:B------:R-:W-:Y:S06]  /*b3c0*/  @P2 BRA `(.L_x_597) ;  /* 0x0000000000102947 */ /* 0x000fec0003800000 */
[----:B------:R-:W-:Y:S05]  /*b3d0*/  @!P1 BRA `(.L_x_597) ;  /* 0x00000000000c9947 */ /* 0x000fea0003800000 */
[----:B------:R-:W2:Y:S04]  /*b3e0*/  LDG.E R9, desc[UR38][R6.64] ;  /* 0x0000002606097981 */ /* 0x000ea8000c1e1900 */
[----:B-----5:R-:W2:Y:S02]  /*b3f0*/  LDG.E R4, desc[UR38][R6.64+0x4] ;  /* 0x0000042606047981 */ /* 0x020ea4000c1e1900 */
[----:B--2---:R-:W-:-:S07]  /*b400*/  IMAD.IADD R4, R4, 0x1, -R9 ;  /* 0x0000000104047824 */ /* 0x004fce00078e0a09 */
.L_x_597:
[----:B-----5:R-:W-:Y:S01]  /*b410*/  ISETP.GE.AND P1, PT, R4, 0x1, PT ;  /* 0x000000010400780c */ /* 0x020fe20003f26270 */
[----:B------:R-:W-:Y:S01]  /*b420*/  UMOV UR35, URZ ;  /* 0x0000003f00237c82 */ /* 0x000fe20008000000 */
[----:B------:R-:W-:Y:S01]  /*b430*/  @UP0 UMOV UR35, UR4 ;  /* 0x0000000400230c82 */ /* 0x000fe20008000000 */
[----:B------:R-:W-:-:S10]  /*b440*/  IMAD.MOV.U32 R9, RZ, RZ, RZ ;  /* 0x000000ffff097224 */ /* 0x000fd400078e00ff */
[----:B------:R-:W-:Y:S05]  /*b450*/  @!P1 BRA `(.L_x_596) ;  /* 0x0000001800f49947 */ /* 0x000fea0003800000 */
[----:B------:R-:W1:Y:S01]  /*b460*/  S2R R9, SR_CTAID.Y ;  /* 0x0000000000097919 */ /* 0x000e620000002600 */
[----:B------:R-:W2:Y:S01]  /*b470*/  LDC.64 R12, c[0x0][0x718] ;  /* 0x0001c600ff0c7b82 */ /* 0x000ea20000000a00 */
[----:B------:R-:W-:Y:S01]  /*b480*/  ISETP.NE.U32.AND P1, PT, R10, RZ, PT ;  /* 0x000000ff0a00720c */ /* 0x000fe20003f25070 */
[----:B------:R-:W-:Y:S01]  /*b490*/  IMAD.MOV.U32 R7, RZ, RZ, R3 ;  /* 0x000000ffff077224 */ /* 0x000fe200078e0003 */
[----:B------:R-:W-:Y:S01]  /*b4a0*/  R2UR UR13, R8 ;  /* 0x00000000080d72ca */ /* 0x000fe200000e0000 */
[----:B------:R-:W-:Y:S01]  /*b4b0*/  ULDC UR4, c[0x0][0x2e8] ;  /* 0x0000ba0000047ab9 */ /* 0x000fe20000000800 */
[----:B------:R-:W-:Y:S01]  /*b4c0*/  ISETP.NE.AND.EX P1, PT, R11, RZ, PT, P1 ;  /* 0x000000ff0b00720c */ /* 0x000fe20003f25310 */
[----:B------:R-:W-:Y:S01]  /*b4d0*/  VOTEU.ANY UP1, P0 ;  /* 0x00000000003f7886 */ /* 0x000fe20000020100 */
[----:B------:R-:W-:Y:S01]  /*b4e0*/  SHF.R.S32.HI R8, RZ, 0x1f, R8 ;  /* 0x0000001fff087819 */ /* 0x000fe20000011408 */
[----:B------:R-:W3:Y:S01]  /*b4f0*/  LDC.64 R10, c[0x0][0x720] ;  /* 0x0001c800ff0a7b82 */ /* 0x000ee20000000a00 */
[----:B------:R-:W-:-:S02]  /*b500*/  R2UR UR11, R14 ;  /* 0x000000000e0b72ca */ /* 0x000fc400000e0000 */
[----:B------:R-:W-:Y:S02]  /*b510*/  ELECT P0, URZ, PT ;  /* 0x00000000003f782f */ /* 0x000fe40003800000 */
[----:B------:R-:W-:Y:S01]  /*b520*/  SEL R8, R8, RZ, !P1 ;  /* 0x000000ff08087207 */ /* 0x000fe20004800000 */
[----:B------:R-:W-:Y:S01]  /*b530*/  UMOV UR12, UR20 ;  /* 0x00000014000c7c82 */ /* 0x000fe20008000000 */
[----:B------:R-:W-:Y:S01]  /*b540*/  R2UR UR8, R5 ;  /* 0x00000000050872ca */ /* 0x000fe200000e0000 */
[----:B------:R-:W-:Y:S02]  /*b550*/  BSSY B0, `(.L_x_596) ;  /* 0x00001ad000007945 */ /* 0x000fe40003800000 */
[----:B------:R-:W-:Y:S01]  /*b560*/  VOTEU.ANY UP0, P1 ;  /* 0x00000000003f7886 */ /* 0x000fe20000800100 */
[----:B------:R-:W-:Y:S02]  /*b570*/  USEL UR21, UR13, URZ, !UP0 ;  /* 0x0000003f0d157287 */ /* 0x000fe4000c000000 */
[----:B------:R-:W-:-:S02]  /*b580*/  UISETP.NE.AND UP0, UPT, UR4, 0x1, UPT ;  /* 0x000000010400788c */ /* 0x000fc4000bf05270 */
[----:B------:R-:W-:-:S05]  /*b590*/  USEL UR13, UR13, URZ, !UP1 ;  /* 0x0000003f0d0d7287 */ /* 0x000fca000c800000 */
[----:B------:R-:W-:Y:S01]  /*b5a0*/  UIADD3 UR11, UR11, UR8, URZ ;  /* 0x000000080b0b7290 */ /* 0x000fe2000fffe03f */
[----:B-1----:R-:W-:-:S03]  /*b5b0*/  SHF.R.S32.HI R9, RZ, 0x1f, R9 ;  /* 0x0000001fff097819 */ /* 0x002fc60000011409 */
[----:B------:R-:W-:Y:S01]  /*b5c0*/  @UP0 ULDC UR6, c[0x0][0x2ec] ;  /* 0x0000bb0000060ab9 */ /* 0x000fe20000000800 */
[----:B------:R-:W-:Y:S01]  /*b5d0*/  @UP0 ULDC UR8, c[0x0][0x2f0] ;  /* 0x0000bc0000080ab9 */ /* 0x000fe20000000800 */
[----:B------:R-:W-:Y:S01]  /*b5e0*/  UIMAD.WIDE.U32 UR6, UR20, UR6, URZ ;  /* 0x00000006140672a5 */ /* 0x000fe2000f8e003f */
[----:B--2---:R-:W-:-:S03]  /*b5f0*/  IMAD R6, R9, R12, RZ ;  /* 0x0000000c09067224 */ /* 0x004fc600078e02ff */
[----:B------:R-:W-:Y:S01]  /*b600*/  @UP0 USHF.R.U32.HI UR12, URZ, UR8, UR7 ;  /* 0x000000083f0c0299 */ /* 0x000fe20008011607 */
[----:B------:R-:W-:Y:S02]  /*b610*/  IMAD R13, R13, UR20, R6 ;  /* 0x000000140d0d7c24 */ /* 0x000fe4000f8e0206 */
[----:B------:R-:W-:-:S04]  /*b620*/  IMAD.MOV.U32 R6, RZ, RZ, R2 ;  /* 0x000000ffff067224 */ /* 0x000fc800078e0002 */
[----:B------:R-:W-:-:S04]  /*b630*/  IMAD.WIDE.U32 R2, R12, UR20, R6 ;  /* 0x000000140c027c25 */ /* 0x000fc8000f8e0006 */
[----:B---3--:R-:W-:Y:S02]  /*b640*/  IMAD R12, R8, R10, RZ ;  /* 0x0000000a080c7224 */ /* 0x008fe400078e02ff */
[----:B------:R-:W-:Y:S02]  /*b650*/  IMAD.IADD R3, R3, 0x1, R13 ;  /* 0x0000000103037824 */ /* 0x000fe400078e020d */
[----:B------:R-:W-:Y:S02]  /*b660*/  IMAD R15, R11, UR21, R12 ;  /* 0x000000150b0f7c24 */ /* 0x000fe4000f8e020c */
[----:B------:R-:W1:Y:S01]  /*b670*/  LDC.64 R12, c[0x0][0x700] ;  /* 0x0001c000ff0c7b82 */ /* 0x000e620000000a00 */
[----:B------:R-:W-:-:S04]  /*b680*/  IMAD.WIDE.U32 R2, R10, UR21, R2 ;  /* 0x000000150a027c25 */ /* 0x000fc8000f8e0002 */
[----:B------:R-:W-:-:S03]  /*b690*/  IMAD.IADD R3, R3, 0x1, R15 ;  /* 0x0000000103037824 */ /* 0x000fc600078e020f */
[----:B------:R-:W2:Y:S01]  /*b6a0*/  LDC.64 R10, c[0x0][0x730] ;  /* 0x0001cc00ff0a7b82 */ /* 0x000ea20000000a00 */
[----:B-1----:R-:W-:-:S04]  /*b6b0*/  LEA R12, P1, R2, R12, 0x2 ;  /* 0x0000000c020c7211 */ /* 0x002fc800078210ff */
[----:B------:R-:W-:Y:S02]  /*b6c0*/  LEA.HI.X R13, R2, R13, R3, 0x2, P1 ;  /* 0x0000000d020d7211 */ /* 0x000fe400008f1403 */
[----:B------:R-:W-:Y:S01]  /*b6d0*/  R2UR UR4, R12 ;  /* 0x000000000c0472ca */ /* 0x000fe200000e0000 */
[----:B--2---:R-:W-:Y:S01]  /*b6e0*/  IMAD R2, R9, R10, RZ ;  /* 0x0000000a09027224 */ /* 0x004fe200078e02ff */
[----:B------:R-:W-:Y:S01]  /*b6f0*/  R2UR UR5, R13 ;  /* 0x000000000d0572ca */ /* 0x000fe200000e0000 */
[----:B------:R-:W-:-:S04]  /*b700*/  IMAD.WIDE.U32 R6, R10, UR20, R6 ;  /* 0x000000140a067c25 */ /* 0x000fc8000f8e0006 */
[----:B------:R-:W-:Y:S02]  /*b710*/  IMAD R11, R11, UR20, R2 ;  /* 0x000000140b0b7c24 */ /* 0x000fe4000f8e0202 */
[----:B------:R-:W1:Y:S01]  /*b720*/  LDC.64 R2, c[0x0][0x738] ;  /* 0x0001ce00ff027b82 */ /* 0x000e620000000a00 */
[----:B------:R-:W-:Y:S02]  /*b730*/  IMAD.MOV.U32 R9, RZ, RZ, RZ ;  /* 0x000000ffff097224 */ /* 0x000fe400078e00ff */
[----:B------:R-:W-:Y:S02]  /*b740*/  IMAD.IADD R7, R7, 0x1, R11 ;  /* 0x0000000107077824 */ /* 0x000fe400078e020b */
[----:B-1----:R-:W-:Y:S02]  /*b750*/  IMAD R8, R8, R2, RZ ;  /* 0x0000000208087224 */ /* 0x002fe400078e02ff */
[----:B------:R-:W-:-:S04]  /*b760*/  IMAD.WIDE.U32 R6, R2, UR21, R6 ;  /* 0x0000001502067c25 */ /* 0x000fc8000f8e0006 */
[----:B------:R-:W-:Y:S01]  /*b770*/  IMAD R11, R3, UR21, R8 ;  /* 0x00000015030b7c24 */ /* 0x000fe2000f8e0208 */
[----:B------:R-:W-:Y:S06]  /*b780*/  @!P0 BRA `(.L_x_598) ;  /* 0x0000001800248947 */ /* 0x000fec0003800000 */
[----:B------:R-:W1:Y:S01]  /*b790*/  S2R R3, SR_CgaCtaId ;  /* 0x0000000000037919 */ /* 0x000e620000008800 */
[----:B------:R-:W-:Y:S01]  /*b7a0*/  MOV R12, 0x400 ;  /* 0x00000400000c7802 */ /* 0x000fe20000000f00 */
[----:B------:R-:W2:Y:S03]  /*b7b0*/  S2R R16, SR_TID.X ;  /* 0x0000000000107919 */ /* 0x000ea60000002100 */
[----:B-1----:R-:W-:Y:S01]  /*b7c0*/  LEA R12, R3, R12, 0x18 ;  /* 0x0000000c030c7211 */ /* 0x002fe200078ec0ff */
[----:B------:R-:W-:Y:S01]  /*b7d0*/  IMAD.MOV.U32 R3, RZ, RZ, 0x1 ;  /* 0x00000001ff037424 */ /* 0x000fe200078e00ff */
[----:B--2---:R-:W-:-:S04]  /*b7e0*/  LOP3.LUT R16, R16, 0x7f, RZ, 0xc0, !PT ;  /* 0x0000007f10107812 */ /* 0x004fc800078ec0ff */
[----:B------:R-:W-:Y:S02]  /*b7f0*/  SHF.L.U32 R3, R3, 0x1f, RZ ;  /* 0x0000001f03037819 */ /* 0x000fe400000006ff */
[----:B------:R-:W-:Y:S02]  /*b800*/  ISETP.NE.AND P0, PT, R16, RZ, PT ;  /* 0x000000ff1000720c */ /* 0x000fe40003f05270 */
[----:B------:R-:W1:Y:S02]  /*b810*/  SYNCS.PHASECHK.TRANS64.TRYWAIT P1, [R12+URZ+0x38820], R3 ;  /* 0x038820030c0075a7 */ /* 0x000e64000802017f */
[----:B-1----:R-:W-:Y:S09]  /*b820*/  @!P1 BRA `(.L_x_599) ;  /* 0x0000001c00009947 */ /* 0x002ff20003800000 */
.L_x_627:
[----:B------:R-:W-:Y:S02]  /*b830*/  IMAD.IADD R11, R7, 0x1, R11 ;  /* 0x00000001070b7824 */ /* 0x000fe400078e020b */
        /* <DEDUP_REMOVED lines=8> */
.L_x_600:
[----:B-1----:R-:W1:Y:S01]  /*b8c0*/  LDC.64 R2, c[0x0][0x198] ;  /* 0x00006600ff027b82 */ /* 0x002e620000000a00 */
[----:B------:R-:W-:Y:S01]  /*b8d0*/  R2UR UR8, R12 ;  /* 0x000000000c0872ca */ /* 0x000fe200000e0000 */
[----:B------:R-:W-:Y:S01]  /*b8e0*/  UMOV UR22, 0x0 ;  /* 0x0000000000167882 */ /* 0x000fe20000000000 */
[----:B------:R-:W-:Y:S01]  /*b8f0*/  UMOV UR23, 0x14f00000 ;  /* 0x14f0000000177882 */ /* 0x000fe20000000000 */
[----:B------:R-:W-:Y:S01]  /*b900*/  UMOV UR34, URZ ;  /* 0x0000003f00227c82 */ /* 0x000fe20008000000 */
[----:B------:R-:W-:Y:S01]  /*b910*/  UMOV UR36, UR20 ;  /* 0x0000001400247c82 */ /* 0x000fe20008000000 */
[----:B------:R-:W-:Y:S01]  /*b920*/  UMOV UR37, UR21 ;  /* 0x0000001500257c82 */ /* 0x000fe20008000000 */
[----:B------:R-:W-:Y:S01]  /*b930*/  UMOV UR18, 0x40 ;  /* 0x0000004000127882 */ /* 0x000fe20000000000 */
[----:B------:R-:W-:Y:S01]  /*b940*/  UMOV UR19, UR35 ;  /* 0x0000002300137c82 */ /* 0x000fe20008000000 */
[----:B------:R-:W-:Y:S01]  /*b950*/  UMOV UR10, 0x14 ;  /* 0x00000014000a7882 */ /* 0x000fe20000000000 */
[----:B------:R-:W-:Y:S01]  /*b960*/  IMAD.MOV.U32 R5, RZ, RZ, 0x10000 ;  /* 0x00010000ff057424 */ /* 0x000fe200078e00ff */
[----:B------:R-:W-:Y:S01]  /*b970*/  UMOV UR30, 0x0 ;  /* 0x00000000001e7882 */ /* 0x000fe20000000000 */
[----:B------:R-:W-:Y:S01]  /*b980*/  UMOV UR31, 0x10000000 ;  /* 0x10000000001f7882 */ /* 0x000fe20000000000 */
[----:B------:R-:W-:Y:S01]  /*b990*/  UMOV UR50, 0x40 ;  /* 0x0000004000327882 */ /* 0x000fe20000000000 */
[----:B------:R-:W-:-:S02]  /*b9a0*/  UIADD3 UR32, UR8, 0x1a000, URZ ;  /* 0x0001a00008207890 */ /* 0x000fc4000fffe03f */
[----:B------:R-:W-:Y:S02]  /*b9b0*/  UIADD3 UR33, UR8, 0x38810, URZ ;  /* 0x0003881008217890 */ /* 0x000fe4000fffe03f */
[----:B------:R-:W-:Y:S02]  /*b9c0*/  UIADD3 UR16, UR8, 0x1c800, URZ ;  /* 0x0001c80008107890 */ /* 0x000fe4000fffe03f */
[----:B------:R-:W-:Y:S02]  /*b9d0*/  UIADD3 UR24, UR8, 0x2e000, URZ ;  /* 0x0002e00008187890 */ /* 0x000fe4000fffe03f */
[----:B------:R-:W-:Y:S01]  /*b9e0*/  UIADD3 UR9, UR8, 0x38800, URZ ;  /* 0x0003880008097890 */ /* 0x000fe2000fffe03f */
[----:B-1----:R-:W-:Y:S01]  /*b9f0*/  IMAD.MOV.U32 R9, RZ, RZ, R2 ;  /* 0x000000ffff097224 */ /* 0x002fe200078e0002 */
[----:B------:R-:W-:Y:S01]  /*ba00*/  UMOV UR17, UR33 ;  /* 0x0000002100117c82 */ /* 0x000fe20008000000 */
[----:B------:R-:W-:Y:S01]  /*ba10*/  IMAD.MOV.U32 R8, RZ, RZ, R3 ;  /* 0x000000ffff087224 */ /* 0x000fe200078e0003 */
[----:B------:R-:W-:Y:S01]  /*ba20*/  UMOV UR25, UR33 ;  /* 0x0000002100197c82 */ /* 0x000fe20008000000 */
[----:B------:R-:W-:Y:S01]  /*ba30*/  UIADD3 UR48, UR8, 0x4000, URZ ;  /* 0x0000400008307890 */ /* 0x000fe2000fffe03f */
[----:B------:R-:W-:Y:S01]  /*ba40*/  IADD3 R0, P1, R9, 0x2f0, RZ ;  /* 0x000002f009007810 */ /* 0x000fe20007f3e0ff */
[----:B------:R-:W-:Y:S01]  /*ba50*/  UIADD3 UR40, UR8, 0x8000, URZ ;  /* 0x0000800008287890 */ /* 0x000fe2000fffe03f */
[----:B------:R-:W-:-:S02]  /*ba60*/  UMOV UR51, UR11 ;  /* 0x0000000b00337c82 */ /* 0x000fc40008000000 */
        /* <DEDUP_REMOVED lines=16> */
[----:B------:R-:W-:Y:S01]  /*bb70*/  ISETP.GE.AND P1, PT, R4, 0x51, PT ;  /* 0x000000510400780c */ /* 0x000fe20003f26270 */
[----:B------:R-:W-:Y:S01]  /*bb80*/  UMOV UR41, UR9 ;  /* 0x0000000900297c82 */ /* 0x000fe20008000000 */
[----:B------:R-:W-:Y:S01]  /*bb90*/  R2UR UR15, R3 ;  /* 0x00000000030f72ca */ /* 0x000fe200000e0000 */
[----:B------:R-:W-:Y:S01]  /*bba0*/  UMOV UR26, 0x40 ;  /* 0x00000040001a7882 */ /* 0x000fe20000000000 */
[----:B------:R-:W-:Y:S01]  /*bbb0*/  R2UR UR47, R0 ;  /* 0x00000000002f72ca */ /* 0x000fe200000e0000 */
[----:B------:R-:W-:Y:S01]  /*bbc0*/  UMOV UR27, UR11 ;  /* 0x0000000b001b7c82 */ /* 0x000fe20008000000 */
[----:B------:R-:W-:Y:S01]  /*bbd0*/  UMOV UR28, UR12 ;  /* 0x0000000c001c7c82 */ /* 0x000fe20008000000 */
[----:B------:R-:W-:Y:S01]  /*bbe0*/  UMOV UR29, UR13 ;  /* 0x0000000d001d7c82 */ /* 0x000fe20008000000 */
[----:B------:R-:W-:-:S07]  /*bbf0*/  IMAD.MOV.U32 R0, RZ, RZ, RZ ;  /* 0x000000ffff007224 */ /* 0x000fce00078e00ff */
[----:B------:R-:W-:Y:S01]  /*bc00*/  UTMALDG.4D [UR32], [UR14], desc[UR22] ;  /* 0x000016200e0075b4 */ /* 0x000fe20008019000 */
[----:B------:R-:W-:Y:S01]  /*bc10*/  UTMALDG.4D [UR16], [UR14], desc[UR22] ;  /* 0x000016100e0075b4 */ /* 0x000fe20008019000 */
[----:B------:R1:W-:Y:S01]  /*bc20*/  UBLKCP.S.G [UR24], [UR4], UR10 ;  /* 0x00000018040073ba */ /* 0x0003e2000800020a */
[----:B------:R2:W-:Y:S02]  /*bc30*/  SYNCS.ARRIVE.TRANS64 RZ, [R12+URZ+0x38800], R5 ;  /* 0x038800050cff79a7 */ /* 0x0005e4000800003f */
[----:B--2---:R-:W-:Y:S01]  /*bc40*/  IMAD.MOV.U32 R5, RZ, RZ, RZ ;  /* 0x000000ffff057224 */ /* 0x004fe200078e00ff */
[----:B-1----:R-:W-:Y:S01]  /*bc50*/  UIADD3 UR24, UR8, 0xc000, URZ ;  /* 0x0000c00008187890 */ /* 0x002fe2000fffe03f */
[----:B------:R-:W-:Y:S01]  /*bc60*/  UMOV UR10, UR34 ;  /* 0x00000022000a7c82 */ /* 0x000fe20008000000 */
[----:B------:R-:W-:Y:S01]  /*bc70*/  UMOV UR25, UR9 ;  /* 0x0000000900197c82 */ /* 0x000fe20008000000 */
[----:B------:R1:W-:Y:S01]  /*bc80*/  UTMALDG.4D [UR8], [UR6], desc[UR30] ;  /* 0x00001e08060075b4 */ /* 0x0003e20008019000 */
[----:B------:R1:W-:Y:S01]  /*bc90*/  UTMALDG.4D [UR48], [UR6], desc[UR30] ;  /* 0x00001e30060075b4 */ /* 0x0003e20008019000 */
[----:B------:R1:W-:Y:S04]  /*bca0*/  UTMALDG.4D [UR40], [UR46], desc[UR30] ;  /* 0x00001e282e0075b4 */ /* 0x0003e80008019000 */
[----:B------:R1:W-:Y:S02]  /*bcb0*/  UTMALDG.4D [UR24], [UR46], desc[UR30] ;  /* 0x00001e182e0075b4 */ /* 0x0003e40008019000 */
[----:B-1----:R-:W-:Y:S05]  /*bcc0*/  @!P1 BRA `(.L_x_601) ;  /* 0x0000000c00f89947 */ /* 0x002fea0003800000 */
[C---:B------:R-:W-:Y:S01]  /*bcd0*/  VIADD R0, R4.reuse, 0x4f ;  /* 0x0000004f04007836 */ /* 0x040fe20000000000 */
[----:B------:R-:W1:Y:S01]  /*bce0*/  S2R R13, SR_TID.X ;  /* 0x00000000000d7919 */ /* 0x000e620000002100 */
[----:B------:R-:W-:Y:S01]  /*bcf0*/  ISETP.GE.AND P1, PT, R4, 0xa1, PT ;  /* 0x000000a10400780c */ /* 0x000fe20003f26270 */
[----:B------:R-:W-:Y:S02]  /*bd00*/  IMAD.MOV.U32 R10, RZ, RZ, 0x1 ;  /* 0x00000001ff0a7424 */ /* 0x000fe400078e00ff */
[----:B------:R-:W-:-:S04]  /*bd10*/  IMAD.HI R0, R0, 0x66666667, RZ ;  /* 0x6666666700007827 */ /* 0x000fc800078e02ff */
[----:B------:R-:W-:Y:S01]  /*bd20*/  IMAD.MOV.U32 R19, RZ, RZ, RZ ;  /* 0x000000ffff137224 */ /* 0x000fe200078e00ff */
[----:B------:R-:W-:-:S04]  /*bd30*/  SHF.R.U32.HI R5, RZ, 0x1f, R0 ;  /* 0x0000001fff057819 */ /* 0x000fc80000011600 */
[----:B------:R-:W-:Y:S01]  /*bd40*/  LEA.HI.SX32 R5, R0, R5, 0x1b ;  /* 0x0000000500057211 */ /* 0x000fe200078fdaff */
[----:B------:R-:W-:-:S05]  /*bd50*/  IMAD.MOV.U32 R0, RZ, RZ, 0x1 ;  /* 0x00000001ff007424 */ /* 0x000fca00078e00ff */
[----:B------:R-:W-:Y:S01]  /*bd60*/  VIADDMNMX R18, R5, -R0, 0x1, !PT ;  /* 0x0000000105127446 */ /* 0x000fe20007800900 */
[----:B------:R-:W-:Y:S02]  /*bd70*/  IMAD.MOV.U32 R0, RZ, RZ, RZ ;  /* 0x000000ffff007224 */ /* 0x000fe400078e00ff */
[----:B------:R-:W-:Y:S01]  /*bd80*/  IMAD.MOV.U32 R5, RZ, RZ, RZ ;  /* 0x000000ffff057224 */ /* 0x000fe200078e00ff */
[----:B------:R-:W-:-:S05]  /*bd90*/  LOP3.LUT R4, R18, 0x1, RZ, 0xc0, !PT ;  /* 0x0000000112047812 */ /* 0x000fca00078ec0ff */
[----:B------:R2:W-:Y:S01]  /*bda0*/  STL [R1], R4 ;  /* 0x0000000401007387 */ /* 0x0005e20000100800 */
[----:B-1----:R-:W-:Y:S01]  /*bdb0*/  LOP3.LUT R20, R13, 0x1f, RZ, 0xc0, !PT ;  /* 0x0000001f0d147812 */ /* 0x002fe200078ec0ff */
[----:B------:R-:W-:Y:S06]  /*bdc0*/  @!P1 BRA `(.L_x_602) ;  /* 0x00000008007c9947 */ /* 0x000fec0003800000 */
[----:B------:R-:W-:Y:S02]  /*bdd0*/  IMAD.IADD R18, R18, 0x1, -R4 ;  /* 0x0000000112127824 */ /* 0x000fe400078e0a04 */
[----:B------:R-:W-:Y:S02]  /*bde0*/  IMAD.MOV.U32 R19, RZ, RZ, RZ ;  /* 0x000000ffff137224 */ /* 0x000fe400078e00ff */
[----:B------:R-:W-:-:S07]  /*bdf0*/  IMAD.MOV.U32 R10, RZ, RZ, 0x1 ;  /* 0x00000001ff0a7424 */ /* 0x000fce00078e00ff */
.L_x_611:
[----:B------:R-:W-:-:S04]  /*be00*/  SHF.L.U32 R21, R10, 0x1f, RZ ;  /* 0x0000001f0a157819 */ /* 0x000fc800000006ff */
[----:B-1----:R-:W1:Y:S02]  /*be10*/  SYNCS.PHASECHK.TRANS64.TRYWAIT P1, [R12+URZ+0x38840], R21 ;  /* 0x038840150c0075a7 */ /* 0x002e64000802017f */
[----:B-12--5:R-:W-:Y:S05]  /*be20*/  @!P1 BRA `(.L_x_603) ;  /* 0x0000001400949947 */ /* 0x026fea0003800000 */
.L_x_628:
[----:B------:R-:W-:Y:S05]  /*be30*/  @P0 BRA `(.L_x_604) ;  /* 0x0000000000140947 */ /* 0x000fea0003800000 */
[----:B------:R-:W-:Y:S01]  /*be40*/  ISETP.NE.AND P1, PT, R20, RZ, PT ;  /* 0x000000ff1400720c */ /* 0x000fe20003f25270 */
[----:B------:R-:W-:-:S04]  /*be50*/  IMAD.MOV.U32 R3, RZ, RZ, 0x5140 ;  /* 0x00005140ff037424 */ /* 0x000fc800078e00ff */
[----:B------:R3:W-:Y:S08]  /*be60*/  SYNCS.ARRIVE.TRANS64 RZ, [R12+URZ+0x38830], R3 ;  /* 0x038830030cff79a7 */ /* 0x0007f0000800003f */
[----:B------:R-:W-:Y:S05]  /*be70*/  @!P1 BRA `(.L_x_604) ;  /* 0x0000000000049947 */ /* 0x000fea0003800000 */
[----:B------:R-:W-:Y:S01]  /*be80*/  BPT.TRAP 0x1 ;  /* 0x000000040000795c */ /* 0x000fe20000300000 */
.L_x_604:
        /* <DEDUP_REMOVED lines=8> */
[----:B--2---:R-:W2:Y:S01]  /*bf10*/  LDC.64 R4, c[0x0][0x198] ;  /* 0x00006600ff047b82 */ /* 0x004ea20000000a00 */
[----:B------:R-:W-:Y:S01]  /*bf20*/  R2UR UR19, R17 ;  /* 0x00000000111372ca */ /* 0x000fe200000e0000 */
[----:B------:R-:W-:Y:S01]  /*bf30*/  UMOV UR28, UR20 ;  /* 0x00000014001c7c82 */ /* 0x000fe20008000000 */
[----:B------:R-:W-:Y:S01]  /*bf40*/  UMOV UR29, UR21 ;  /* 0x00000015001d7c82 */ /* 0x000fe20008000000 */
[----:B------:R-:W-:-:S03]  /*bf50*/  UMOV UR10, 0x14 ;  /* 0x00000014000a7882 */ /* 0x000fc60000000000 */
[----:B------:R-:W-:Y:S02]  /*bf60*/  UIADD3 UR16, UR14, 0x24000, URZ ;  /* 0x000240000e107890 */ /* 0x000fe4000fffe03f */
[----:B------:R-:W-:Y:S02]  /*bf70*/  UIADD3 UR17, UR14, 0x38830, URZ ;  /* 0x000388300e117890 */ /* 0x000fe4000fffe03f */
[----:B------:R-:W-:Y:S02]  /*bf80*/  UIADD3 UR24, UR14, 0x26800, URZ ;  /* 0x000268000e187890 */ /* 0x000fe4000fffe03f */
[----:B------:R-:W-:Y:S02]  /*bf90*/  UIADD3 UR14, UR14, 0x2e380, URZ ;  /* 0x0002e3800e0e7890 */ /* 0x000fe4000fffe03f */
[----:B------:R-:W-:Y:S01]  /*bfa0*/  UIADD3 UR19, UR19, UR35, URZ ;  /* 0x0000002313137290 */ /* 0x000fe2000fffe03f */
[----:B---3--:R-:W-:Y:S01]  /*bfb0*/  LEA R3, P2, R2, R14, 0x2 ;  /* 0x0000000e02037211 */ /* 0x008fe200078410ff */
[----:B------:R-:W-:Y:S01]  /*bfc0*/  UMOV UR25, UR17 ;  /* 0x0000001100197c82 */ /* 0x000fe20008000000 */
[----:B------:R-:W-:-:S02]  /*bfd0*/  UMOV UR15, UR17 ;  /* 0x00000011000f7c82 */ /* 0x000fc40008000000 */
[----:B------:R-:W-:Y:S02]  /*bfe0*/  R2UR UR22, R3 ;  /* 0x00000000031672ca */ /* 0x000fe400000e0000 */
[----:B------:R-:W-:Y:S01]  /*bff0*/  LEA.HI.X.SX32 R3, R17, R11, 0x1, P1 ;  /* 0x0000000b11037211 */ /* 0x000fe200008f0eff */
[----:B------:R-:W-:Y:S01]  /*c000*/  UMOV UR27, UR19 ;  /* 0x00000013001b7c82 */ /* 0x000fe20008000000 */
[----:B--2---:R-:W-:Y:S02]  /*c010*/  IMAD.MOV.U32 R9, RZ, RZ, R4 ;  /* 0x000000ffff097224 */ /* 0x004fe400078e0004 */
        /* <DEDUP_REMOVED lines=10> */
[----:B------:R-:W3:Y:S02]  /*c0c0*/  SYNCS.PHASECHK.TRANS64.TRYWAIT P1, [R12+URZ+0x38828], R21 ;  /* 0x038828150c0075a7 */ /* 0x000ee4000802017f */
[----:B--23--:R-:W-:Y:S05]  /*c0d0*/  @!P1 BRA `(.L_x_605) ;  /* 0x0000001000fc9947 */ /* 0x00cfea0003800000 */
.L_x_629:
[----:B------:R-:W-:Y:S05]  /*c0e0*/  @P0 BRA `(.L_x_606) ;  /* 0x0000000000140947 */ /* 0x000fea0003800000 */
[----:B------:R-:W-:Y:S01]  /*c0f0*/  ISETP.NE.AND P1, PT, R20, RZ, PT ;  /* 0x000000ff1400720c */ /* 0x000fe20003f25270 */
[----:B------:R-:W-:-:S04]  /*c100*/  IMAD.MOV.U32 R2, RZ, RZ, 0x5140 ;  /* 0x00005140ff027424 */ /* 0x000fc800078e00ff */
[----:B------:R3:W-:Y:S08]  /*c110*/  SYNCS.ARRIVE.TRANS64 RZ, [R12+URZ+0x38818], R2 ;  /* 0x038818020cff79a7 */ /* 0x0007f0000800003f */
[----:B------:R-:W-:Y:S05]  /*c120*/  @!P1 BRA `(.L_x_606) ;  /* 0x0000000000049947 */ /* 0x000fea0003800000 */
[----:B------:R-:W-:Y:S01]  /*c130*/  BPT.TRAP 0x1 ;  /* 0x000000040000795c */ /* 0x000fe20000300000 */
.L_x_606:
[----:B------:R-:W-:Y:S01]  /*c140*/  VIADD R16, R17, 0x50 ;  /* 0x0000005011107836 */ /* 0x000fe20000000000 */
[----:B---3--:R-:W-:Y:S01]  /*c150*/  IADD3 R2, P1, R9, 0xf0, RZ ;  /* 0x000000f009027810 */ /* 0x008fe20007f3e0ff */
[----:B------:R-:W-:Y:S01]  /*c160*/  UMOV UR14, 0x0 ;  /* 0x00000000000e7882 */ /* 0x000fe20000000000 */
[----:B------:R-:W-:Y:S01]  /*c170*/  R2UR UR16, R12 ;  /* 0x000000000c1072ca */ /* 0x000fe200000e0000 */
[C---:B------:R-:W-:Y:S01]  /*c180*/  VIADD R13, R16.reuse, UR35 ;  /* 0x00000023100d7c36 */ /* 0x040fe20008000000 */
[----:B------:R-:W-:Y:S01]  /*c190*/  R2UR UR6, R16 ;  /* 0x00000000100672ca */ /* 0x000fe200000e0000 */
[----:B------:R-:W-:Y:S01]  /*c1a0*/  IMAD.X R3, RZ, RZ, R8, P1 ;  /* 0x000000ffff037224 */ /* 0x000fe200008e0608 */
        /* <DEDUP_REMOVED lines=9> */
[----:B------:R-:W-:-:S02]  /*c240*/  UIADD3 UR24, UR16, 0x1f000, URZ ;  /* 0x0001f00010187890 */ /* 0x000fc4000fffe03f */
        /* <DEDUP_REMOVED lines=11> */
[----:B---34-:R-:W-:Y:S05]  /*c300*/  @!P1 BRA `(.L_x_607) ;  /* 0x0000001000849947 */ /* 0x018fea0003800000 */
.L_x_630:
[----:B-123--:R-:W-:Y:S01]  /*c310*/  SHF.R.S32.HI R21, RZ, 0x1f, R16 ;  /* 0x0000001fff157819 */ /* 0x00efe20000011410 */
[----:B------:R-:W-:Y:S06]  /*c320*/  @P0 BRA `(.L_x_608) ;  /* 0x00000000001c0947 */ /* 0x000fec0003800000 */
[----:B------:R1:W-:Y:S02]  /*c330*/  STL [R1+0x20], R0 ;  /* 0x0000200001007387 */ /* 0x0003e40000100800 */
[----:B-1----:R-:W-:-:S04]  /*c340*/  IMAD.MOV.U32 R0, RZ, RZ, 0x5140 ;  /* 0x00005140ff007424 */ /* 0x002fc800078e00ff */
[----:B------:R1:W-:Y:S02]  /*c350*/  SYNCS.ARRIVE.TRANS64 RZ, [R12+URZ+0x38838], R0 ;  /* 0x038838000cff79a7 */ /* 0x0003e4000800003f */
[----:B-1----:R1:W5:Y:S01]  /*c360*/  LDL.LU R0, [R1+0x20] ;  /* 0x0000200001007983 */ /* 0x0023620000300800 */
[----:B------:R-:W-:-:S13]  /*c370*/  ISETP.NE.AND P1, PT, R20, RZ, PT ;  /* 0x000000ff1400720c */ /* 0x000fda0003f25270 */
[----:B-1----:R-:W-:Y:S05]  /*c380*/  @!P1 BRA `(.L_x_608) ;  /* 0x0000000000049947 */ /* 0x002fea0003800000 */
[----:B------:R-:W-:Y:S01]  /*c390*/  BPT.TRAP 0x1 ;  /* 0x000000040000795c */ /* 0x000fe20000300000 */
.L_x_608:
[----:B------:R-:W-:Y:S01]  /*c3a0*/  IADD3 R16, P1, R16, R6, RZ ;  /* 0x0000000610107210 */ /* 0x000fe20007f3e0ff */
[----:B------:R-:W-:Y:S01]  /*c3b0*/  UMOV UR8, 0x0 ;  /* 0x0000000000087882 */ /* 0x000fe20000000000 */
[----:B------:R-:W-:Y:S01]  /*c3c0*/  R2UR UR14, R12 ;  /* 0x000000000c0e72ca */ /* 0x000fe200000e0000 */
[----:B------:R-:W-:Y:S01]  /*c3d0*/  UMOV UR9, 0x14f00000 ;  /* 0x14f0000000097882 */ /* 0x000fe20000000000 */
[----:B------:R-:W-:Y:S01]  /*c3e0*/  R2UR UR27, R13 ;  /* 0x000000000d1b72ca */ /* 0x000fe200000e0000 */
[----:B------:R-:W-:Y:S01]  /*c3f0*/  IMAD.X R21, R21, 0x1, R11, P1 ;  /* 0x0000000115157824 */ /* 0x000fe200008e060b */
[----:B------:R-:W-:Y:S01]  /*c400*/  LEA R14, P1, R16, R14, 0x2 ;  /* 0x0000000e100e7211 */ /* 0x000fe200078210ff */
[----:B------:R-:W-:Y:S01]  /*c410*/  UMOV UR26, URZ ;  /* 0x0000003f001a7c82 */ /* 0x000fe20008000000 */
[----:B------:R-:W-:Y:S01]  /*c420*/  R2UR UR6, R4 ;  /* 0x00000000040672ca */ /* 0x000fe200000e0000 */
[----:B------:R-:W-:Y:S01]  /*c430*/  UMOV UR28, UR20 ;  /* 0x00000014001c7c82 */ /* 0x000fe20008000000 */
[----:B------:R-:W-:Y:S01]  /*c440*/  LEA.HI.X R21, R16, R15, R21, 0x2, P1 ;  /* 0x0000000f10157211 */ /* 0x000fe200008f1415 */
[----:B------:R-:W-:Y:S01]  /*c450*/  UMOV UR29, UR21 ;  /* 0x00000015001d7c82 */ /* 0x000fe20008000000 */
[----:B------:R-:W-:Y:S01]  /*c460*/  R2UR UR7, R5 ;  /* 0x00000000050772ca */ /* 0x000fe200000e0000 */
[----:B------:R-:W-:Y:S01]  /*c470*/  UMOV UR18, 0x40 ;  /* 0x0000004000127882 */ /* 0x000fe20000000000 */
[----:B------:R-:W-:Y:S01]  /*c480*/  R2UR UR22, R14 ;  /* 0x000000000e1672ca */ /* 0x000fe200000e0000 */
[----:B------:R-:W-:Y:S01]  /*c490*/  UIADD3 UR24, UR14, 0x29000, URZ ;  /* 0x000290000e187890 */ /* 0x000fe2000fffe03f */
[----:B------:R-:W-:Y:S01]  /*c4a0*/  R2UR UR23, R21 ;  /* 0x00000000151772ca */ /* 0x000fe200000e0000 */
[----:B------:R-:W-:Y:S01]  /*c4b0*/  UIADD3 UR25, UR14, 0x38838, URZ ;  /* 0x000388380e197890 */ /* 0x000fe2000fffe03f */
[----:B------:R-:W-:Y:S01]  /*c4c0*/  LOP3.LUT R10, R10, 0x1, RZ, 0x3c, !PT ;  /* 0x000000010a0a7812 */ /* 0x000fe200078e3cff */
[----:B------:R-:W-:-:S02]  /*c4d0*/  UIADD3 UR16, UR14, 0x2b800, URZ ;  /* 0x0002b8000e107890 */ /* 0x000fc4000fffe03f */
[----:B------:R-:W-:Y:S01]  /*c4e0*/  UIADD3 UR14, UR14, 0x2e580, URZ ;  /* 0x0002e5800e0e7890 */ /* 0x000fe2000fffe03f */
[----:B------:R-:W-:Y:S01]  /*c4f0*/  SHF.L.U32 R5, R10, 0x1f, RZ ;  /* 0x0000001f0a057819 */ /* 0x000fe200000006ff */
[----:B------:R-:W-:Y:S01]  /*c500*/  UMOV UR19, UR27 ;  /* 0x0000001b00137c82 */ /* 0x000fe20008000000 */
[----:B------:R-:W-:Y:S01]  /*c510*/  UMOV UR17, UR25 ;  /* 0x0000001900117c82 */ /* 0x000fe20008000000 */
[----:B------:R-:W-:Y:S01]  /*c520*/  UMOV UR15, UR25 ;  /* 0x00000019000f7c82 */ /* 0x000fe20008000000 */
[----:B------:R1:W-:Y:S01]  /*c530*/  UTMALDG.4D [UR24], [UR6], desc[UR8] ;  /* 0x00000818060075b4 */ /* 0x0003e20008019000 */
[----:B------:R-:W-:Y:S01]  /*c540*/  UMOV UR10, 0x14 ;  /* 0x00000014000a7882 */ /* 0x000fe20000000000 */
[----:B------:R1:W-:Y:S02]  /*c550*/  UTMALDG.4D [UR16], [UR6], desc[UR8] ;  /* 0x00000810060075b4 */ /* 0x0003e40008019000 */
[----:B------:R1:W-:Y:S01]  /*c560*/  UBLKCP.S.G [UR14], [UR22], UR10 ;  /* 0x0000000e160073ba */ /* 0x0003e2000800020a */
[----:B------:R-:W2:Y:S02]  /*c570*/  SYNCS.PHASECHK.TRANS64.TRYWAIT P1, [R12+URZ+0x38820], R5 ;  /* 0x038820050c0075a7 */ /* 0x000ea4000802017f */
[----:B-12---:R-:W-:Y:S05]  /*c580*/  @!P1 BRA `(.L_x_609) ;  /* 0x0000000c00f89947 */ /* 0x006fea0003800000 */
.L_x_632:
[----:B------:R-:W-:Y:S05]  /*c590*/  @P0 BRA `(.L_x_610) ;  /* 0x0000000000140947 */ /* 0x000fea0003800000 */
[----:B------:R-:W-:Y:S01]  /*c5a0*/  ISETP.NE.AND P1, PT, R20, RZ, PT ;  /* 0x000000ff1400720c */ /* 0x000fe20003f25270 */
[----:B-1----:R-:W-:-:S04]  /*c5b0*/  IMAD.MOV.U32 R5, RZ, RZ, 0x5140 ;  /* 0x00005140ff057424 */ /* 0x002fc800078e00ff */
[----:B------:R2:W-:Y:S08]  /*c5c0*/  SYNCS.ARRIVE.TRANS64 RZ, [R12+URZ+0x38810], R5 ;  /* 0x038810050cff79a7 */ /* 0x0005f0000800003f */
[----:B------:R-:W-:Y:S05]  /*c5d0*/  @!P1 BRA `(.L_x_610) ;  /* 0x0000000000049947 */ /* 0x000fea0003800000 */
[----:B------:R-:W-:Y:S01]  /*c5e0*/  BPT.TRAP 0x1 ;  /* 0x000000040000795c */ /* 0x000fe20000300000 */
.L_x_610:
        /* <DEDUP_REMOVED lines=17> */
[----:B------:R-:W-:Y:S02]  /*c700*/  UIADD3 UR27, UR10, UR35, URZ ;  /* 0x000000230a1b7290 */ /* 0x000fe4000fffe03f */
        /* <DEDUP_REMOVED lines=8> */
[----:B------:R3:W-:Y:S02]  /*c790*/  UBLKCP.S.G [UR30], [UR22], UR14 ;  /* 0x0000001e160073ba */ /* 0x0007e4000800020e */
[----:B---3--:R-:W-:Y:S05]  /*c7a0*/  @P1 BRA `(.L_x_611) ;  /* 0xfffffff400941947 */ /* 0x008fea000383ffff */
[----:B-12---:R-:W-:-:S07]  /*c7b0*/  IMAD.U32 R5, RZ, RZ, UR10 ;  /* 0x0000000aff057e24 */ /* 0x006fce000f8e00ff */
.L_x_602:
[----:B--2---:R-:W2:Y:S02]  /*c7c0*/  LDL.LU R4, [R1] ;  /* 0x0000000001047983 */ /* 0x004ea40000300800 */
[----:B--2---:R-:W-:-:S13]  /*c7d0*/  ISETP.NE.AND P1, PT, R4, RZ, PT ;  /* 0x000000ff0400720c */ /* 0x004fda0003f25270 */
[----:B------:R-:W-:Y:S05]  /*c7e0*/  @!P1 BRA `(.L_x_601) ;  /* 0x0000000400309947 */ /* 0x000fea0003800000 */
[----:B------:R-:W-:-:S04]  /*c7f0*/  SHF.L.U32 R13, R10, 0x1f, RZ ;  /* 0x0000001f0a0d7819 */ /* 0x000fc800000006ff */
[----:B------:R-:W1:Y:S02]  /*c800*/  SYNCS.PHASECHK.TRANS64.TRYWAIT P1, [R12+URZ+0x38840], R13 ;  /* 0x0388400d0c0075a7 */ /* 0x000e64000802017f */
[----:B-1----:R-:W-:Y:S05]  /*c810*/  @!P1 BRA `(.L_x_612) ;  /* 0x0000000c006c9947 */ /* 0x002fea0003800000 */
.L_x_633:
[----:B------:R-:W-:Y:S05]  /*c820*/  @P0 BRA `(.L_x_613) ;  /* 0x0000000000140947 */ /* 0x000fea0003800000 */
[----:B------:R-:W-:Y:S01]  /*c830*/  ISETP.NE.AND P1, PT, R20, RZ, PT ;  /* 0x000000ff1400720c */ /* 0x000fe20003f25270 */
[----:B------:R-:W-:-:S04]  /*c840*/  IMAD.MOV.U32 R5, RZ, RZ, 0x5140 ;  /* 0x00005140ff057424 */ /* 0x000fc800078e00ff */
[----:B------:R2:W-:Y:S08]  /*c850*/  SYNCS.ARRIVE.TRANS64 RZ, [R12+URZ+0x38830], R5 ;  /* 0x038830050cff79a7 */ /* 0x0005f0000800003f */
[----:B------:R-:W-:Y:S05]  /*c860*/  @!P1 BRA `(.L_x_613) ;  /* 0x0000000000049947 */ /* 0x000fea0003800000 */
[----:B------:R-:W-:Y:S01]  /*c870*/  BPT.TRAP 0x1 ;  /* 0x000000040000795c */ /* 0x000fe20000300000 */
.L_x_613:
[----:B--2---:R-:W2:Y:S01]  /*c880*/  LDC.64 R4, c[0x0][0x728] ;  /* 0x0001ca00ff047b82 */ /* 0x004ea20000000a00 */
[----:B------:R-:W-:Y:S01]  /*c890*/  IMAD R19, R19, 0x50, RZ ;  /* 0x0000005013137824 */ /* 0x000fe200078e02ff */
[----:B------:R-:W-:Y:S01]  /*c8a0*/  R2UR UR14, R12 ;  /* 0x000000000c0e72ca */ /* 0x000fe200000e0000 */
[----:B------:R-:W-:Y:S01]  /*c8b0*/  UMOV UR8, 0x0 ;  /* 0x0000000000087882 */ /* 0x000fe20000000000 */
[----:B------:R-:W-:Y:S01]  /*c8c0*/  UMOV UR9, 0x14f00000 ;  /* 0x14f0000000097882 */ /* 0x000fe20000000000 */
[----:B------:R-:W-:Y:S01]  /*c8d0*/  UMOV UR26, URZ ;  /* 0x0000003f001a7c82 */ /* 0x000fe20008000000 */
[C---:B-----5:R-:W-:Y:S01]  /*c8e0*/  IADD3 R0, P1, R19.reuse, R6, RZ ;  /* 0x0000000613007210 */ /* 0x060fe20007f3e0ff */
        /* <DEDUP_REMOVED lines=8> */
[----:B------:R-:W-:Y:S02]  /*c970*/  UIADD3 UR27, UR27, UR35, URZ ;  /* 0x000000231b1b7290 */ /* 0x000fe4000fffe03f */
[----:B------:R-:W-:Y:S01]  /*c980*/  UIADD3 UR14, UR14, 0x2e380, URZ ;  /* 0x0002e3800e0e7890 */ /* 0x000fe2000fffe03f */
[----:B--2---:R-:W-:Y:S01]  /*c990*/  LEA R4, P2, R0, R4, 0x2 ;  /* 0x0000000400047211 */ /* 0x004fe200078410ff */
[----:B------:R-:W-:Y:S01]  /*c9a0*/  UMOV UR17, UR25 ;  /* 0x0000001900117c82 */ /* 0x000fe20008000000 */
[----:B------:R-:W-:-:S02]  /*c9b0*/  UMOV UR15, UR25 ;  /* 0x00000019000f7c82 */ /* 0x000fc40008000000 */
[----:B------:R-:W-:Y:S01]  /*c9c0*/  R2UR UR22, R4 ;  /* 0x00000000041672ca */ /* 0x000fe200000e0000 */
[----:B------:R-:W-:Y:S01]  /*c9d0*/  UMOV UR19, UR27 ;  /* 0x0000001b00137c82 */ /* 0x000fe20008000000 */
        /* <DEDUP_REMOVED lines=12> */
.L_x_634:
[----:B------:R-:W-:Y:S05]  /*caa0*/  @P0 BRA `(.L_x_615) ;  /* 0x0000000000140947 */ /* 0x000fea0003800000 */
[----:B------:R-:W-:Y:S01]  /*cab0*/  ISETP.NE.AND P0, PT, R20, RZ, PT ;  /* 0x000000ff1400720c */ /* 0x000fe20003f05270 */
[----:B------:R-:W-:-:S04]  /*cac0*/  IMAD.MOV.U32 R5, RZ, RZ, 0x5140 ;  /* 0x00005140ff057424 */ /* 0x000fc800078e00ff */
[----:B------:R3:W-:Y:S08]  /*cad0*/  SYNCS.ARRIVE.TRANS64 RZ, [R12+URZ+0x38818], R5 ;  /* 0x038818050cff79a7 */ /* 0x0007f0000800003f */
[----:B------:R-:W-:Y:S05]  /*cae0*/  @!P0 BRA `(.L_x_615) ;  /* 0x0000000000048947 */ /* 0x000fea0003800000 */
[----:B------:R-:W-:Y:S01]  /*caf0*/  BPT.TRAP 0x1 ;  /* 0x000000040000795c */ /* 0x000fe20000300000 */
.L_x_615:
        /* <DEDUP_REMOVED lines=15> */
[----:B------:R-:W-:Y:S02]  /*cbf0*/  UIADD3 UR27, UR10, UR35, URZ ;  /* 0x000000230a1b7290 */ /* 0x000fe4000fffe03f */
[----:B---3--:R-:W-:Y:S01]  /*cc00*/  IMAD.U32 R5, RZ, RZ, UR10 ;  /* 0x0000000aff057e24 */ /* 0x008fe2000f8e00ff */
[----:B------:R-:W-:Y:S02]  /*cc10*/  UIADD3 UR30, UR16, 0x2e200, URZ ;  /* 0x0002e200101e7890 */ /* 0x000fe4000fffe03f */
[----:B------:R-:W-:-:S02]  /*cc20*/  UIADD3 UR16, UR16, 0x21800, URZ ;  /* 0x0002180010107890 */ /* 0x000fc4000fffe03f */
[----:B------:R-:W-:Y:S01]  /*cc30*/  UIMAD.WIDE UR22, UR10, 0x4, UR4 ;  /* 0x000000040a1678a5 */ /* 0x000fe2000f8e0204 */
[----:B------:R-:W-:Y:S01]  /*cc40*/  UMOV UR17, UR25 ;  /* 0x0000001900117c82 */ /* 0x000fe20008000000 */
[----:B------:R-:W-:Y:S01]  /*cc50*/  UMOV UR19, UR27 ;  /* 0x0000001b00137c82 */ /* 0x000fe20008000000 */
[----:B------:R-:W-:Y:S01]  /*cc60*/  UMOV UR31, UR25 ;  /* 0x00000019001f7c82 */ /* 0x000fe20008000000 */
[----:B------:R3:W-:Y:S03]  /*cc70*/  UTMALDG.4D [UR24], [UR6], desc[UR8] ;  /* 0x00000818060075b4 */ /* 0x0007e60008019000 */
[----:B------:R3:W-:Y:S02]  /*cc80*/  UTMALDG.4D [UR16], [UR6], desc[UR8] ;  /* 0x00000810060075b4 */ /* 0x0007e40008019000 */
[----:B------:R3:W-:Y:S02]  /*cc90*/  UBLKCP.S.G [UR30], [UR22], UR14 ;  /* 0x0000001e160073ba */ /* 0x0007e4000800020e */
[----:B---3--:R-:W-:Y:S01]  /*cca0*/  NOP ;  /* 0x0000000000007918 */ /* 0x008fe20000000000 */
.L_x_601:
[----:B-----5:R-:W-:Y:S01]  /*ccb0*/  IMAD R4, R0, 0x8, R12 ;  /* 0x0000000800047824 */ /* 0x020fe200078e020c */
[----:B------:R-:W-:Y:S01]  /*ccc0*/  SHF.L.U32 R3, R10, 0x1f, RZ ;  /* 0x0000001f0a037819 */ /* 0x000fe200000006ff */
[----:B------:R-:W3:Y:S03]  /*ccd0*/  S2R R2, SR_TID.X ;  /* 0x0000000000027919 */ /* 0x000ee60000002100 */
[----:B------:R-:W4:Y:S01]  /*cce0*/  SYNCS.PHASECHK.TRANS64.TRYWAIT P0, [R4+URZ+0x38840], R3 ;  /* 0x03884003040075a7 */ /* 0x000f22000800017f */
[----:B---3--:R-:W-:-:S04]  /*ccf0*/  LOP3.LUT R2, R2, 0x7f, RZ, 0xc0, !PT ;  /* 0x0000007f02027812 */ /* 0x008fc800078ec0ff */
[----:B------:R-:W-:Y:S01]  /*cd00*/  ISETP.NE.AND P1, PT, R2, RZ, PT ;  /* 0x000000ff0200720c */ /* 0x000fe20003f25270 */
[----:B----4-:R-:W-:-:S12]  /*cd10*/  @!P0 BRA `(.L_x_616) ;  /* 0x0000000800548947 */ /* 0x010fd80003800000 */
.L_x_635:
[----:B------:R-:W-:Y:S05]  /*cd20*/  @P1 BRA `(.L_x_617) ;  /* 0x0000000000181947 */ /* 0x000fea0003800000 */
[----:B------:R-:W4:Y:S01]  /*cd30*/  S2R R2, SR_TID.X ;  /* 0x0000000000027919 */ /* 0x000f220000002100 */
[----:B---3--:R-:W-:-:S04]  /*cd40*/  IMAD.MOV.U32 R3, RZ, RZ, 0x5140 ;  /* 0x00005140ff037424 */ /* 0x008fc800078e00ff */
[----:B------:R3:W-:Y:S01]  /*cd50*/  SYNCS.ARRIVE.TRANS64 RZ, [R4+URZ+0x38830], R3 ;  /* 0x0388300304ff79a7 */ /* 0x0007e2000800003f */
[----:B----4-:R-:W-:-:S13]  /*cd60*/  LOP3.LUT P0, RZ, R2, 0x1f, RZ, 0xc0, !PT ;  /* 0x0000001f02ff7812 */ /* 0x010fda000780c0ff */
[----:B---3--:R-:W-:Y:S05]  /*cd70*/  @!P0 BRA `(.L_x_617) ;  /* 0x0000000000048947 */ /* 0x008fea0003800000 */
[----:B------:R-:W-:Y:S01]  /*cd80*/  BPT.TRAP 0x1 ;  /* 0x000000040000795c */ /* 0x000fe20000300000 */
.L_x_617:
[----:B---3--:R-:W3:Y:S01]  /*cd90*/  LDC.64 R2, c[0x0][0x728] ;  /* 0x0001ca00ff027b82 */ /* 0x008ee20000000a00 */
[C---:B------:R-:W-:Y:S01]  /*cda0*/  IADD3 R6, P0, R5.reuse, R6, RZ ;  /* 0x0000000605067210 */ /* 0x040fe20007f1e0ff */
[----:B------:R-:W-:Y:S01]  /*cdb0*/  UMOV UR8, 0x0 ;  /* 0x0000000000087882 */ /* 0x000fe20000000000 */
[----:B------:R-:W-:Y:S01]  /*cdc0*/  R2UR UR25, R4 ;  /* 0x00000000041972ca */ /* 0x000fe200000e0000 */
[C-C-:B------:R-:W-:Y:S01]  /*cdd0*/  IMAD R4, R0.reuse, 0x5000, R12.reuse ;  /* 0x0000500000047824 */ /* 0x140fe200078e020c */
[C---:B------:R-:W-:Y:S01]  /*cde0*/  LEA.HI.X.SX32 R11, R5.reuse, R11, 0x1, P0 ;  /* 0x0000000b050b7211 */ /* 0x040fe200000f0eff */
[----:B-12---:R-:W-:Y:S01]  /*cdf0*/  IMAD R12, R0, 0x200, R12 ;  /* 0x00000200000c7824 */ /* 0x006fe200078e020c */
[----:B------:R-:W-:Y:S01]  /*ce00*/  R2UR UR27, R5 ;  /* 0x00000000051b72ca */ /* 0x000fe200000e0000 */
[----:B------:R-:W-:Y:S01]  /*ce10*/  UMOV UR9, 0x14f00000 ;  /* 0x14f0000000097882 */ /* 0x000fe20000000000 */
[----:B------:R-:W-:Y:S01]  /*ce20*/  R2UR UR16, R4 ;  /* 0x00000000041072ca */ /* 0x000fe200000e0000 */
[----:B------:R-:W-:Y:S01]  /*ce30*/  UMOV UR26, URZ ;  /* 0x0000003f001a7c82 */ /* 0x000fe20008000000 */
[----:B------:R-:W-:Y:S01]  /*ce40*/  R2UR UR10, R12 ;  /* 0x000000000c0a72ca */ /* 0x000fe200000e0000 */
[----:B------:R-:W-:Y:S01]  /*ce50*/  UMOV UR28, UR20 ;  /* 0x00000014001c7c82 */ /* 0x000fe20008000000 */
[----:B------:R-:W-:Y:S01]  /*ce60*/  UMOV UR29, UR21 ;  /* 0x00000015001d7c82 */ /* 0x000fe20008000000 */
[----:B------:R-:W-:-:S02]  /*ce70*/  UMOV UR18, 0x40 ;  /* 0x0000004000127882 */ /* 0x000fc40000000000 */
[----:B------:R-:W-:-:S04]  /*ce80*/  UIADD3 UR25, UR25, 0x38830, URZ ;  /* 0x0003883019197890 */ /* 0x000fc8000fffe03f */
[----:B------:R-:W-:Y:S02]  /*ce90*/  UIADD3 UR27, UR27, UR35, URZ ;  /* 0x000000231b1b7290 */ /* 0x000fe4000fffe03f */
[----:B------:R-:W-:Y:S01]  /*cea0*/  UIADD3 UR24, UR16, 0x24000, URZ ;  /* 0x0002400010187890 */ /* 0x000fe2000fffe03f */
[C---:B---3--:R-:W-:Y:S01]  /*ceb0*/  LEA R2, P0, R6.reuse, R2, 0x2 ;  /* 0x0000000206027211 */ /* 0x048fe200078010ff */
[----:B------:R-:W-:Y:S02]  /*cec0*/  UIADD3 UR16, UR16, 0x26800, URZ ;  /* 0x0002680010107890 */ /* 0x000fe4000fffe03f */
[----:B------:R-:W-:Y:S01]  /*ced0*/  UIADD3 UR14, UR10, 0x2e380, URZ ;  /* 0x0002e3800a0e7890 */ /* 0x000fe2000fffe03f */
[----:B------:R-:W-:Y:S01]  /*cee0*/  LEA.HI.X R3, R6, R3, R11, 0x2, P0 ;  /* 0x0000000306037211 */ /* 0x000fe200000f140b */
[----:B------:R-:W-:Y:S01]  /*cef0*/  UMOV UR17, UR25 ;  /* 0x0000001900117c82 */ /* 0x000fe20008000000 */
[----:B------:R-:W-:Y:S01]  /*cf00*/  IADD3 R9, P0, R9, 0x1f0, RZ ;  /* 0x000001f009097810 */ /* 0x000fe20007f1e0ff */
[----:B------:R-:W-:Y:S01]  /*cf10*/  UMOV UR19, UR27 ;  /* 0x0000001b00137c82 */ /* 0x000fe20008000000 */
[----:B------:R-:W-:Y:S01]  /*cf20*/  R2UR UR22, R2 ;  /* 0x00000000021672ca */ /* 0x000fe200000e0000 */
[----:B------:R-:W-:Y:S01]  /*cf30*/  UMOV UR15, UR25 ;  /* 0x00000019000f7c82 */ /* 0x000fe20008000000 */
[----:B------:R-:W-:Y:S01]  /*cf40*/  R2UR UR6, R9 ;  /* 0x00000000090672ca */ /* 0x000fe200000e0000 */
[----:B------:R-:W-:Y:S01]  /*cf50*/  IMAD.X R8, RZ, RZ, R8, P0 ;  /* 0x000000ffff087224 */ /* 0x000fe200000e0608 */
[----:B------:R-:W-:Y:S01]  /*cf60*/  R2UR UR23, R3 ;  /* 0x00000000031772ca */ /* 0x000fe200000e0000 */
[----:B------:R-:W-:Y:S01]  /*cf70*/  UMOV UR10, 0x14 ;  /* 0x00000014000a7882 */ /* 0x000fe20000000000 */
[----:B------:R-:W-:-:S02]  /*cf80*/  VIADD R9, R0, 0x1 ;  /* 0x0000000100097836 */ /* 0x000fc40000000000 */
[----:B------:R-:W-:-:S03]  /*cf90*/  R2UR UR7, R8 ;  /* 0x00000000080772ca */ /* 0x000fc600000e0000 */
[----:B------:R-:W-:-:S04]  /*cfa0*/  ISETP.NE.AND P0, PT, R9, 0x2, PT ;  /* 0x000000020900780c */ /* 0x000fc80003f05270 */
[----:B------:R-:W-:Y:S02]  /*cfb0*/  SEL R3, RZ, 0x1, P0 ;  /* 0x00000001ff037807 */ /* 0x000fe40000000000 */
[----:B------:R-:W-:Y:S02]  /*cfc0*/  SEL R9, R9, RZ, P0 ;  /* 0x000000ff09097207 */ /* 0x000fe40000000000 */
[----:B------:R-:W-:Y:S02]  /*cfd0*/  LOP3.LUT R0, R10, R3, RZ, 0x3c, !PT ;  /* 0x000000030a007212 */ /* 0x000fe400078e3cff */
[----:B------:R1:W-:Y:S01]  /*cfe0*/  UTMALDG.4D [UR24], [UR6], desc[UR8] ;  /* 0x00000818060075b4 */ /* 0x0003e20008019000 */
[----:B------:R1:W-:Y:S01]  /*cff0*/  UTMALDG.4D [UR16], [UR6], desc[UR8] ;  /* 0x00000810060075b4 */ /* 0x0003e20008019000 */
[----:B------:R1:W-:Y:S02]  /*d000*/  UBLKCP.S.G [UR14], [UR22], UR10 ;  /* 0x0000000e160073ba */ /* 0x0003e4000800020a */
[----:B-1----:R-:W-:Y:S01]  /*d010*/  NOP ;  /* 0x0000000000007918 */ /* 0x002fe20000000000 */
.L_x_598:
[----:B------:R-:W-:Y:S05]  /*d020*/  BSYNC B0 ;  /* 0x0000000000007941 */ /* 0x000fea0003800000 */
.L_x_596:
[----:B------:R-:W-:-:S03]  /*d030*/  UMOV UR6, 0xffffffff ;  /* 0xffffffff00067882 */ /* 0x000fc60000000000 */
[----:B------:R-:W-:Y:S05]  /*d040*/  BRA.DIV UR6, `(.L_x_618) ;  /* 0x00000006069c7947 */ /* 0x000fea000b800000 */
[----:B------:R-:W-:-:S13]  /*d050*/  ELECT P6, URZ, PT ;  /* 0x00000000003f782f */ /* 0x000fda00038c0000 */
.L_x_638:
[----:B------:R-:W-:Y:S05]  /*d060*/  @!P6 BRA `(.L_x_481) ;  /* 0x000000000084e947 */ /* 0x000fea0003800000 */
[----:B------:R-:W3:Y:S02]  /*d070*/  LDL.LU R2, [R1+0x8] ;  /* 0x0000080001027983 */ /* 0x000ee40000300800 */
[----:B---3--:R-:W-:-:S04]  /*d080*/  LOP3.LUT R2, R2, 0x2, RZ, 0xfc, !PT ;  /* 0x0000000202027812 */ /* 0x008fc800078efcff */
[----:B------:R-:W-:-:S13]  /*d090*/  ISETP.NE.AND P2, PT, R2, 0x3, PT ;  /* 0x000000030200780c */ /* 0x000fda0003f45270 */
[----:B------:R-:W-:Y:S05]  /*d0a0*/  @!P2 BRA `(.L_x_619) ;  /* 0x000000000004a947 */ /* 0x000fea0003800000 */
[----:B--2---:R-:W-:Y:S01]  /*d0b0*/  BPT.TRAP 0x1 ;  /* 0x000000040000795c */ /* 0x004fe20000300000 */
.L_x_619:
        /* <DEDUP_REMOVED lines=15> */
.L_x_639:
[----:B------:R-:W3:Y:S02]  /*d1b0*/  SYNCS.PHASECHK.TRANS64.TRYWAIT P0, [R11+URZ], R2 ;  /* 0x000000020b0075a7 */ /* 0x000ee4000800017f */
[----:B---3--:R-:W-:Y:S05]  /*d1c0*/  @!P0 BRA `(.L_x_621) ;  /* 0x0000000400708947 */ /* 0x008fea0003800000 */
.L_x_640:
[----:B------:R-:W-:Y:S05]  /*d1d0*/  @!P2 BRA `(.L_x_622) ;  /* 0x000000000004a947 */ /* 0x000fea0003800000 */
[----:B--2---:R-:W-:Y:S01]  /*d1e0*/  BPT.TRAP 0x1 ;  /* 0x000000040000795c */ /* 0x004fe20000300000 */
.L_x_622:
[----:B------:R-:W-:-:S04]  /*d1f0*/  VIADD R0, R6, 0x38840 ;  /* 0x0003884006007836 */ /* 0x000fc80000000000 */
[----:B------:R-:W-:-:S04]  /*d200*/  IMAD R9, R9, 0x8, R0 ;  /* 0x0000000809097824 */ /* 0x000fc800078e0200 */
[----:B------:R-:W4:Y:S02]  /*d210*/  SYNCS.PHASECHK.TRANS64.TRYWAIT P0, [R9+URZ], R4 ;  /* 0x00000004090075a7 */ /* 0x000f24000800017f */
[----:B----4-:R-:W-:Y:S05]  /*d220*/  @!P0 BRA `(.L_x_623) ;  /* 0x00000004006c8947 */ /* 0x010fea0003800000 */
.L_x_641:
[----:B------:R-:W-:-:S07]  /*d230*/  IMAD R3, R3, 0x8, R0 ;  /* 0x0000000803037824 */ /* 0x000fce00078e0200 */
.L_x_624:
[----:B------:R1:W1:Y:S02]  /*d240*/  SYNCS.PHASECHK.TRANS64.TRYWAIT P0, [R3+URZ], R2 ;  /* 0x00000002030075a7 */ /* 0x000264000800017f */
[----:B-1----:R-:W-:Y:S05]  /*d250*/  @!P0 NANOSLEEP.SYNCS 0x989680 ;  /* 0x009896800000895d */ /* 0x002fea0003900000 */
[----:B------:R-:W1:Y:S02]  /*d260*/  @!P0 SYNCS.PHASECHK.TRANS64 P0, [R3+URZ], R2 ;  /* 0x00000002030085a7 */ /* 0x000e64000800007f */
[----:B-1----:R-:W-:Y:S05]  /*d270*/  @!P0 BRA `(.L_x_624) ;  /* 0xfffffffc00f08947 */ /* 0x002fea000383ffff */
.L_x_481:
[----:B--2---:R-:W-:Y:S05]  /*d280*/  BSYNC B6 ;  /* 0x0000000000067941 */ /* 0x004fea0003800000 */
.L_x_475:
[----:B------:R-:W-:Y:S05]  /*d290*/  EXIT ;  /* 0x000000000000794d */ /* 0x000fea0003800000 */
.L_x_491:
[----:B------:R-:W-:Y:S02]  /*d2a0*/  IMAD.MOV.U32 R12, RZ, RZ, RZ ;  /* 0x000000ffff0c7224 */ /* 0x000fe400078e00ff */
[----:B------:R-:W-:Y:S02]  /*d2b0*/  IMAD.MOV.U32 R11, RZ, RZ, 0x1f ;  /* 0x0000001fff0b7424 */ /* 0x000fe400078e00ff */
[----:B------:R-:W-:-:S07]  /*d2c0*/  IMAD.MOV.U32 R15, RZ, RZ, -0x1 ;  /* 0xffffffffff0f7424 */ /* 0x000fce00078e00ff */
[----:B------:R-:W-:Y:S05]  /*d2d0*/  WARPSYNC.COLLECTIVE R15, `(.L_x_625) ;  /* 0x000000000f087348 */ /* 0x000fea0003c00000 */
[----:B------:R1:W2:Y:S02]  /*d2e0*/  SHFL.IDX P6, R14, R13, R12, R11 ;  /* 0x0000000c0d0e7389 */ /* 0x0002a400000c000b */
[----:B-12---:R-:W-:Y:S01]  /*d2f0*/  ENDCOLLECTIVE ;  /* 0x000000000000791b */ /* 0x006fe20003800000 */
.L_x_625:
[----:B------:R-:W-:Y:S05]  /*d300*/  BRA `(.L_x_626) ;  /* 0xffffff4000247947 */ /* 0x000fea000383ffff */
.L_x_493:
        /* <DEDUP_REMOVED lines=8> */
.L_x_497:
[----:B---3--:R3:W4:Y:S02]  /*d390*/  SYNCS.PHASECHK.TRANS64.TRYWAIT P1, [R3+URZ+0x38810], R154 ;  /* 0x0388109a030075a7 */ /* 0x008724000802017f */
[----:B----4-:R-:W-:Y:S05]  /*d3a0*/  @!P1 NANOSLEEP.SYNCS 0x989680 ;  /* 0x009896800000995d */ /* 0x010fea0003900000 */
[----:B------:R-:W4:Y:S02]  /*d3b0*/  @!P1 SYNCS.PHASECHK.TRANS64 P1, [R3+URZ+0x38810], R154 ;  /* 0x0388109a030095a7 */ /* 0x000f24000802007f */
[----:B----4-:R-:W-:Y:S05]  /*d3c0*/  @!P1 BRA `(.L_x_497) ;  /* 0xfffffffc00f09947 */ /* 0x010fea000383ffff */
[----:B------:R-:W-:Y:S05]  /*d3d0*/  BRA `(.L_x_496) ;  /* 0xffffff4800287947 */ /* 0x000fea000383ffff */
.L_x_501:
[----:B------:R1:W1:Y:S02]  /*d3e0*/  SYNCS.PHASECHK.TRANS64.TRYWAIT P1, [R3+URZ+0x38830], R154 ;  /* 0x0388309a030075a7 */ /* 0x000264000802017f */
[----:B-1----:R-:W-:Y:S05]  /*d3f0*/  @!P1 NANOSLEEP.SYNCS 0x989680 ;  /* 0x009896800000995d */ /* 0x002fea0003900000 */
[----:B------:R-:W1:Y:S02]  /*d400*/  @!P1 SYNCS.PHASECHK.TRANS64 P1, [R3+URZ+0x38830], R154 ;  /* 0x0388309a030095a7 */ /* 0x000e64000802007f */
[----:B-1----:R-:W-:Y:S05]  /*d410*/  @!P1 BRA `(.L_x_501) ;  /* 0xfffffffc00f09947 */ /* 0x002fea000383ffff */
[----:B------:R-:W-:Y:S05]  /*d420*/  BRA `(.L_x_500) ;  /* 0xffffff5800b47947 */ /* 0x000fea000383ffff */
.L_x_599:
[----:B-1----:R1:W2:Y:S02]  /*d430*/  SYNCS.PHASECHK.TRANS64.TRYWAIT P1, [R12+URZ+0x38820], R3 ;  /* 0x038820030c0075a7 */ /* 0x0022a4000802017f */
[----:B--2---:R-:W-:Y:S05]  /*d440*/  @!P1 NANOSLEEP.SYNCS 0x989680 ;  /* 0x009896800000995d */ /* 0x004fea0003900000 */
[----:B------:R-:W2:Y:S02]  /*d450*/  @!P1 SYNCS.PHASECHK.TRANS64 P1, [R12+URZ+0x38820], R3 ;  /* 0x038820030c0095a7 */ /* 0x000ea4000802007f */
[----:B--2---:R-:W-:Y:S05]  /*d460*/  @!P1 BRA `(.L_x_599) ;  /* 0xfffffffc00f09947 */ /* 0x004fea000383ffff */
[----:B------:R-:W-:Y:S05]  /*d470*/  BRA `(.L_x_627) ;  /* 0xffffffe000ec7947 */ /* 0x000fea000383ffff */
.L_x_603:
[----:B-1----:R1:W3:Y:S02]  /*d480*/  SYNCS.PHASECHK.TRANS64.TRYWAIT P1, [R12+URZ+0x38840], R21 ;  /* 0x038840150c0075a7 */ /* 0x0022e4000802017f */
[----:B---3--:R-:W-:Y:S05]  /*d490*/  @!P1 NANOSLEEP.SYNCS 0x989680 ;  /* 0x009896800000995d */ /* 0x008fea0003900000 */
[----:B------:R-:W3:Y:S02]  /*d4a0*/  @!P1 SYNCS.PHASECHK.TRANS64 P1, [R12+URZ+0x38840], R21 ;  /* 0x038840150c0095a7 */ /* 0x000ee4000802007f */
[----:B---3--:R-:W-:Y:S05]  /*d4b0*/  @!P1 BRA `(.L_x_603) ;  /* 0xfffffffc00f09947 */ /* 0x008fea000383ffff */
[----:B------:R-:W-:Y:S05]  /*d4c0*/  BRA `(.L_x_628) ;  /* 0xffffffe800587947 */ /* 0x000fea000383ffff */
.L_x_605:
[----:B--2---:R2:W3:Y:S02]  /*d4d0*/  SYNCS.PHASECHK.TRANS64.TRYWAIT P1, [R12+URZ+0x38828], R21 ;  /* 0x038828150c0075a7 */ /* 0x0044e4000802017f */
[----:B---3--:R-:W-:Y:S05]  /*d4e0*/  @!P1 NANOSLEEP.SYNCS 0x989680 ;  /* 0x009896800000995d */ /* 0x008fea0003900000 */
[----:B------:R-:W3:Y:S02]  /*d4f0*/  @!P1 SYNCS.PHASECHK.TRANS64 P1, [R12+URZ+0x38828], R21 ;  /* 0x038828150c0095a7 */ /* 0x000ee4000802007f */
[----:B---3--:R-:W-:Y:S05]  /*d500*/  @!P1 BRA `(.L_x_605) ;  /* 0xfffffffc00f09947 */ /* 0x008fea000383ffff */
[----:B------:R-:W-:Y:S05]  /*d510*/  BRA `(.L_x_629) ;  /* 0xffffffe800f07947 */ /* 0x000fea000383ffff */
.L_x_607:
[----:B---3--:R3:W4:Y:S02]  /*d520*/  SYNCS.PHASECHK.TRANS64.TRYWAIT P1, [R12+URZ+0x38848], R21 ;  /* 0x038848150c0075a7 */ /* 0x008724000802017f */
[----:B----4-:R-:W-:Y:S05]  /*d530*/  @!P1 NANOSLEEP.SYNCS 0x989680 ;  /* 0x009896800000995d */ /* 0x010fea0003900000 */
[----:B------:R-:W4:Y:S02]  /*d540*/  @!P1 SYNCS.PHASECHK.TRANS64 P1, [R12+URZ+0x38848], R21 ;  /* 0x038848150c0095a7 */ /* 0x000f24000802007f */
[----:B----4-:R-:W-:Y:S05]  /*d550*/  @!P1 BRA `(.L_x_607) ;  /* 0xfffffffc00f09947 */ /* 0x010fea000383ffff */
[----:B------:R-:W-:Y:S05]  /*d560*/  BRA `(.L_x_630) ;  /* 0xffffffec00687947 */ /* 0x000fea000383ffff */
.L_x_609:
[----:B------:R-:W-:-:S07]  /*d570*/  SHF.L.U32 R5, R10, 0x1f, RZ ;  /* 0x0000001f0a057819 */ /* 0x000fce00000006ff */
.L_x_631:
[----:B-1----:R1:W2:Y:S02]  /*d580*/  SYNCS.PHASECHK.TRANS64.TRYWAIT P1, [R12+URZ+0x38820], R5 ;  /* 0x038820050c0075a7 */ /* 0x0022a4000802017f */
[----:B--2---:R-:W-:Y:S05]  /*d590*/  @!P1 NANOSLEEP.SYNCS 0x989680 ;  /* 0x009896800000995d */ /* 0x004fea0003900000 */
[----:B------:R-:W2:Y:S02]  /*d5a0*/  @!P1 SYNCS.PHASECHK.TRANS64 P1, [R12+URZ+0x38820], R5 ;  /* 0x038820050c0095a7 */ /* 0x000ea4000802007f */
[----:B--2---:R-:W-:Y:S05]  /*d5b0*/  @!P1 BRA `(.L_x_631) ;  /* 0xfffffffc00f09947 */ /* 0x004fea000383ffff */
[----:B------:R-:W-:Y:S05]  /*d5c0*/  BRA `(.L_x_632) ;  /* 0xffffffec00f07947 */ /* 0x000fea000383ffff */
.L_x_612:
[----:B-1----:R1:W2:Y:S02]  /*d5d0*/  SYNCS.PHASECHK.TRANS64.TRYWAIT P1, [R12+URZ+0x38840], R13 ;  /* 0x0388400d0c0075a7 */ /* 0x0022a4000802017f */
[----:B--2---:R-:W-:Y:S05]  /*d5e0*/  @!P1 NANOSLEEP.SYNCS 0x989680 ;  /* 0x009896800000995d */ /* 0x004fea0003900000 */
[----:B------:R-:W2:Y:S02]  /*d5f0*/  @!P1 SYNCS.PHASECHK.TRANS64 P1, [R12+URZ+0x38840], R13 ;  /* 0x0388400d0c0095a7 */ /* 0x000ea4000802007f */
[----:B--2---:R-:W-:Y:S05]  /*d600*/  @!P1 BRA `(.L_x_612) ;  /* 0xfffffffc00f09947 */ /* 0x004fea000383ffff */
[----:B------:R-:W-:Y:S05]  /*d610*/  BRA `(.L_x_633) ;  /* 0xfffffff000807947 */ /* 0x000fea000383ffff */
.L_x_614:
[----:B--2---:R2:W3:Y:S02]  /*d620*/  SYNCS.PHASECHK.TRANS64.TRYWAIT P1, [R12+URZ+0x38828], R13 ;  /* 0x0388280d0c0075a7 */ /* 0x0044e4000802017f */
[----:B---3--:R-:W-:Y:S05]  /*d630*/  @!P1 NANOSLEEP.SYNCS 0x989680 ;  /* 0x009896800000995d */ /* 0x008fea0003900000 */
[----:B------:R-:W3:Y:S02]  /*d640*/  @!P1 SYNCS.PHASECHK.TRANS64 P1, [R12+URZ+0x38828], R13 ;  /* 0x0388280d0c0095a7 */ /* 0x000ee4000802007f */
[----:B---3--:R-:W-:Y:S05]  /*d650*/  @!P1 BRA `(.L_x_614) ;  /* 0xfffffffc00f09947 */ /* 0x008fea000383ffff */
[----:B------:R-:W-:Y:S05]  /*d660*/  BRA `(.L_x_634) ;  /* 0xfffffff4000c7947 */ /* 0x000fea000383ffff */
.L_x_616:
[----:B---3--:R3:W4:Y:S02]  /*d670*/  SYNCS.PHASECHK.TRANS64.TRYWAIT P0, [R4+URZ+0x38840], R3 ;  /* 0x03884003040075a7 */ /* 0x008724000800017f */
[----:B----4-:R-:W-:Y:S05]  /*d680*/  @!P0 NANOSLEEP.SYNCS 0x989680 ;  /* 0x009896800000895d */ /* 0x010fea0003900000 */
[----:B------:R-:W4:Y:S02]  /*d690*/  @!P0 SYNCS.PHASECHK.TRANS64 P0, [R4+URZ+0x38840], R3 ;  /* 0x03884003040085a7 */ /* 0x000f24000800007f */
[----:B----4-:R-:W-:Y:S05]  /*d6a0*/  @!P0 BRA `(.L_x_616) ;  /* 0xfffffffc00f08947 */ /* 0x010fea000383ffff */
[----:B------:R-:W-:Y:S05]  /*d6b0*/  BRA `(.L_x_635) ;  /* 0xfffffff400987947 */ /* 0x000fea000383ffff */
.L_x_618:
[----:B------:R-:W-:Y:S01]  /*d6c0*/  BSSY B0, `(.L_x_636) ;  /* 0x0000006000007945 */ /* 0x000fe20003800000 */
[----:B------:R-:W-:-:S07]  /*d6d0*/  IMAD.MOV.U32 R15, RZ, RZ, -0x1 ;  /* 0xffffffffff0f7424 */ /* 0x000fce00078e00ff */
[----:B--2---:R-:W-:Y:S05]  /*d6e0*/  WARPSYNC.COLLECTIVE R15, `(.L_x_637) ;  /* 0x000000000f0c7348 */ /* 0x004fea0003c00000 */
[----:B------:R-:W-:Y:S02]  /*d6f0*/  ELECT P6, UR62, PT ;  /* 0x00000000003e782f */ /* 0x000fe400038c0000 */
[----:B------:R-:W-:Y:S01]  /*d700*/  MOV R14, UR62 ;  /* 0x0000003e000e7c02 */ /* 0x000fe20008000f00 */
[----:B--2---:R-:W-:Y:S10]  /*d710*/  ENDCOLLECTIVE ;  /* 0x000000000000791b */ /* 0x004ff40003800000 */
.L_x_637:
[----:B------:R-:W-:Y:S05]  /*d720*/  BSYNC B0 ;  /* 0x0000000000007941 */ /* 0x000fea0003800000 */
.L_x_636:
[----:B------:R-:W-:Y:S05]  /*d730*/  BRA `(.L_x_638) ;  /* 0xfffffff800487947 */ /* 0x000fea000383ffff */
.L_x_620:
[----:B-1----:R1:W3:Y:S02]  /*d740*/  SYNCS.PHASECHK.TRANS64.TRYWAIT P0, [R7+URZ], R4 ;  /* 0x00000004070075a7 */ /* 0x0022e4000800017f */
[----:B---3--:R-:W-:Y:S05]  /*d750*/  @!P0 NANOSLEEP.SYNCS 0x989680 ;  /* 0x009896800000895d */ /* 0x008fea0003900000 */
[----:B------:R-:W3:Y:S02]  /*d760*/  @!P0 SYNCS.PHASECHK.TRANS64 P0, [R7+URZ], R4 ;  /* 0x00000004070085a7 */ /* 0x000ee4000800007f */
[----:B---3--:R-:W-:Y:S05]  /*d770*/  @!P0 BRA `(.L_x_620) ;  /* 0xfffffffc00f08947 */ /* 0x008fea000383ffff */
[----:B------:R-:W-:Y:S05]  /*d780*/  BRA `(.L_x_639) ;  /* 0xfffffff800887947 */ /* 0x000fea000383ffff */
.L_x_621:
[----:B---3--:R3:W4:Y:S02]  /*d790*/  SYNCS.PHASECHK.TRANS64.TRYWAIT P0, [R11+URZ], R2 ;  /* 0x000000020b0075a7 */ /* 0x008724000800017f */
[----:B----4-:R-:W-:Y:S05]  /*d7a0*/  @!P0 NANOSLEEP.SYNCS 0x989680 ;  /* 0x009896800000895d */ /* 0x010fea0003900000 */
[----:B------:R-:W4:Y:S02]  /*d7b0*/  @!P0 SYNCS.PHASECHK.TRANS64 P0, [R11+URZ], R2 ;  /* 0x000000020b0085a7 */ /* 0x000f24000800007f */
[----:B----4-:R-:W-:Y:S05]  /*d7c0*/  @!P0 BRA `(.L_x_621) ;  /* 0xfffffffc00f08947 */ /* 0x010fea000383ffff */
[----:B------:R-:W-:Y:S05]  /*d7d0*/  BRA `(.L_x_640) ;  /* 0xfffffff8007c7947 */ /* 0x000fea000383ffff */
.L_x_623:
[----:B----4-:R4:W1:Y:S02]  /*d7e0*/  SYNCS.PHASECHK.TRANS64.TRYWAIT P0, [R9+URZ], R4 ;  /* 0x00000004090075a7 */ /* 0x010864000800017f */
[----:B-1----:R-:W-:Y:S05]  /*d7f0*/  @!P0 NANOSLEEP.SYNCS 0x989680 ;  /* 0x009896800000895d */ /* 0x002fea0003900000 */
[----:B------:R-:W1:Y:S02]  /*d800*/  @!P0 SYNCS.PHASECHK.TRANS64 P0, [R9+URZ], R4 ;  /* 0x00000004090085a7 */ /* 0x000e64000800007f */
[----:B-1----:R-:W-:Y:S05]  /*d810*/  @!P0 BRA `(.L_x_623) ;  /* 0xfffffffc00f08947 */ /* 0x002fea000383ffff */
[----:B------:R-:W-:Y:S05]  /*d820*/  BRA `(.L_x_641) ;  /* 0xfffffff800807947 */ /* 0x000fea000383ffff */
.L_x_642:
        /* <DEDUP_REMOVED lines=13> */
.L_x_3687:


//--------------------- .text._ZN7cutlass13device_kernelIN5flash11enable_sm90INS1_16FlashAttnBwdSm90INS1_25CollectiveMainloopBwdSm90ILi2ELi2ELi2EN4cute5tupleIJNS5_1CILi1EEES8_S8_EEENS6_IJNS7_ILi80EEENS7_ILi128EEESB_EEENS_10bfloat16_tEfNS_4arch4Sm90ELb0ELb0ELb0ELb1ELb1ELb1ELb0ELb1ELi2ELi1ELi2ELi1ELb0EEENS1_21CollectiveEpilogueBwdISC_SD_SF_Li256ELb1ELb0ELi1EEENS1_19SingleTileSchedulerILb1ELb0ELb0ELi128EEEEEEEEEvNT_6ParamsE --------------------------
	.section	.text._ZN7cutlass13device_kernelIN5flash11enable_sm90INS1_16FlashAttnBwdSm90INS1_25CollectiveMainloopBwdSm90ILi2ELi2ELi2EN4cute5tupleIJNS5_1CILi1EEES8_S8_EEENS6_IJNS7_ILi80EEENS7_ILi128EEESB_EEENS_10bfloat16_tEfNS_4arch4Sm90ELb0ELb0ELb0ELb1ELb1ELb1ELb0ELb1ELi2ELi1ELi2ELi1ELb0EEENS1_21CollectiveEpilogueBwdISC_SD_SF_Li256ELb1ELb0ELi1EEENS1_19SingleTileSchedulerILb1ELb0ELb0ELi128EEEEEEEEEvNT_6ParamsE,"ax",@progbits
	.align	128
.text._ZN7cutlass13device_kernelIN5flash11enable_sm90INS1_16FlashAttnBwdSm90INS1_25CollectiveMainloopBwdSm90ILi2ELi2ELi2EN4cute5tupleIJNS5_1CILi1EEES8_S8_EEENS6_IJNS7_ILi80EEENS7_ILi128EEESB_EEENS_10bfloat16_tEfNS_4arch4Sm90ELb0ELb0ELb0ELb1ELb1ELb1ELb0ELb1ELi2ELi1ELi2ELi1ELb0EEENS1_21CollectiveEpilogueBwdISC_SD_SF_Li256ELb1ELb0ELi1EEENS1_19SingleTileSchedulerILb1ELb0ELb0ELi128EEEEEEEEEvNT_6ParamsE:
        .type           _ZN7cutlass13device_kernelIN5flash11enable_sm90INS1_16FlashAttnBwdSm90INS1_25CollectiveMainloopBwdSm90ILi2ELi2ELi2EN4cute5tupleIJNS5_1CILi1EEES8_S8_EEENS6_IJNS7_ILi80EEENS7_ILi128EEESB_EEENS_10bfloat16_tEfNS_4arch4Sm90ELb0ELb0ELb0ELb1ELb1ELb1ELb0ELb1ELi2ELi1ELi2ELi1ELb0EEENS1_21CollectiveEpilogueBwdISC_SD_SF_Li256ELb1ELb0ELi1EEENS1_19SingleTileSchedulerILb1ELb0ELb0ELi128EEEEEEEEEvNT_6ParamsE,@function
        .size           _ZN7cutlass13device_kernelIN5flash11enable_sm90INS1_16FlashAttnBwdSm90INS1_25CollectiveMainloopBwdSm90ILi2ELi2ELi2EN4cute5tupleIJNS5_1CILi1EEES8_S8_EEENS6_IJNS7_ILi80EEENS7_ILi128EEESB_EEENS_10bfloat16_tEfNS_4arch4Sm90ELb0ELb0ELb0ELb1ELb1ELb1ELb0ELb1ELi2ELi1ELi2ELi1ELb0EEENS1_21CollectiveEpilogueBwdISC_SD_SF_Li256ELb1ELb0ELi1EEENS1_19SingleTileSchedulerILb1ELb0ELb0ELi128EEEEEEEEEvNT_6ParamsE,(.L_x_3688 - _ZN7cutlass13device_kernelIN5flash11enable_sm90INS1_16FlashAttnBwdSm90INS1_25CollectiveMainloopBwdSm90ILi2ELi2ELi2EN4cute5tupleIJNS5_1CILi1EEES8_S8_EEENS6_IJNS7_ILi80EEENS7_ILi128EEESB_EEENS_10bfloat16_tEfNS_4arch4Sm90ELb0ELb0ELb0ELb1ELb1ELb1ELb0ELb1ELi2ELi1ELi2ELi1ELb0EEENS1_21CollectiveEpilogueBwdISC_SD_SF_Li256ELb1ELb0ELi1EEENS1_19SingleTileSchedulerILb1ELb0ELb0ELi128EEEEEEEEEvNT_6ParamsE)
        .other          _ZN7cutlass13device_kernelIN5flash11enable_sm90INS1_16FlashAttnBwdSm90INS1_25CollectiveMainloopBwdSm90ILi2ELi2ELi2EN4cute5tupleIJNS5_1CILi1EEES8_S8_EEENS6_IJNS7_ILi80EEENS7_ILi128EEESB_EEENS_10bfloat16_tEfNS_4arch4Sm90ELb0ELb0ELb0ELb1ELb1ELb1ELb0ELb1ELi2ELi1ELi2ELi1ELb0EEENS1_21CollectiveEpilogueBwdISC_SD_SF_Li256ELb1ELb0ELi1EEENS1_19SingleTileSchedulerILb1ELb0ELb0ELi128EEEEEEEEEvNT_6ParamsE,@"STO_CUDA_ENTRY STV_DEFAULT"
_ZN7cutlass13device_kernelIN5flash11enable_sm90INS1_16FlashAttnBwdSm90INS1_25CollectiveMainloopBwdSm90ILi2ELi2ELi2EN4cute5tupleIJNS5_1CILi1EEES8_S8_EEENS6_IJNS7_ILi80EEENS7_ILi128EEESB_EEENS_10bfloat16_tEfNS_4arch4Sm90ELb0ELb0ELb0ELb1ELb1ELb1ELb0ELb1ELi2ELi1ELi2ELi1ELb0EEENS1_21CollectiveEpilogueBwdISC_SD_SF_Li256ELb1ELb0ELi1EEENS1_19SingleTileSchedulerILb1ELb0ELb0ELi128EEEEEEEEEvNT_6ParamsE:
        /* <DEDUP_REMOVED lines=23> */
.L_x_644:
[----:B------:R-:W-:Y:S05]  /*0170*/  BSYNC B0 ;  /* 0x0000000000007941 */ /* 0x000fea0003800000 */
.L_x_643:
        /* <DEDUP_REMOVED lines=34> */
.L_x_645:
        /* <DEDUP_REMOVED lines=22> */
.L_x_646:
        /* <DEDUP_REMOVED lines=9> */
.L_x_649:
        /* <DEDUP_REMOVED lines=20> */
.L_x_650:
        /* <DEDUP_REMOVED lines=10> */
.L_x_652:
[----:B------:R-:W2:Y:S02]  /*0770*/  LDC R0, c[0x0][0x8bc] ;  /* 0x00022f00ff007b82 */ /* 0x000ea40000000800 */
.L_x_651:
        /* <DEDUP_REMOVED lines=17> */
.L_x_654:
        /* <DEDUP_REMOVED lines=10> */
.L_x_655:
        /* <DEDUP_REMOVED lines=8> */
.L_x_656:
        /* <DEDUP_REMOVED lines=9> */
.L_x_657:
        /* <DEDUP_REMOVED lines=89> */
.L_x_660:
        /* <DEDUP_REMOVED lines=15> */
.L_x_659:
        /* <DEDUP_REMOVED lines=23> */
.L_x_662:
        /* <DEDUP_REMOVED lines=15> */
.L_x_661:
        /* <DEDUP_REMOVED lines=8> */
.L_x_814:
        /* <DEDUP_REMOVED lines=48> */
.L_x_664:
        /* <DEDUP_REMOVED lines=79> */
.L_x_676:
[----:B------:R-:W2:Y:S02]  /*1b90*/  LDL R3, [R1] ;  /* 0x0000000001037983 */ /* 0x000ea40000100800 */
[----:B--2---:R-:W-:-:S13]  /*1ba0*/  ISETP.NE.AND P0, PT, R3, 0x3, PT ;  /* 0x000000030300780c */ /* 0x004fda0003f05270 */
[----:B------:R-:W-:Y:S05]  /*1bb0*/  @!P0 BRA `(.L_x_666) ;  /* 0x0000000000048947 */ /* 0x000fea0003800000 */
[----:B------:R-:W-:Y:S01]  /*1bc0*/  BPT.TRAP 0x1 ;  /* 0x000000040000795c */ /* 0x000fe20000300000 */
.L_x_666:
        /* <DEDUP_REMOVED lines=8> */
.L_x_667:
[----:B---3--:R-:W-:Y:S05]  /*1c50*/  @P1 BRA `(.L_x_668) ;  /* 0x0000000000081947 */ /* 0x008fea0003800000 */
[----:B------:R-:W3:Y:S02]  /*1c60*/  SYNCS.PHASECHK.TRANS64.TRYWAIT P1, [R3+URZ+0x38810], R154 ;  /* 0x0388109a030075a7 */ /* 0x000ee4000802017f */
[----:B---3--:R-:W-:Y:S05]  /*1c70*/  @!P1 BRA `(.L_x_669) ;  /* 0x000000bc00c49947 */ /* 0x008fea0003800000 */
.L_x_668:
        /* <DEDUP_REMOVED lines=286> */
.L_x_670:
[----:B------:R1:W1:Y:S01]  /*2e60*/  SYNCS.PHASECHK.TRANS64.TRYWAIT P1, [R3+URZ+0x38830], R154 ;  /* 0x0388309a030075a7 */ /* 0x000262000802017f */
[----:B------:R-:W-:Y:S05]  /*2e70*/  @!P0 BRA `(.L_x_671) ;  /* 0x0000000000048947 */ /* 0x000fea0003800000 */
[----:B------:R-:W-:Y:S01]  /*2e80*/  BPT.TRAP 0x1 ;  /* 0x000000040000795c */ /* 0x000fe20000300000 */
.L_x_671:
[----:B------:R-:W-:-:S05]  /*2e90*/  VIADD R152, R152, 0x24000 ;  /* 0x0002400098987836 */ /* 0x000fca0000000000 */
[----:B------:R-:W-:-:S04]  /*2ea0*/  SHF.R.U32.HI R152, RZ, 0x4, R152 ;  /* 0x00000004ff987819 */ /* 0x000fc80000011698 */
[----:B------:R-:W-:-:S04]  /*2eb0*/  LOP3.LUT R236, R152, 0x3fff, RZ, 0xc0, !PT ;  /* 0x00003fff98ec7812 */ /* 0x000fc800078ec0ff */
[----:B------:R-:W-:Y:S01]  /*2ec0*/  LOP3.LUT R153, R236, 0x10000, RZ, 0xfc, !PT ;  /* 0x00010000ec997812 */ /* 0x000fe200078efcff */
[----:B-1----:R-:W-:Y:S06]  /*2ed0*/  @P1 BRA `(.L_x_672) ;  /* 0x0000000000081947 */ /* 0x002fec0003800000 */
[----:B------:R-:W1:Y:S02]  /*2ee0*/  SYNCS.PHASECHK.TRANS64.TRYWAIT P1, [R3+URZ+0x38830], R154 ;  /* 0x0388309a030075a7 */ /* 0x000e64000802017f */
[----:B-1----:R-:W-:Y:S05]  /*2ef0*/  @!P1 BRA `(.L_x_673) ;  /* 0x000000ac00389947 */ /* 0x002fea0003800000 */
.L_x_672:
        /* <DEDUP_REMOVED lines=832> */
.L_x_674:
        /* <DEDUP_REMOVED lines=56> */
.L_x_675:
        /* <DEDUP_REMOVED lines=78> */
.L_x_658:
        /* <DEDUP_REMOVED lines=154> */
.L_x_678:
        /* <DEDUP_REMOVED lines=58> */
.L_x_680:
[----:B------:R-:W-:Y:S05]  /*78a0*/  BSYNC B0 ;  /* 0x0000000000007941 */ /* 0x000fea0003800000 */
.L_x_679:
        /* <DEDUP_REMOVED lines=15> */
.L_x_682:
[----:B------:R-:W-:Y:S05]  /*79a0*/  BSYNC B0 ;  /* 0x0000000000007941 */ /* 0x000fea0003800000 */
.L_x_681:
        /* <DEDUP_REMOVED lines=18> */
.L_x_684:
[----:B------:R-:W-:Y:S05]  /*7ad0*/  BSYNC B0 ;  /* 0x0000000000007941 */ /* 0x000fea0003800000 */
.L_x_683:
        /* <DEDUP_REMOVED lines=17> */
.L_x_686:
[----:B------:R-:W-:Y:S05]  /*7bf0*/  BSYNC B0 ;  /* 0x0000000000007941 */ /* 0x000fea0003800000 */
.L_x_685:
        /* <DEDUP_REMOVED lines=18> */
.L_x_688:
[----:B------:R-:W-:Y:S05]  /*7d20*/  BSYNC B0 ;  /* 0x0000000000007941 */ /* 0x000fea0003800000 */
.L_x_687:
        /* <DEDUP_REMOVED lines=18> */
.L_x_690:
[----:B------:R-:W-:Y:S05]  /*7e50*/  BSYNC B0 ;  /* 0x0000000000007941 */ /* 0x000fea0003800000 */
.L_x_689:
        /* <DEDUP_REMOVED lines=19> */
.L_x_692:
[----:B------:R-:W-:Y:S05]  /*7f90*/  BSYNC B0 ;  /* 0x0000000000007941 */ /* 0x000fea0003800000 */
.L_x_691:
        /* <DEDUP_REMOVED lines=21> */
.L_x_694:
[----:B------:R-:W-:Y:S05]  /*80f0*/  BSYNC B0 ;  /* 0x0000000000007941 */ /* 0x000fea0003800000 */
.L_x_693:
        /* <DEDUP_REMOVED lines=33> */
.L_x_696:
[----:B------:R-:W-:Y:S05]  /*8310*/  BSYNC B0 ;  /* 0x0000000000007941 */ /* 0x000fea0003800000 */
.L_x_695:
        /* <DEDUP_REMOVED lines=17> */
.L_x_698:
[----:B------:R-:W-:Y:S05]  /*8430*/  BSYNC B0 ;  /* 0x0000000000007941 */ /* 0x000fea0003800000 */
.L_x_697:
        /* <DEDUP_REMOVED lines=15> */
.L_x_700:
[----:B------:R-:W-:Y:S05]  /*8530*/  BSYNC B0 ;  /* 0x0000000000007941 */ /* 0x000fea0003800000 */
.L_x_699:
        /* <DEDUP_REMOVED lines=15> */
.L_x_702:
[----:B------:R-:W-:Y:S05]  /*8630*/  BSYNC B0 ;  /* 0x0000000000007941 */ /* 0x000fea0003800000 */
.L_x_701:
        /* <DEDUP_REMOVED lines=15> */
.L_x_704:
[----:B------:R-:W-:Y:S05]  /*8730*/  BSYNC B0 ;  /* 0x0000000000007941 */ /* 0x000fea0003800000 */
.L_x_703:
        /* <DEDUP_REMOVED lines=15> */
.L_x_706:
[----:B------:R-:W-:Y:S05]  /*8830*/  BSYNC B0 ;  /* 0x0000000000007941 */ /* 0x000fea0003800000 */
.L_x_705:
        /* <DEDUP_REMOVED lines=15> */
.L_x_708:
[----:B------:R-:W-:Y:S05]  /*8930*/  BSYNC B0 ;  /* 0x0000000000007941 */ /* 0x000fea0003800000 */
.L_x_707:
        /* <DEDUP_REMOVED lines=15> */
.L_x_677:
        /* <DEDUP_REMOVED lines=31> */
.L_x_709:
        /* <DEDUP_REMOVED lines=48> */
.L_x_711:
[----:B------:R-:W-:Y:S05]  /*8f20*/  BSYNC B0 ;  /* 0x0000000000007941 */ /* 0x000fea0003800000 */
.L_x_710:
        /* <DEDUP_REMOVED lines=16> */
.L_x_713:
[----:B------:R-:W-:Y:S05]  /*9030*/  BSYNC B0 ;  /* 0x0000000000007941 */ /* 0x000fea0003800000 */
.L_x_712:
        /* <DEDUP_REMOVED lines=16> */
.L_x_715:
[----:B------:R-:W-:Y:S05]  /*9140*/  BSYNC B0 ;  /* 0x0000000000007941 */ /* 0x000fea0003800000 */
.L_x_714:
        /* <DEDUP_REMOVED lines=17> */
.L_x_717:
[----:B------:R-:W-:Y:S05]  /*9260*/  BSYNC B0 ;  /* 0x0000000000007941 */ /* 0x000fea0003800000 */
.L_x_716:
        /* <DEDUP_REMOVED lines=16> */
.L_x_719:
[----:B------:R-:W-:Y:S05]  /*9370*/  BSYNC B0 ;  /* 0x0000000000007941 */ /* 0x000fea0003800000 */
.L_x_718:
        /* <DEDUP_REMOVED lines=18> */
.L_x_721:
[----:B------:R-:W-:Y:S05]  /*94a0*/  BSYNC B0 ;  /* 0x0000000000007941 */ /* 0x000fea0003800000 */
.L_x_720:
        /* <DEDUP_REMOVED lines=20> */
.L_x_723:
[----:B------:R-:W-:Y:S05]  /*95f0*/  BSYNC B0 ;  /* 0x0000000000007941 */ /* 0x000fea0003800000 */
.L_x_722:
        /* <DEDUP_REMOVED lines=17> */
.L_x_725:
[----:B------:R-:W-:Y:S05]  /*9710*/  BSYNC B0 ;  /* 0x0000000000007941 */ /* 0x000fea0003800000 */
.L_x_724:
        /* <DEDUP_REMOVED lines=32> */
.L_x_727:
[----:B------:R-:W-:Y:S05]  /*9920*/  BSYNC B0 ;  /* 0x0000000000007941 */ /* 0x000fea0003800000 */
.L_x_726:
        /* <DEDUP_REMOVED lines=16> */
.L_x_729:
[----:B------:R-:W-:Y:S05]  /*9a30*/  BSYNC B0 ;  /* 0x0000000000007941 */ /* 0x000fea0003800000 */
.L_x_728:
        /* <DEDUP_REMOVED lines=15> */
.L_x_731:
[----:B------:R-:W-:Y:S05]  /*9b30*/  BSYNC B0 ;  /* 0x0000000000007941 */ /* 0x000fea0003800000 */
.L_x_730:
        /* <DEDUP_REMOVED lines=15> */
.L_x_733:
[----:B------:R-:W-:Y:S05]  /*9c30*/  BSYNC B0 ;  /* 0x0000000000007941 */ /* 0x000fea0003800000 */
.L_x_732:
        /* <DEDUP_REMOVED lines=15> */
.L_x_735:
[----:B------:R-:W-:Y:S05]  /*9d30*/  BSYNC B0 ;  /* 0x0000000000007941 */ /* 0x000fea0003800000 */
.L_x_734:
        /* <DEDUP_REMOVED lines=15> */
.L_x_737:
[----:B------:R-:W-:Y:S05]  /*9e30*/  BSYNC B0 ;  /* 0x0000000000007941 */ /* 0x000fea0003800000 */
.L_x_736:
        /* <DEDUP_REMOVED lines=15> */
.L_x_739:
[----:B------:R-:W-:Y:S05]  /*9f30*/  BSYNC B0 ;  /* 0x0000000000007941 */ /* 0x000fea0003800000 */
.L_x_738:
        /* <DEDUP_REMOVED lines=15> */
.L_x_648:
        /* <DEDUP_REMOVED lines=9> */
[----:B------:R-:W1:Y:S01]  /*a0c0*/  S2UR UR24, SR_CTAID.X ;  /* 0x00000000001879c3 */ /* 0x000e620000002500 */
[----:B------:R-:W-:-:S04]  /*a0d0*/  ISETP.NE.U32.AND P0, PT, RZ, UR4, PT ;  /* 0x00000004ff007c0c */ /* 0x000fc8000bf05070 */
[----:B------:R-:W-:-:S03]  /*a0e0*/  ISETP.NE.AND.EX P0, PT, RZ, UR5, PT, P0 ;  /* 0x00000005ff007c0c */ /* 0x000fc6000bf05300 */
[----:B------:R-:W2:Y:S10]  /*a0f0*/  S2UR UR12, SR_CTAID.Z ;  /* 0x00000000000c79c3 */ /* 0x000eb40000002700 */
[----:B------:R-:W-:Y:S05]  /*a100*/  @!P0 BRA `(.L_x_741) ;  /* 0x00000000001c8947 */ /* 0x000fea0003800000 */
[----:B------:R-:W-:Y:S02]  /*a110*/  ULDC.64 UR4, c[0x0][0x8d8] ;  /* 0x0002360000047ab9 */ /* 0x000fe40000000a00 */
[----:B--2---:R-:W-:-:S06]  /*a120*/  UIMAD.WIDE UR4, UR12, 0x4, UR4 ;  /* 0x000000040c0478a5 */ /* 0x004fcc000f8e0204 */
[----:B------:R-:W-:Y:S02]  /*a130*/  IMAD.U32 R2, RZ, RZ, UR4 ;  /* 0x00000004ff027e24 */ /* 0x000fe4000f8e00ff */
[----:B------:R-:W-:-:S05]  /*a140*/  IMAD.U32 R3, RZ, RZ, UR5 ;  /* 0x00000005ff037e24 */ /* 0x000fca000f8e00ff */
[----:B------:R-:W2:Y:S02]  /*a150*/  LDG.E R2, desc[UR38][R2.64] ;  /* 0x0000002602027981 */ /* 0x000ea4000c1e1900 */
[----:B--2---:R-:W-:Y:S01]  /*a160*/  R2UR UR4, R2 ;  /* 0x00000000020472ca */ /* 0x004fe200000e0000 */
[----:B------:R-:W-:-:S14]  /*a170*/  BRA `(.L_x_742) ;  /* 0x0000000000387947 */ /* 0x000fdc0003800000 */
.L_x_741:
[----:B------:R-:W-:Y:S02]  /*a180*/  ULDC.64 UR4, c[0x0][0x8d0] ;  /* 0x0002340000047ab9 */ /* 0x000fe40000000a00 */
[----:B------:R-:W-:-:S04]  /*a190*/  ISETP.NE.U32.AND P0, PT, RZ, UR4, PT ;  /* 0x00000004ff007c0c */ /* 0x000fc8000bf05070 */
[----:B------:R-:W-:-:S13]  /*a1a0*/  ISETP.NE.AND.EX P0, PT, RZ, UR5, PT, P0 ;  /* 0x00000005ff007c0c */ /* 0x000fda000bf05300 */
[----:B------:R-:W-:Y:S05]  /*a1b0*/  @!P0 BRA `(.L_x_743) ;  /* 0x0000000000248947 */ /* 0x000fea0003800000 */
[----:B------:R-:W-:Y:S02]  /*a1c0*/  ULDC.64 UR4, c[0x0][0x8d0] ;  /* 0x0002340000047ab9 */ /* 0x000fe40000000a00 */
[----:B--2---:R-:W-:-:S06]  /*a1d0*/  UIMAD.WIDE UR4, UR12, 0x4, UR4 ;  /* 0x000000040c0478a5 */ /* 0x004fcc000f8e0204 */
[----:B------:R-:W-:Y:S02]  /*a1e0*/  IMAD.U32 R2, RZ, RZ, UR4 ;  /* 0x00000004ff027e24 */ /* 0x000fe4000f8e00ff */
[----:B------:R-:W-:-:S05]  /*a1f0*/  IMAD.U32 R3, RZ, RZ, UR5 ;  /* 0x00000005ff037e24 */ /* 0x000fca000f8e00ff */
[----:B------:R-:W2:Y:S04]  /*a200*/  LDG.E R0, desc[UR38][R2.64] ;  /* 0x0000002602007981 */ /* 0x000ea8000c1e1900 */
[----:B------:R-:W2:Y:S02]  /*a210*/  LDG.E R5, desc[UR38][R2.64+0x4] ;  /* 0x0000042602057981 */ /* 0x000ea4000c1e1900 */
[----:B--2---:R-:W-:-:S05]  /*a220*/  IMAD.IADD R0, R5, 0x1, -R0 ;  /* 0x0000000105007824 */ /* 0x004fca00078e0a00 */
[----:B------:R-:W-:Y:S01]  /*a230*/  R2UR UR4, R0 ;  /* 0x00000000000472ca */ /* 0x000fe200000e0000 */
[----:B------:R-:W-:-:S14]  /*a240*/  BRA `(.L_x_742) ;  /* 0x0000000000047947 */ /* 0x000fdc0003800000 */
.L_x_743:
[----:B------:R-:W-:-:S05]  /*a250*/  ULDC UR4, c[0x0][0x8bc] ;  /* 0x00022f0000047ab9 */ /* 0x000fca0000000800 */
.L_x_742:
[----:B-1----:R-:W-:-:S04]  /*a260*/  USHF.L.U32 UR5, UR24, 0x7, URZ ;  /* 0x0000000718057899 */ /* 0x002fc8000800063f */
[----:B------:R-:W-:-:S04]  /*a270*/  UISETP.GE.AND UP0, UPT, UR5, UR4, UPT ;  /* 0x000000040500728c */ /* 0x000fc8000bf06270 */
[----:B--2---:R-:W-:-:S06]  /*a280*/  USEL UR12, UR12, 0xffffffff, !UP0 ;  /* 0xffffffff0c0c7887 */ /* 0x004fcc000c000000 */
        /* <DEDUP_REMOVED lines=23> */
[----:B------:R-:W3:-:S12]  /*a400*/  S2UR UR11, SR_CTAID.Y ;  /* 0x00000000000b79c3 */ /* 0x000ed80000002600 */
[----:B--2---:R-:W-:-:S13]  /*a410*/  @P2 R2UR UR4, R6 ;  /* 0x00000000060422ca */ /* 0x004fda00000e0000 */
[----:B------:R-:W-:-:S04]  /*a420*/  @UP0 UIMAD UR4, UR12, 0x50, UR4 ;  /* 0x000000500c0408a4 */ /* 0x000fc8000f8e0204 */
[----:B------:R-:W-:-:S04]  /*a430*/  UIMAD.WIDE UR4, UR4, 0x66666667, URZ ;  /* 0x66666667040478a5 */ /* 0x000fc8000f8e023f */
[----:B------:R-:W-:-:S04]  /*a440*/  @UP0 USHF.R.U32.HI UR4, URZ, 0x1f, UR5 ;  /* 0x0000001f3f040899 */ /* 0x000fc80008011605 */
[----:B------:R-:W-:Y:S01]  /*a450*/  @UP0 ULEA.HI.SX32 UR4, UR5, UR4, 0x1b ;  /* 0x0000000405040291 */ /* 0x000fe2000f8fda3f */
[----:B-1-3--:R-:W-:Y:S11]  /*a460*/  @P1 BRA `(.L_x_744) ;  /* 0x0000000000101947 */ /* 0x00aff60003800000 */
[----:B------:R-:W-:Y:S05]  /*a470*/  @!P0 BRA `(.L_x_744) ;  /* 0x00000000000c8947 */ /* 0x000fea0003800000 */
[----:B------:R-:W2:Y:S04]  /*a480*/  LDG.E R5, desc[UR38][R2.64] ;  /* 0x0000002602057981 */ /* 0x000ea8000c1e1900 */
[----:B-----5:R-:W2:Y:S02]  /*a490*/  LDG.E R0, desc[UR38][R2.64+0x4] ;  /* 0x0000042602007981 */ /* 0x020ea4000c1e1900 */
[----:B--2---:R-:W-:-:S07]  /*a4a0*/  IMAD.IADD R0, R0, 0x1, -R5 ;  /* 0x0000000100007824 */ /* 0x004fce00078e0a05 */
.L_x_744:
[----:B-----5:R-:W-:Y:S01]  /*a4b0*/  ISETP.GE.AND P0, PT, R0, 0x1, PT ;  /* 0x000000010000780c */ /* 0x020fe20003f06270 */
[----:B------:R-:W-:Y:S01]  /*a4c0*/  @UP0 UIMAD UR4, UR4, 0x2800, URZ ;  /* 0x00002800040408a4 */ /* 0x000fe2000f8e023f */
[----:B------:R-:W-:Y:S01]  /*a4d0*/  UMOV UR6, URZ ;  /* 0x0000003f00067c82 */ /* 0x000fe20008000000 */
[----:B------:R-:W-:Y:S02]  /*a4e0*/  UMOV UR7, URZ ;  /* 0x0000003f00077c82 */ /* 0x000fe40008000000 */
[----:B------:R-:W-:Y:S02]  /*a4f0*/  @UP0 USHF.R.S32.HI UR5, URZ, 0x1f, UR4 ;  /* 0x0000001f3f050899 */ /* 0x000fe40008011404 */
[----:B------:R-:W-:Y:S01]  /*a500*/  USHF.R.S32.HI UR19, URZ, 0x1f, UR11 ;  /* 0x0000001f3f137899 */ /* 0x000fe2000801140b */
[----:B------:R-:W-:-:S04]  /*a510*/  @UP0 UMOV UR6, UR4 ;  /* 0x0000000400060c82 */ /* 0x000fc80008000000 */
[----:B------:R-:W-:Y:S01]  /*a520*/  @UP0 UMOV UR7, UR5 ;  /* 0x0000000500070c82 */ /* 0x000fe20008000000 */
[----:B------:R-:W-:Y:S06]  /*a530*/  @!P0 BRA `(.L_x_653) ;  /* 0x0000003400508947 */ /* 0x000fec0003800000 */
[----:B------:R-:W1:Y:S01]  /*a540*/  S2R R4, SR_TID.X ;  /* 0x0000000000047919 */ /* 0x000e620000002100 */
        /* <DEDUP_REMOVED lines=8> */
[----:B------:R-:W-:Y:S01]  /*a5d0*/  USEL UR18, UR12, URZ, !UP0 ;  /* 0x0000003f0c127287 */ /* 0x000fe2000c000000 */
[----:B------:R-:W-:Y:S01]  /*a5e0*/  SHF.R.U32.HI R3, RZ, 0x1f, R2 ;  /* 0x0000001fff037819 */ /* 0x000fe20000011602 */
[----:B------:R-:W-:Y:S01]  /*a5f0*/  USEL UR4, UR4, URZ, !UP0 ;  /* 0x0000003f04047287 */ /* 0x000fe2000c000000 */
[----:B------:R-:W-:Y:S01]  /*a600*/  ULDC UR10, c[0x0][0x288] ;  /* 0x0000a200000a7ab9 */ /* 0x000fe20000000800 */
[----:B------:R-:W-:Y:S01]  /*a610*/  UIADD3 UR8, UP0, UR6, UR14, URZ ;  /* 0x0000000e06087290 */ /* 0x000fe2000ff1e03f */
[----:B------:R-:W-:Y:S01]  /*a620*/  LEA.HI.SX32 R3, R2, R3, 0x1b ;  /* 0x0000000302037211 */ /* 0x000fe200078fdaff */
[----:B------:R-:W-:Y:S01]  /*a630*/  UIADD3 UR5, UR15, UR5, URZ ;  /* 0x000000050f057290 */ /* 0x000fe2000fffe03f */
[----:B------:R-:W-:Y:S01]  /*a640*/  ULDC UR9, c[0x0][0x760] ;  /* 0x0001d80000097ab9 */ /* 0x000fe20000000800 */
[----:B------:R-:W-:Y:S01]  /*a650*/  ULDC.64 UR16, c[0x0][0x2e0] ;  /* 0x0000b80000107ab9 */ /* 0x000fe20000000a00 */
[----:B------:R-:W-:Y:S01]  /*a660*/  UIMAD UR12, UR12, UR10, URZ ;  /* 0x0000000a0c0c72a4 */ /* 0x000fe2000f8e023f */
[----:B------:R-:W-:Y:S01]  /*a670*/  VIMNMX R3, R3, 0x1, !PT ;  /* 0x0000000103037848 */ /* 0x000fe20007fe0100 */
[----:B------:R-:W-:-:S02]  /*a680*/  UIMAD UR10, UR10, UR9, URZ ;  /* 0x000000090a0a72a4 */ /* 0x000fc4000f8e023f */
[----:B------:R-:W-:Y:S01]  /*a690*/  UIADD3.X UR9, UR7, UR5, URZ, UP0, !UPT ;  /* 0x0000000507097290 */ /* 0x000fe200087fe43f */
[----:B------:R-:W-:Y:S01]  /*a6a0*/  LOP3.LUT R6, R3, 0x1, RZ, 0xc0, !PT ;  /* 0x0000000103067812 */ /* 0x000fe200078ec0ff */
[----:B------:R-:W-:Y:S02]  /*a6b0*/  UIMAD UR4, UR4, UR16, URZ ;  /* 0x00000010040472a4 */ /* 0x000fe4000f8e023f */
[----:B------:R-:W-:Y:S02]  /*a6c0*/  UIADD3 UR11, UP0, UR12, UR11, URZ ;  /* 0x0000000b0c0b7290 */ /* 0x000fe4000ff1e03f */
[----:B------:R-:W-:Y:S01]  /*a6d0*/  UIMAD UR13, UR18, UR17, UR4 ;  /* 0x00000011120d72a4 */ /* 0x000fe2000f8e0204 */
[----:B-1----:R-:W-:Y:S01]  /*a6e0*/  LOP3.LUT R0, R4, 0x1f, RZ, 0xc0, !PT ;  /* 0x0000001f04007812 */ /* 0x002fe200078ec0ff */
[----:B------:R-:W-:Y:S01]  /*a6f0*/  UIMAD.WIDE.U32 UR8, UR18, UR16, UR8 ;  /* 0x00000010120872a5 */ /* 0x000fe2000f8e0008 */
[----:B------:R-:W-:Y:S01]  /*a700*/  ELECT P0, URZ, PT ;  /* 0x00000000003f782f */ /* 0x000fe20003800000 */
[----:B------:R-:W-:-:S02]  /*a710*/  ULEA.HI.X.SX32 UR12, UR12, UR19, 0x1, UP0 ;  /* 0x000000130c0c7291 */ /* 0x000fc400080f0e3f */
[----:B------:R-:W-:Y:S01]  /*a720*/  UIADD3 UR25, UR9, UR13, URZ ;  /* 0x0000000d09197290 */ /* 0x000fe2000fffe03f */
[----:B------:R-:W-:Y:S01]  /*a730*/  UMOV UR4, URZ ;  /* 0x0000003f00047c82 */ /* 0x000fe20008000000 */
[----:B------:R-:W-:Y:S10]  /*a740*/  @!P1 BRA `(.L_x_745) ;  /* 0x0000000800bc9947 */ /* 0x000ff40003800000 */
[----:B------:R-:W-:Y:S01]  /*a750*/  UMOV UR4, UR14 ;  /* 0x0000000e00047c82 */ /* 0x000fe20008000000 */
[----:B------:R-:W-:Y:S01]  /*a760*/  ULDC.64 UR14, c[0x0][0x2c0] ;  /* 0x0000b000000e7ab9 */ /* 0x000fe20000000a00 */
[----:B------:R-:W-:Y:S01]  /*a770*/  UIMAD.WIDE.U32 UR4, UR18, UR16, UR4 ;  /* 0x00000010120472a5 */ /* 0x000fe2000f8e0004 */
[----:B------:R-:W-:-:S03]  /*a780*/  IMAD.IADD R4, R3, 0x1, -R6 ;  /* 0x0000000103047824 */ /* 0x000fc600078e0a06 */
        /* <DEDUP_REMOVED lines=12> */
.L_x_770:
        /* <DEDUP_REMOVED lines=17> */
.L_x_748:
[----:B------:R-:W2:Y:S04]  /*a960*/  LDG.E.STRONG.GPU R5, desc[UR38][R2.64] ;  /* 0x0000002602057981 */ /* 0x000ea8000c1ef900 */
[----:B--2---:R-:W-:Y:S01]  /*a970*/  CCTL.IVALL ;  /* 0x00000000ff00798f */ /* 0x004fe20002000000 */
[----:B------:R-:W-:Y:S05]  /*a980*/  YIELD ;  /* 0x0000000000007946 */ /* 0x000fea0003800000 */
[----:B------:R-:W-:-:S13]  /*a990*/  ISETP.NE.AND P1, PT, R5, UR24, PT ;  /* 0x0000001805007c0c */ /* 0x000fda000bf25270 */
[----:B------:R-:W-:Y:S05]  /*a9a0*/  @P1 BRA `(.L_x_748) ;  /* 0xfffffffc00ec1947 */ /* 0x000fea000383ffff */
.L_x_747:
[----:B------:R-:W-:Y:S05]  /*a9b0*/  BSYNC B0 ;  /* 0x0000000000007941 */ /* 0x000fea0003800000 */
.L_x_746:
[----:B------:R-:W-:-:S03]  /*a9c0*/  UMOV UR22, 0xffffffff ;  /* 0xffffffff00167882 */ /* 0x000fc60000000000 */
[----:B------:R-:W-:Y:S05]  /*a9d0*/  BRA.DIV UR22, `(.L_x_749) ;  /* 0x0000003216947947 */ /* 0x000fea000b800000 */
[----:B------:R-:W-:Y:S01]  /*a9e0*/  NOP ;  /* 0x0000000000007918 */ /* 0x000fe20000000000 */
.L_x_817:
        /* <DEDUP_REMOVED lines=8> */
[----:B------:R-:W-:Y:S02]  /*aa70*/  UIADD3 UR33, UP0, UR22, UR8, URZ ;  /* 0x0000000816217290 */ /* 0x000fe4000ff1e03f */
[----:B-1----:R-:W-:Y:S02]  /*aa80*/  ULEA UR32, UR32, UR23, 0x18 ;  /* 0x0000001720207291 */ /* 0x002fe4000f8ec03f */
[----:B------:R-:W-:Y:S02]  /*aa90*/  ULEA.HI.X.SX32 UR23, UR22, UR25, 0x1, UP0 ;  /* 0x0000001916177291 */ /* 0x000fe400080f0e3f */
[----:B------:R-:W-:-:S02]  /*aaa0*/  ULEA UR22, UP0, UR33, UR28, 0x2 ;  /* 0x0000001c21167291 */ /* 0x000fc4000f80103f */
[----:B------:R-:W-:Y:S02]  /*aab0*/  UIADD3 UR28, UR32, 0x10000, URZ ;  /* 0x00010000201c7890 */ /* 0x000fe4000fffe03f */
[----:B------:R-:W-:Y:S01]  /*aac0*/  ULEA.HI.X UR23, UR33, UR29, UR23, 0x2, UP0 ;  /* 0x0000001d21177291 */ /* 0x000fe200080f1417 */
[----:B------:R-:W-:Y:S02]  /*aad0*/  UMOV UR32, 0x0 ;  /* 0x0000000000207882 */ /* 0x000fe40000000000 */
[----:B------:R-:W-:Y:S01]  /*aae0*/  UMOV UR29, 0x500 ;  /* 0x00000500001d7882 */ /* 0x000fe20000000000 */
[----:B------:R-:W-:-:S05]  /*aaf0*/  UMOV UR33, 0x14f00000 ;  /* 0x14f0000000217882 */ /* 0x000fca0000000000 */
[----:B------:R1:W-:Y:S02]  /*ab00*/  UBLKRED.G.S.ADD.F32.RN [UR22], [UR28], UR29, desc[UR32] ;  /* 0x000020161c0073bb */ /* 0x0003e400080a141d */
[----:B-1----:R0:W-:Y:S02]  /*ab10*/  UTMACMDFLUSH ;  /* 0x00000000000079b7 */ /* 0x0021e40000000000 */
.L_x_751:
[----:B------:R-:W-:Y:S05]  /*ab20*/  BSYNC B0 ;  /* 0x0000000000007941 */ /* 0x000fea0003800000 */
.L_x_750:
        /* <DEDUP_REMOVED lines=13> */
.L_x_753:
[----:B------:R-:W-:Y:S05]  /*ac00*/  BSYNC B0 ;  /* 0x0000000000007941 */ /* 0x000fea0003800000 */
.L_x_752:
[----:B------:R-:W-:Y:S06]  /*ac10*/  BAR.ARV 0xa, 0xa0 ;  /* 0x0282800000007b1d */ /* 0x000fec0000002000 */
[----:B------:R-:W-:Y:S04]  /*ac20*/  BSSY B0, `(.L_x_754) ;  /* 0x0000003000007945 */ /* 0x000fe80003800000 */
[----:B------:R-:W-:Y:S05]  /*ac30*/  @!P0 BRA `(.L_x_755) ;  /* 0x0000000000048947 */ /* 0x000fea0003800000 */
[----:B------:R-:W-:-:S04]  /*ac40*/  DEPBAR.LE SB0, 0x0 ;  /* 0x000080000000791a */ /* 0x000fc80000000000 */
.L_x_755:
[----:B------:R-:W-:Y:S05]  /*ac50*/  BSYNC B0 ;  /* 0x0000000000007941 */ /* 0x000fea0003800000 */
.L_x_754:
        /* <DEDUP_REMOVED lines=15> */
[----:B------:R-:W-:-:S06]  /*ad50*/  UFLO.U32 UR23, UR22 ;  /* 0x00000016001772bd */ /* 0x000fcc00080e0000 */
[----:B-1----:R-:W-:Y:S02]  /*ad60*/  ISETP.EQ.U32.AND P1, PT, R5, UR23, PT ;  /* 0x0000001705007c0c */ /* 0x002fe4000bf22070 */
[----:B------:R-:W1:Y:S11]  /*ad70*/  POPC R5, UR22 ;  /* 0x0000001600057d09 */ /* 0x000e760008000000 */
[----:B-1----:R1:W-:Y:S02]  /*ad80*/  @P1 REDG.E.ADD.S32.STRONG.GPU desc[UR38][R2.64], R5 ;  /* 0x000000050200198e */ /* 0x0023e4000c10e3a6 */
.L_x_757:
[----:B------:R-:W-:Y:S05]  /*ad90*/  BSYNC B0 ;  /* 0x0000000000007941 */ /* 0x000fea0003800000 */
.L_x_756:
        /* <DEDUP_REMOVED lines=9> */
.L_x_760:
[----:B------:R-:W2:Y:S04]  /*ae30*/  LDG.E.STRONG.GPU R5, desc[UR38][R2.64] ;  /* 0x0000002602057981 */ /* 0x000ea8000c1ef900 */
[----:B--2---:R-:W-:Y:S01]  /*ae40*/  CCTL.IVALL ;  /* 0x00000000ff00798f */ /* 0x004fe20002000000 */
[----:B------:R-:W-:Y:S05]  /*ae50*/  YIELD ;  /* 0x0000000000007946 */ /* 0x000fea0003800000 */
[----:B------:R-:W-:-:S13]  /*ae60*/  ISETP.NE.AND P1, PT, R5, UR24, PT ;  /* 0x0000001805007c0c */ /* 0x000fda000bf25270 */
[----:B------:R-:W-:Y:S05]  /*ae70*/  @P1 BRA `(.L_x_760) ;  /* 0xfffffffc00ec1947 */ /* 0x000fea000383ffff */
.L_x_759:
[----:B------:R-:W-:Y:S05]  /*ae80*/  BSYNC B0 ;  /* 0x0000000000007941 */ /* 0x000fea0003800000 */
.L_x_758:
[----:B------:R-:W-:-:S03]  /*ae90*/  UMOV UR6, 0xffffffff ;  /* 0xffffffff00067882 */ /* 0x000fc60000000000 */
[----:B------:R-:W-:Y:S05]  /*aea0*/  BRA.DIV UR6, `(.L_x_761) ;  /* 0x0000002e067c7947 */ /* 0x000fea000b800000 */
[----:B------:R-:W-:Y:S01]  /*aeb0*/  NOP ;  /* 0x0000000000007918 */ /* 0x000fe20000000000 */
.L_x_820:
        /* <DEDUP_REMOVED lines=13> */
.L_x_763:
[----:B------:R-:W-:Y:S05]  /*af90*/  BSYNC B0 ;  /* 0x0000000000007941 */ /* 0x000fea0003800000 */
.L_x_762:
        /* <DEDUP_REMOVED lines=13> */
.L_x_765:
[----:B------:R-:W-:Y:S05]  /*b070*/  BSYNC B0 ;  /* 0x0000000000007941 */ /* 0x000fea0003800000 */
.L_x_764:
[----:B------:R-:W-:Y:S06]  /*b080*/  BAR.ARV 0xa, 0xa0 ;  /* 0x0282800000007b1d */ /* 0x000fec0000002000 */
[----:B------:R-:W-:Y:S04]  /*b090*/  BSSY B0, `(.L_x_766) ;  /* 0x0000003000007945 */ /* 0x000fe80003800000 */
[----:B------:R-:W-:Y:S05]  /*b0a0*/  @!P0 BRA `(.L_x_767) ;  /* 0x0000000000048947 */ /* 0x000fea0003800000 */
[----:B------:R-:W-:-:S04]  /*b0b0*/  DEPBAR.LE SB0, 0x0 ;  /* 0x000080000000791a */ /* 0x000fc80000000000 */
.L_x_767:
[----:B------:R-:W-:Y:S05]  /*b0c0*/  BSYNC B0 ;  /* 0x0000000000007941 */ /* 0x000fea0003800000 */
.L_x_766:
        /* <DEDUP_REMOVED lines=15> */
[----:B------:R-:W-:-:S06]  /*b1c0*/  UFLO.U32 UR7, UR6 ;  /* 0x00000006000772bd */ /* 0x000fcc00080e0000 */
[----:B-1----:R-:W-:Y:S02]  /*b1d0*/  ISETP.EQ.U32.AND P1, PT, R5, UR7, PT ;  /* 0x0000000705007c0c */ /* 0x002fe4000bf22070 */
[----:B------:R-:W1:Y:S11]  /*b1e0*/  POPC R5, UR6 ;  /* 0x0000000600057d09 */ /* 0x000e760008000000 */
[----:B-1----:R1:W-:Y:S02]  /*b1f0*/  @P1 REDG.E.ADD.S32.STRONG.GPU desc[UR38][R2.64], R5 ;  /* 0x000000050200198e */ /* 0x0023e4000c10e3a6 */
.L_x_769:
[----:B------:R-:W-:Y:S05]  /*b200*/  BSYNC B0 ;  /* 0x0000000000007941 */ /* 0x000fea0003800000 */
.L_x_768:
[----:B------:R-:W-:Y:S02]  /*b210*/  UIADD3 UR4, UR4, 0x2, URZ ;  /* 0x0000000204047890 */ /* 0x000fe4000fffe03f */
[----:B------:R-:W-:Y:S01]  /*b220*/  UIADD3 UR5, UR5, 0x1, URZ ;  /* 0x0000000105057890 */ /* 0x000fe2000fffe03f */
[----:B------:R-:W-:Y:S11]  /*b230*/  @P3 BRA `(.L_x_770) ;  /* 0xfffffff400843947 */ /* 0x000ff6000383ffff */
.L_x_745:
        /* <DEDUP_REMOVED lines=13> */
.L_x_773:
[----:B------:R-:W2:Y:S04]  /*b310*/  LDG.E.STRONG.GPU R0, desc[UR38][R2.64] ;  /* 0x0000002602007981 */ /* 0x000ea8000c1ef900 */
[----:B--2---:R-:W-:Y:S01]  /*b320*/  CCTL.IVALL ;  /* 0x00000000ff00798f */ /* 0x004fe20002000000 */
[----:B------:R-:W-:Y:S05]  /*b330*/  YIELD ;  /* 0x0000000000007946 */ /* 0x000fea0003800000 */
[----:B------:R-:W-:-:S13]  /*b340*/  ISETP.NE.AND P1, PT, R0, UR24, PT ;  /* 0x0000001800007c0c */ /* 0x000fda000bf25270 */
[----:B------:R-:W-:Y:S05]  /*b350*/  @P1 BRA `(.L_x_773) ;  /* 0xfffffffc00ec1947 */ /* 0x000fea000383ffff */
.L_x_772:
[----:B------:R-:W-:Y:S05]  /*b360*/  BSYNC B0 ;  /* 0x0000000000007941 */ /* 0x000fea0003800000 */
.L_x_771:
[----:B------:R-:W-:-:S03]  /*b370*/  UMOV UR5, 0xffffffff ;  /* 0xffffffff00057882 */ /* 0x000fc60000000000 */
[----:B------:R-:W-:Y:S05]  /*b380*/  BRA.DIV UR5, `(.L_x_774) ;  /* 0x0000002a05607947 */ /* 0x000fea000b800000 */
[----:B------:R-:W-:Y:S01]  /*b390*/  NOP ;  /* 0x0000000000007918 */ /* 0x000fe20000000000 */
.L_x_823:
        /* <DEDUP_REMOVED lines=22> */
.L_x_776:
[----:B------:R-:W-:Y:S05]  /*b500*/  BSYNC B0 ;  /* 0x0000000000007941 */ /* 0x000fea0003800000 */
.L_x_775:
[----:B------:R-:W-:Y:S06]  /*b510*/  BAR.SYNC.DEFER_BLOCKING 0xe, 0xa0 ;  /* 0x0382800000007b1d */ /* 0x000fec0000010000 */
[----:B------:R-:W-:Y:S04]  /*b520*/  BSSY B0, `(.L_x_777) ;  /* 0x0000013000007945 */ /* 0x000fe80003800000 */
[----:B------:R-:W-:Y:S05]  /*b530*/  @!P0 BRA `(.L_x_778) ;  /* 0x0000000000448947 */ /* 0x000fea0003800000 */
[----:B------:R-:W1:Y:S01]  /*b540*/  S2UR UR14, SR_CgaCtaId ;  /* 0x00000000000e79c3 */ /* 0x000e620000008800 */
[----:B------:R-:W-:Y:S01]  /*b550*/  R2UR UR5, R6 ;  /* 0x00000000060572ca */ /* 0x000fe200000e0000 */
[----:B------:R-:W-:Y:S01]  /*b560*/  UMOV UR13, 0x400 ;  /* 0x00000400000d7882 */ /* 0x000fe20000000000 */
[----:B------:R-:W-:-:S11]  /*b570*/  ULDC.64 UR6, c[0x0][0x2c0] ;  /* 0x0000b00000067ab9 */ /* 0x000fd60000000a00 */
[----:B------:R-:W-:-:S04]  /*b580*/  UIADD3 UR5, UR5, 0x1400, URZ ;  /* 0x0000140005057890 */ /* 0x000fc8000fffe03f */
[----:B------:R-:W-:-:S04]  /*b590*/  UIADD3 UR15, UP0, UR5, UR8, URZ ;  /* 0x00000008050f7290 */ /* 0x000fc8000ff1e03f */
[----:B------:R-:W-:Y:S02]  /*b5a0*/  ULEA.HI.X.SX32 UR5, UR5, UR25, 0x1, UP0 ;  /* 0x0000001905057291 */ /* 0x000fe400080f0e3f */
[----:B-1----:R-:W-:Y:S02]  /*b5b0*/  ULEA UR13, UR14, UR13, 0x18 ;  /* 0x0000000d0e0d7291 */ /* 0x002fe4000f8ec03f */
[----:B------:R-:W-:Y:S02]  /*b5c0*/  ULEA UR6, UP0, UR15, UR6, 0x2 ;  /* 0x000000060f067291 */ /* 0x000fe4000f80103f */
[----:B------:R-:W-:Y:S02]  /*b5d0*/  UIADD3 UR13, UR13, 0x15000, URZ ;  /* 0x000150000d0d7890 */ /* 0x000fe4000fffe03f */
[----:B------:R-:W-:Y:S01]  /*b5e0*/  ULEA.HI.X UR7, UR15, UR7, UR5, 0x2, UP0 ;  /* 0x000000070f077291 */ /* 0x000fe200080f1405 */
[----:B------:R-:W-:Y:S02]  /*b5f0*/  UMOV UR14, 0x0 ;  /* 0x00000000000e7882 */ /* 0x000fe40000000000 */
[----:B------:R-:W-:Y:S01]  /*b600*/  UMOV UR5, 0x500 ;  /* 0x0000050000057882 */ /* 0x000fe20000000000 */
[----:B------:R-:W-:-:S05]  /*b610*/  UMOV UR15, 0x14f00000 ;  /* 0x14f00000000f7882 */ /* 0x000fca0000000000 */
[----:B------:R1:W-:Y:S01]  /*b620*/  UBLKRED.G.S.ADD.F32.RN [UR6], [UR13], UR5, desc[UR14] ;  /* 0x00000e060d0073bb */ /* 0x0003e200080a1405 */
[----:B------:R0:W-:Y:S01]  /*b630*/  UTMACMDFLUSH ;  /* 0x00000000000079b7 */ /* 0x0001e20000000000 */
[----:B-1----:R-:W-:-:S04]  /*b640*/  DEPBAR.LE SB0, 0x1 ;  /* 0x000080400000791a */ /* 0x002fc80000000000 */
.L_x_778:
[----:B------:R-:W-:Y:S05]  /*b650*/  BSYNC B0 ;  /* 0x0000000000007941 */ /* 0x000fea0003800000 */
.L_x_777:
[----:B------:R-:W-:Y:S06]  /*b660*/  BAR.ARV 0xa, 0xa0 ;  /* 0x0282800000007b1d */ /* 0x000fec0000002000 */
[----:B------:R-:W-:Y:S04]  /*b670*/  BSSY B0, `(.L_x_779) ;  /* 0x0000003000007945 */ /* 0x000fe80003800000 */
[----:B------:R-:W-:Y:S05]  /*b680*/  @!P0 BRA `(.L_x_780) ;  /* 0x0000000000048947 */ /* 0x000fea0003800000 */
[----:B------:R-:W-:-:S04]  /*b690*/  DEPBAR.LE SB0, 0x0 ;  /* 0x000080000000791a */ /* 0x000fc80000000000 */
.L_x_780:
[----:B------:R-:W-:Y:S05]  /*b6a0*/  BSYNC B0 ;  /* 0x0000000000007941 */ /* 0x000fea0003800000 */
.L_x_779:
        /* <DEDUP_REMOVED lines=19> */
.L_x_740:
        /* <DEDUP_REMOVED lines=10> */
.L_x_781:
        /* <DEDUP_REMOVED lines=10> */
.L_x_783:
[----:B------:R-:W3:Y:S02]  /*b920*/  LDC R5, c[0x0][0x8bc] ;  /* 0x00022f00ff057b82 */ /* 0x000ee40000000800 */
.L_x_782:
[----:B------:R-:W1:Y:S01]  /*b930*/  S2R R14, SR_CTAID.X ;  /* 0x00000000000e7919 */ /* 0x000e620000002500 */
[----:B------:R-:W-:Y:S02]  /*b940*/  IMAD.MOV.U32 R0, RZ, RZ, 0x1 ;  /* 0x00000001ff007424 */ /* 0x000fe400078e00ff */
[----:B------:R-:W-:Y:S02]  /*b950*/  IMAD.MOV.U32 R9, RZ, RZ, RZ ;  /* 0x000000ffff097224 */ /* 0x000fe400078e00ff */
[----:B-1----:R-:W-:-:S05]  /*b960*/  IMAD.SHL.U32 R14, R14, 0x80, RZ ;  /* 0x000000800e0e7824 */ /* 0x002fca00078e00ff */
[----:B---3-5:R-:W-:-:S04]  /*b970*/  ISETP.GE.AND P0, PT, R14, R5, PT ;  /* 0x000000050e00720c */ /* 0x028fc80003f06270 */
[----:B------:R-:W-:-:S04]  /*b980*/  SEL R8, R7, 0xffffffff, !P0 ;  /* 0xffffffff07087807 */ /* 0x000fc80004000000 */
[----:B------:R-:W-:-:S13]  /*b990*/  ISETP.GE.AND P0, PT, R8, RZ, PT ;  /* 0x000000ff0800720c */ /* 0x000fda0003f06270 */
[----:B------:R-:W-:Y:S05]  /*b9a0*/  @!P0 BRA `(.L_x_784) ;  /* 0x0000001c00a08947 */ /* 0x000fea0003800000 */
[----:B------:R-:W1:Y:S08]  /*b9b0*/  LDC.64 R10, c[0x0][0x770] ;  /* 0x0001dc00ff0a7b82 */ /* 0x000e700000000a00 */
[----:B------:R-:W3:Y:S08]  /*b9c0*/  LDC.64 R6, c[0x0][0x770] ;  /* 0x0001dc00ff067b82 */ /* 0x000ef00000000a00 */
[----:B------:R-:W2:Y:S01]  /*b9d0*/  LDC.64 R4, c[0x0][0x778] ;  /* 0x0001de00ff047b82 */ /* 0x000ea20000000a00 */
[----:B-1----:R-:W-:-:S07]  /*b9e0*/  ISETP.NE.U32.AND P0, PT, R10, RZ, PT ;  /* 0x000000ff0a00720c */ /* 0x002fce0003f05070 */
[----:B----4-:R-:W1:Y:S01]  /*b9f0*/  LDC.64 R2, c[0x0][0x780] ;  /* 0x0001e000ff027b82 */ /* 0x010e620000000a00 */
[----:B------:R-:W-:Y:S01]  /*ba00*/  ISETP.NE.AND.EX P1, PT, R11, RZ, PT, P0 ;  /* 0x000000ff0b00720c */ /* 0x000fe20003f25300 */
[----:B---3--:R-:W-:Y:S01]  /*ba10*/  IMAD.WIDE R6, R8, 0x4, R6 ;  /* 0x0000000408067825 */ /* 0x008fe200078e0206 */
[----:B--2---:R-:W-:-:S11]  /*ba20*/  ISETP.NE.U32.AND P0, PT, R4, RZ, PT ;  /* 0x000000ff0400720c */ /* 0x004fd60003f05070 */
[----:B------:R-:W2:Y:S01]  /*ba30*/  @P1 LDG.E R9, desc[UR38][R6.64] ;  /* 0x0000002606091981 */ /* 0x000ea2000c1e1900 */
[----:B------:R-:W-:-:S03]  /*ba40*/  ISETP.NE.AND.EX P0, PT, R5, RZ, PT, P0 ;  /* 0x000000ff0500720c */ /* 0x000fc60003f05300 */
[----:B------:R-:W3:Y:S01]  /*ba50*/  @P1 LDG.E R15, desc[UR38][R6.64] ;  /* 0x00000026060f1981 */ /* 0x000ee2000c1e1900 */
[----:B-1----:R-:W-:-:S04]  /*ba60*/  ISETP.NE.U32.AND P2, PT, R2, RZ, PT ;  /* 0x000000ff0200720c */ /* 0x002fc80003f45070 */
[----:B------:R-:W-:-:S05]  /*ba70*/  ISETP.NE.AND.EX P2, PT, R3, RZ, PT, P2 ;  /* 0x000000ff0300720c */ /* 0x000fca0003f45320 */
[----:B------:R-:W1:Y:S08]  /*ba80*/  @P0 LDC.64 R2, c[0x0][0x778] ;  /* 0x0001de00ff020b82 */ /* 0x000e700000000a00 */
[----:B------:R-:W4:Y:S01]  /*ba90*/  @P2 LDC.64 R12, c[0x0][0x780] ;  /* 0x0001e000ff0c2b82 */ /* 0x000f220000000a00 */
[----:B------:R-:W-:Y:S02]  /*baa0*/  IMAD.MOV.U32 R5, RZ, RZ, RZ ;  /* 0x000000ffff057224 */ /* 0x000fe400078e00ff */
[----:B-1----:R-:W-:-:S05]  /*bab0*/  @P0 IMAD.WIDE R2, R8, 0x4, R2 ;  /* 0x0000000408020825 */ /* 0x002fca00078e0202 */
[----:B------:R4:W5:Y:S01]  /*bac0*/  @P0 LDG.E R5, desc[UR38][R2.64] ;  /* 0x0000002602050981 */ /* 0x000962000c1e1900 */
[----:B------:R-:W-:Y:S01]  /*bad0*/  ULDC UR4, c[0x0][0x280] ;  /* 0x0000a00000047ab9 */ /* 0x000fe20000000800 */
[----:B----4-:R-:W-:-:S04]  /*bae0*/  @P2 IMAD.WIDE R2, R8, 0x4, R12 ;  /* 0x0000000408022825 */ /* 0x010fc800078e020c */
[----:B------:R-:W-:Y:S01]  /*baf0*/  IMAD.U32 R4, RZ, RZ, UR4 ;  /* 0x00000004ff047e24 */ /* 0x000fe2000f8e00ff */
[----:B------:R-:W-:-:S05]  /*bb00*/  VOTEU.ANY UP0, P1 ;  /* 0x00000000003f7886 */ /* 0x000fca0000800100 */
[----:B------:R1:W5:Y:S02]  /*bb10*/  @P2 LDG.E R4, desc[UR38][R2.64] ;  /* 0x0000002602042981 */ /* 0x000364000c1e1900 */
[----:B-1----:R-:W-:Y:S01]  /*bb20*/  CS2R R2, SRZ ;  /* 0x0000000000027805 */ /* 0x002fe2000001ff00 */
[----:B--2---:R-:W-:-:S04]  /*bb30*/  @P1 IMAD R9, R8, 0x50, R9 ;  /* 0x0000005008091824 */ /* 0x004fc800078e0209 */
[----:B------:R-:W-:-:S05]  /*bb40*/  @P1 IMAD.HI R9, R9, 0x66666667, RZ ;  /* 0x6666666709091827 */ /* 0x000fca00078e02ff */
[----:B------:R-:W-:-:S04]  /*bb50*/  @P1 SHF.R.U32.HI R12, RZ, 0x1f, R9 ;  /* 0x0000001fff0c1819 */ /* 0x000fc80000011609 */
[----:B------:R-:W-:-:S05]  /*bb60*/  @P1 LEA.HI.SX32 R12, R9, R12, 0x1b ;  /* 0x0000000c090c1211 */ /* 0x000fca00078fdaff */
[----:B------:R-:W-:Y:S01]  /*bb70*/  @P1 IMAD R12, R12, 0x50, RZ ;  /* 0x000000500c0c1824 */ /* 0x000fe200078e02ff */
[----:B---3--:R-:W-:-:S04]  /*bb80*/  @P1 R2UR UR4, R15 ;  /* 0x000000000f0412ca */ /* 0x008fc800000e0000 */
        /* <DEDUP_REMOVED lines=8> */
.L_x_785:
        /* <DEDUP_REMOVED lines=66> */
.L_x_824:
        /* <DEDUP_REMOVED lines=9> */
.L_x_788:
        /* <DEDUP_REMOVED lines=84> */
.L_x_799:
[----:B------:R-:W-:-:S04]  /*c600*/  SHF.L.U32 R21, R10, 0x1f, RZ ;  /* 0x0000001f0a157819 */ /* 0x000fc800000006ff */
[----:B-1----:R-:W1:Y:S02]  /*c610*/  SYNCS.PHASECHK.TRANS64.TRYWAIT P1, [R12+URZ+0x38840], R21 ;  /* 0x038840150c0075a7 */ /* 0x002e64000802017f */
[----:B-12--5:R-:W-:Y:S05]  /*c620*/  @!P1 BRA `(.L_x_791) ;  /* 0x0000001400e89947 */ /* 0x026fea0003800000 */
.L_x_825:
[----:B------:R-:W-:Y:S05]  /*c630*/  @P0 BRA `(.L_x_792) ;  /* 0x0000000000140947 */ /* 0x000fea0003800000 */
[----:B------:R-:W-:Y:S01]  /*c640*/  ISETP.NE.AND P1, PT, R20, RZ, PT ;  /* 0x000000ff1400720c */ /* 0x000fe20003f25270 */
[----:B------:R-:W-:-:S04]  /*c650*/  IMAD.MOV.U32 R3, RZ, RZ, 0x5140 ;  /* 0x00005140ff037424 */ /* 0x000fc800078e00ff */
[----:B------:R3:W-:Y:S08]  /*c660*/  SYNCS.ARRIVE.TRANS64 RZ, [R12+URZ+0x38830], R3 ;  /* 0x038830030cff79a7 */ /* 0x0007f0000800003f */
[----:B------:R-:W-:Y:S05]  /*c670*/  @!P1 BRA `(.L_x_792) ;  /* 0x0000000000049947 */ /* 0x000fea0003800000 */
[----:B------:R-:W-:Y:S01]  /*c680*/  BPT.TRAP 0x1 ;  /* 0x000000040000795c */ /* 0x000fe20000300000 */
.L_x_792:
        /* <DEDUP_REMOVED lines=37> */
.L_x_826:
[----:B------:R-:W-:Y:S05]  /*c8e0*/  @P0 BRA `(.L_x_794) ;  /* 0x0000000000140947 */ /* 0x000fea0003800000 */
[----:B------:R-:W-:Y:S01]  /*c8f0*/  ISETP.NE.AND P1, PT, R20, RZ, PT ;  /* 0x000000ff1400720c */ /* 0x000fe20003f25270 */
[----:B------:R-:W-:-:S04]  /*c900*/  IMAD.MOV.U32 R2, RZ, RZ, 0x5140 ;  /* 0x00005140ff027424 */ /* 0x000fc800078e00ff */
[----:B------:R3:W-:Y:S08]  /*c910*/  SYNCS.ARRIVE.TRANS64 RZ, [R12+URZ+0x38818], R2 ;  /* 0x038818020cff79a7 */ /* 0x0007f0000800003f */
[----:B------:R-:W-:Y:S05]  /*c920*/  @!P1 BRA `(.L_x_794) ;  /* 0x0000000000049947 */ /* 0x000fea0003800000 */
[----:B------:R-:W-:Y:S01]  /*c930*/  BPT.TRAP 0x1 ;  /* 0x000000040000795c */ /* 0x000fe20000300000 */
.L_x_794:
        /* <DEDUP_REMOVED lines=29> */
.L_x_827:
        /* <DEDUP_REMOVED lines=9> */
.L_x_796:
        /* <DEDUP_REMOVED lines=31> */
.L_x_829:
[----:B------:R-:W-:Y:S05]  /*cd90*/  @P0 BRA `(.L_x_798) ;  /* 0x0000000000140947 */ /* 0x000fea0003800000 */
[----:B------:R-:W-:Y:S01]  /*cda0*/  ISETP.NE.AND P1, PT, R20, RZ, PT ;  /* 0x000000ff1400720c */ /* 0x000fe20003f25270 */
[----:B-1----:R-:W-:-:S04]  /*cdb0*/  IMAD.MOV.U32 R5, RZ, RZ, 0x5140 ;  /* 0x00005140ff057424 */ /* 0x002fc800078e00ff */
[----:B------:R2:W-:Y:S08]  /*cdc0*/  SYNCS.ARRIVE.TRANS64 RZ, [R12+URZ+0x38810], R5 ;  /* 0x038810050cff79a7 */ /* 0x0005f0000800003f */
[----:B------:R-:W-:Y:S05]  /*cdd0*/  @!P1 BRA `(.L_x_798) ;  /* 0x0000000000049947 */ /* 0x000fea0003800000 */
[----:B------:R-:W-:Y:S01]  /*cde0*/  BPT.TRAP 0x1 ;  /* 0x000000040000795c */ /* 0x000fe20000300000 */
.L_x_798:
        /* <DEDUP_REMOVED lines=29> */
.L_x_790:
[----:B--2---:R-:W2:Y:S02]  /*cfc0*/  LDL.LU R4, [R1] ;  /* 0x0000000001047983 */ /* 0x004ea40000300800 */
[----:B--2---:R-:W-:-:S13]  /*cfd0*/  ISETP.NE.AND P1, PT, R4, RZ, PT ;  /* 0x000000ff0400720c */ /* 0x004fda0003f25270 */
[----:B------:R-:W-:Y:S05]  /*cfe0*/  @!P1 BRA `(.L_x_789) ;  /* 0x0000000400309947 */ /* 0x000fea0003800000 */
[----:B------:R-:W-:-:S04]  /*cff0*/  SHF.L.U32 R13, R10, 0x1f, RZ ;  /* 0x0000001f0a0d7819 */ /* 0x000fc800000006ff */
[----:B------:R-:W1:Y:S02]  /*d000*/  SYNCS.PHASECHK.TRANS64.TRYWAIT P1, [R12+URZ+0x38840], R13 ;  /* 0x0388400d0c0075a7 */ /* 0x000e64000802017f */
[----:B-1----:R-:W-:Y:S05]  /*d010*/  @!P1 BRA `(.L_x_800) ;  /* 0x0000000c00c09947 */ /* 0x002fea0003800000 */
.L_x_830:
[----:B------:R-:W-:Y:S05]  /*d020*/  @P0 BRA `(.L_x_801) ;  /* 0x0000000000140947 */ /* 0x000fea0003800000 */
[----:B------:R-:W-:Y:S01]  /*d030*/  ISETP.NE.AND P1, PT, R20, RZ, PT ;  /* 0x000000ff1400720c */ /* 0x000fe20003f25270 */
[----:B------:R-:W-:-:S04]  /*d040*/  IMAD.MOV.U32 R5, RZ, RZ, 0x5140 ;  /* 0x00005140ff057424 */ /* 0x000fc800078e00ff */
[----:B------:R2:W-:Y:S08]  /*d050*/  SYNCS.ARRIVE.TRANS64 RZ, [R12+URZ+0x38830], R5 ;  /* 0x038830050cff79a7 */ /* 0x0005f0000800003f */
[----:B------:R-:W-:Y:S05]  /*d060*/  @!P1 BRA `(.L_x_801) ;  /* 0x0000000000049947 */ /* 0x000fea0003800000 */
[----:B------:R-:W-:Y:S01]  /*d070*/  BPT.TRAP 0x1 ;  /* 0x000000040000795c */ /* 0x000fe20000300000 */
.L_x_801:
        /* <DEDUP_REMOVED lines=34> */
.L_x_831:
[----:B------:R-:W-:Y:S05]  /*d2a0*/  @P0 BRA `(.L_x_803) ;  /* 0x0000000000140947 */ /* 0x000fea0003800000 */
[----:B------:R-:W-:Y:S01]  /*d2b0*/  ISETP.NE.AND P0, PT, R20, RZ, PT ;  /* 0x000000ff1400720c */ /* 0x000fe20003f05270 */
[----:B------:R-:W-:-:S04]  /*d2c0*/  IMAD.MOV.U32 R5, RZ, RZ, 0x5140 ;  /* 0x00005140ff057424 */ /* 0x000fc800078e00ff */
[----:B------:R3:W-:Y:S08]  /*d2d0*/  SYNCS.ARRIVE.TRANS64 RZ, [R12+URZ+0x38818], R5 ;  /* 0x038818050cff79a7 */ /* 0x0007f0000800003f */
[----:B------:R-:W-:Y:S05]  /*d2e0*/  @!P0 BRA `(.L_x_803) ;  /* 0x0000000000048947 */ /* 0x000fea0003800000 */
[----:B------:R-:W-:Y:S01]  /*d2f0*/  BPT.TRAP 0x1 ;  /* 0x000000040000795c */ /* 0x000fe20000300000 */
.L_x_803:
        /* <DEDUP_REMOVED lines=27> */
.L_x_789:
[----:B-----5:R-:W-:Y:S01]  /*d4b0*/  IMAD R4, R0, 0x8, R12 ;  /* 0x0000000800047824 */ /* 0x020fe200078e020c */
[----:B------:R-:W-:Y:S01]  /*d4c0*/  SHF.L.U32 R3, R10, 0x1f, RZ ;  /* 0x0000001f0a037819 */ /* 0x000fe200000006ff */
[----:B------:R-:W3:Y:S03]  /*d4d0*/  S2R R2, SR_TID.X ;  /* 0x0000000000027919 */ /* 0x000ee60000002100 */
[----:B------:R-:W4:Y:S01]  /*d4e0*/  SYNCS.PHASECHK.TRANS64.TRYWAIT P0, [R4+URZ+0x38840], R3 ;  /* 0x03884003040075a7 */ /* 0x000f22000800017f */
[----:B---3--:R-:W-:-:S04]  /*d4f0*/  LOP3.LUT R2, R2, 0x7f, RZ, 0xc0, !PT ;  /* 0x0000007f02027812 */ /* 0x008fc800078ec0ff */
[----:B------:R-:W-:Y:S01]  /*d500*/  ISETP.NE.AND P1, PT, R2, RZ, PT ;  /* 0x000000ff0200720c */ /* 0x000fe20003f25270 */
[----:B----4-:R-:W-:-:S12]  /*d510*/  @!P0 BRA `(.L_x_804) ;  /* 0x0000000800a88947 */ /* 0x010fd80003800000 */
.L_x_832:
[----:B------:R-:W-:Y:S05]  /*d520*/  @P1 BRA `(.L_x_805) ;  /* 0x0000000000181947 */ /* 0x000fea0003800000 */
[----:B------:R-:W4:Y:S01]  /*d530*/  S2R R2, SR_TID.X ;  /* 0x0000000000027919 */ /* 0x000f220000002100 */
[----:B---3--:R-:W-:-:S04]  /*d540*/  IMAD.MOV.U32 R3, RZ, RZ, 0x5140 ;  /* 0x00005140ff037424 */ /* 0x008fc800078e00ff */
[----:B------:R3:W-:Y:S01]  /*d550*/  SYNCS.ARRIVE.TRANS64 RZ, [R4+URZ+0x38830], R3 ;  /* 0x0388300304ff79a7 */ /* 0x0007e2000800003f */
[----:B----4-:R-:W-:-:S13]  /*d560*/  LOP3.LUT P0, RZ, R2, 0x1f, RZ, 0xc0, !PT ;  /* 0x0000001f02ff7812 */ /* 0x010fda000780c0ff */
[----:B---3--:R-:W-:Y:S05]  /*d570*/  @!P0 BRA `(.L_x_805) ;  /* 0x0000000000048947 */ /* 0x008fea0003800000 */
[----:B------:R-:W-:Y:S01]  /*d580*/  BPT.TRAP 0x1 ;  /* 0x000000040000795c */ /* 0x000fe20000300000 */
.L_x_805:
        /* <DEDUP_REMOVED lines=41> */
.L_x_786:
[----:B------:R-:W-:Y:S05]  /*d820*/  BSYNC B0 ;  /* 0x0000000000007941 */ /* 0x000fea0003800000 */
.L_x_784:
[----:B------:R-:W-:-:S03]  /*d830*/  UMOV UR6, 0xffffffff ;  /* 0xffffffff00067882 */ /* 0x000fc60000000000 */
[----:B------:R-:W-:Y:S05]  /*d840*/  BRA.DIV UR6, `(.L_x_806) ;  /* 0x0000000606f07947 */ /* 0x000fea000b800000 */
[----:B------:R-:W-:-:S13]  /*d850*/  ELECT P6, URZ, PT ;  /* 0x00000000003f782f */ /* 0x000fda00038c0000 */
.L_x_835:
[----:B------:R-:W-:Y:S05]  /*d860*/  @!P6 BRA `(.L_x_653) ;  /* 0x000000000084e947 */ /* 0x000fea0003800000 */
[----:B----4-:R-:W3:Y:S02]  /*d870*/  LDL.LU R2, [R1+0x8] ;  /* 0x0000080001027983 */ /* 0x010ee40000300800 */
[----:B---3--:R-:W-:-:S04]  /*d880*/  LOP3.LUT R2, R2, 0x2, RZ, 0xfc, !PT ;  /* 0x0000000202027812 */ /* 0x008fc800078efcff */
[----:B------:R-:W-:-:S13]  /*d890*/  ISETP.NE.AND P2, PT, R2, 0x3, PT ;  /* 0x000000030200780c */ /* 0x000fda0003f45270 */
[----:B------:R-:W-:Y:S05]  /*d8a0*/  @!P2 BRA `(.L_x_807) ;  /* 0x000000000004a947 */ /* 0x000fea0003800000 */
[----:B--2---:R-:W-:Y:S01]  /*d8b0*/  BPT.TRAP 0x1 ;  /* 0x000000040000795c */ /* 0x004fe20000300000 */
.L_x_807:
        /* <DEDUP_REMOVED lines=15> */
.L_x_836:
[----:B------:R-:W3:Y:S02]  /*d9b0*/  SYNCS.PHASECHK.TRANS64.TRYWAIT P0, [R11+URZ], R2 ;  /* 0x000000020b0075a7 */ /* 0x000ee4000800017f */
[----:B---3--:R-:W-:Y:S05]  /*d9c0*/  @!P0 BRA `(.L_x_809) ;  /* 0x0000000400c48947 */ /* 0x008fea0003800000 */
.L_x_837:
[----:B------:R-:W-:Y:S05]  /*d9d0*/  @!P2 BRA `(.L_x_810) ;  /* 0x000000000004a947 */ /* 0x000fea0003800000 */
[----:B--2---:R-:W-:Y:S01]  /*d9e0*/  BPT.TRAP 0x1 ;  /* 0x000000040000795c */ /* 0x004fe20000300000 */
.L_x_810:
[----:B------:R-:W-:-:S04]  /*d9f0*/  VIADD R0, R6, 0x38840 ;  /* 0x0003884006007836 */ /* 0x000fc80000000000 */
[----:B------:R-:W-:-:S04]  /*da00*/  IMAD R9, R9, 0x8, R0 ;  /* 0x0000000809097824 */ /* 0x000fc800078e0200 */
[----:B------:R-:W4:Y:S02]  /*da10*/  SYNCS.PHASECHK.TRANS64.TRYWAIT P0, [R9+URZ], R4 ;  /* 0x00000004090075a7 */ /* 0x000f24000800017f */
[----:B----4-:R-:W-:Y:S05]  /*da20*/  @!P0 BRA `(.L_x_811) ;  /* 0x0000000400c08947 */ /* 0x010fea0003800000 */
.L_x_838:
[----:B------:R-:W-:-:S07]  /*da30*/  IMAD R3, R3, 0x8, R0 ;  /* 0x0000000803037824 */ /* 0x000fce00078e0200 */
.L_x_812:
[----:B------:R1:W1:Y:S02]  /*da40*/  SYNCS.PHASECHK.TRANS64.TRYWAIT P0, [R3+URZ], R2 ;  /* 0x00000002030075a7 */ /* 0x000264000800017f */
[----:B-1----:R-:W-:Y:S05]  /*da50*/  @!P0 NANOSLEEP.SYNCS 0x989680 ;  /* 0x009896800000895d */ /* 0x002fea0003900000 */
[----:B------:R-:W1:Y:S02]  /*da60*/  @!P0 SYNCS.PHASECHK.TRANS64 P0, [R3+URZ], R2 ;  /* 0x00000002030085a7 */ /* 0x000e64000800007f */
[----:B-1----:R-:W-:Y:S05]  /*da70*/  @!P0 BRA `(.L_x_812) ;  /* 0xfffffffc00f08947 */ /* 0x002fea000383ffff */
.L_x_653:
[----:B--2---:R-:W-:Y:S05]  /*da80*/  BSYNC B6 ;  /* 0x0000000000067941 */ /* 0x004fea0003800000 */
.L_x_647:
[----:B------:R-:W-:Y:S05]  /*da90*/  EXIT ;  /* 0x000000000000794d */ /* 0x000fea0003800000 */
.L_x_663:
[----:B------:R-:W-:Y:S02]  /*daa0*/  IMAD.MOV.U32 R12, RZ, RZ, RZ ;  /* 0x000000ffff0c7224 */ /* 0x000fe400078e00ff */
[----:B------:R-:W-:Y:S02]  /*dab0*/  IMAD.MOV.U32 R11, RZ, RZ, 0x1f ;  /* 0x0000001fff0b7424 */ /* 0x000fe400078e00ff */
[----:B------:R-:W-:-:S07]  /*dac0*/  IMAD.MOV.U32 R15, RZ, RZ, -0x1 ;  /* 0xffffffffff0f7424 */ /* 0x000fce00078e00ff */
[----:B------:R-:W-:Y:S05]  /*dad0*/  WARPSYNC.COLLECTIVE R15, `(.L_x_813) ;  /* 0x000000000f087348 */ /* 0x000fea0003c00000 */
[----:B------:R1:W2:Y:S02]  /*dae0*/  SHFL.IDX P6, R14, R13, R12, R11 ;  /* 0x0000000c0d0e7389 */ /* 0x0002a400000c000b */
[----:B-12---:R-:W-:Y:S01]  /*daf0*/  ENDCOLLECTIVE ;  /* 0x000000000000791b */ /* 0x006fe20003800000 */
.L_x_813:
[----:B------:R-:W-:Y:S05]  /*db00*/  BRA `(.L_x_814) ;  /* 0xffffff3800247947 */ /* 0x000fea000383ffff */
.L_x_665:
        /* <DEDUP_REMOVED lines=8> */
.L_x_669:
[----:B---3--:R3:W4:Y:S02]  /*db90*/  SYNCS.PHASECHK.TRANS64.TRYWAIT P1, [R3+URZ+0x38810], R154 ;  /* 0x0388109a030075a7 */ /* 0x008724000802017f */
[----:B----4-:R-:W-:Y:S05]  /*dba0*/  @!P1 NANOSLEEP.SYNCS 0x989680 ;  /* 0x009896800000995d */ /* 0x010fea0003900000 */
[----:B------:R-:W4:Y:S02]  /*dbb0*/  @!P1 SYNCS.PHASECHK.TRANS64 P1, [R3+URZ+0x38810], R154 ;  /* 0x0388109a030095a7 */ /* 0x000f24000802007f */
[----:B----4-:R-:W-:Y:S05]  /*dbc0*/  @!P1 BRA `(.L_x_669) ;  /* 0xfffffffc00f09947 */ /* 0x010fea000383ffff */
[----:B------:R-:W-:Y:S05]  /*dbd0*/  BRA `(.L_x_668) ;  /* 0xffffff4000287947 */ /* 0x000fea000383ffff */
.L_x_673:
[----:B------:R1:W1:Y:S02]  /*dbe0*/  SYNCS.PHASECHK.TRANS64.TRYWAIT P1, [R3+URZ+0x38830], R154 ;  /* 0x0388309a030075a7 */ /* 0x000264000802017f */
[----:B-1----:R-:W-:Y:S05]  /*dbf0*/  @!P1 NANOSLEEP.SYNCS 0x989680 ;  /* 0x009896800000995d */ /* 0x002fea0003900000 */
[----:B------:R-:W1:Y:S02]  /*dc00*/  @!P1 SYNCS.PHASECHK.TRANS64 P1, [R3+URZ+0x38830], R154 ;  /* 0x0388309a030095a7 */ /* 0x000e64000802007f */
[----:B-1----:R-:W-:Y:S05]  /*dc10*/  @!P1 BRA `(.L_x_673) ;  /* 0xfffffffc00f09947 */ /* 0x002fea000383ffff */
[----:B------:R-:W-:Y:S05]  /*dc20*/  BRA `(.L_x_672) ;  /* 0xffffff5000b47947 */ /* 0x000fea000383ffff */
.L_x_749:
[----:B------:R-:W-:Y:S01]  /*dc30*/  BSSY B0, `(.L_x_815) ;  /* 0x0000005000007945 */ /* 0x000fe20003800000 */
[----:B------:R-:W-:-:S07]  /*dc40*/  IMAD.MOV.U32 R15, RZ, RZ, -0x1 ;  /* 0xffffffffff0f7424 */ /* 0x000fce00078e00ff */
[----:B------:R-:W-:Y:S05]  /*dc50*/  WARPSYNC.COLLECTIVE R15, `(.L_x_816) ;  /* 0x000000000f087348 */ /* 0x000fea0003c00000 */
[----:B------:R-:W-:Y:S01]  /*dc60*/  NOP ;  /* 0x0000000000007918 */ /* 0x000fe20000000000 */
[----:B------:R-:W-:Y:S01]  /*dc70*/  ENDCOLLECTIVE ;  /* 0x000000000000791b */ /* 0x000fe20003800000 */
.L_x_816:
[----:B------:R-:W-:Y:S05]  /*dc80*/  BSYNC B0 ;  /* 0x0000000000007941 */ /* 0x000fea0003800000 */
.L_x_815:
[----:B------:R-:W-:Y:S05]  /*dc90*/  BRA `(.L_x_817) ;  /* 0xffffffcc00547947 */ /* 0x000fea000383ffff */
.L_x_761:
[----:B------:R-:W-:Y:S01]  /*dca0*/  BSSY B0, `(.L_x_818) ;  /* 0x0000005000007945 */ /* 0x000fe20003800000 */
[----:B------:R-:W-:-:S07]  /*dcb0*/  IMAD.MOV.U32 R15, RZ, RZ, -0x1 ;  /* 0xffffffffff0f7424 */ /* 0x000fce00078e00ff */
[----:B------:R-:W-:Y:S05]  /*dcc0*/  WARPSYNC.COLLECTIVE R15, `(.L_x_819) ;  /* 0x000000000f087348 */ /* 0x000fea0003c00000 */
[----:B------:R-:W-:Y:S01]  /*dcd0*/  NOP ;  /* 0x0000000000007918 */ /* 0x000fe20000000000 */
[----:B------:R-:W-:Y:S01]  /*dce0*/  ENDCOLLECTIVE ;  /* 0x000000000000791b */ /* 0x000fe20003800000 */
.L_x_819:
[----:B------:R-:W-:Y:S05]  /*dcf0*/  BSYNC B0 ;  /* 0x0000000000007941 */ /* 0x000fea0003800000 */
.L_x_818:
[----:B------:R-:W-:Y:S05]  /*dd00*/  BRA `(.L_x_820) ;  /* 0xffffffd0006c7947 */ /* 0x000fea000383ffff */
.L_x_774:
[----:B------:R-:W-:Y:S01]  /*dd10*/  BSSY B0, `(.L_x_821) ;  /* 0x0000005000007945 */ /* 0x000fe20003800000 */
[----:B------:R-:W-:-:S07]  /*dd20*/  IMAD.MOV.U32 R15, RZ, RZ, -0x1 ;  /* 0xffffffffff0f7424 */ /* 0x000fce00078e00ff */
[----:B------:R-:W-:Y:S05]  /*dd30*/  WARPSYNC.COLLECTIVE R15, `(.L_x_822) ;  /* 0x000000000f087348 */ /* 0x000fea0003c00000 */
[----:B------:R-:W-:Y:S01]  /*dd40*/  NOP ;  /* 0x0000000000007918 */ /* 0x000fe20000000000 */
[----:B------:R-:W-:Y:S01]  /*dd50*/  ENDCOLLECTIVE ;  /* 0x000000000000791b */ /* 0x000fe20003800000 */
.L_x_822:
[----:B------:R-:W-:Y:S05]  /*dd60*/  BSYNC B0 ;  /* 0x0000000000007941 */ /* 0x000fea0003800000 */
.L_x_821:
[----:B------:R-:W-:Y:S05]  /*dd70*/  BRA `(.L_x_823) ;  /* 0xffffffd400887947 */ /* 0x000fea000383ffff */
.L_x_787:
[----:B-1----:R1:W2:Y:S02]  /*dd80*/  SYNCS.PHASECHK.TRANS64.TRYWAIT P1, [R12+URZ+0x38820], R3 ;  /* 0x038820030c0075a7 */ /* 0x0022a4000802017f */
[----:B--2---:R-:W-:Y:S05]  /*dd90*/  @!P1 NANOSLEEP.SYNCS 0x989680 ;  /* 0x009896800000995d */ /* 0x004fea0003900000 */
[----:B------:R-:W2:Y:S02]  /*dda0*/  @!P1 SYNCS.PHASECHK.TRANS64 P1, [R12+URZ+0x38820], R3 ;  /* 0x038820030c0095a7 */ /* 0x000ea4000802007f */
[----:B--2---:R-:W-:Y:S05]  /*ddb0*/  @!P1 BRA `(.L_x_787) ;  /* 0xfffffffc00f09947 */ /* 0x004fea000383ffff */
[----:B------:R-:W-:Y:S05]  /*ddc0*/  BRA `(.L_x_824) ;  /* 0xffffffe000987947 */ /* 0x000fea000383ffff */
.L_x_791:
[----:B-1----:R1:W3:Y:S02]  /*ddd0*/  SYNCS.PHASECHK.TRANS64.TRYWAIT P1, [R12+URZ+0x38840], R21 ;  /* 0x038840150c0075a7 */ /* 0x0022e4000802017f */
[----:B---3--:R-:W-:Y:S05]  /*dde0*/  @!P1 NANOSLEEP.SYNCS 0x989680 ;  /* 0x009896800000995d */ /* 0x008fea0003900000 */
[----:B------:R-:W3:Y:S02]  /*ddf0*/  @!P1 SYNCS.PHASECHK.TRANS64 P1, [R12+URZ+0x38840], R21 ;  /* 0x038840150c0095a7 */ /* 0x000ee4000802007f */
[----:B---3--:R-:W-:Y:S05]  /*de00*/  @!P1 BRA `(.L_x_791) ;  /* 0xfffffffc00f09947 */ /* 0x008fea000383ffff */
[----:B------:R-:W-:Y:S05]  /*de10*/  BRA `(.L_x_825) ;  /* 0xffffffe800047947 */ /* 0x000fea000383ffff */
.L_x_793:
[----:B--2---:R2:W3:Y:S02]  /*de20*/  SYNCS.PHASECHK.TRANS64.TRYWAIT P1, [R12+URZ+0x38828], R21 ;  /* 0x038828150c0075a7 */ /* 0x0044e4000802017f */
[----:B---3--:R-:W-:Y:S05]  /*de30*/  @!P1 NANOSLEEP.SYNCS 0x989680 ;  /* 0x009896800000995d */ /* 0x008fea0003900000 */
[----:B------:R-:W3:Y:S02]  /*de40*/  @!P1 SYNCS.PHASECHK.TRANS64 P1, [R12+URZ+0x38828], R21 ;  /* 0x038828150c0095a7 */ /* 0x000ee4000802007f */
[----:B---3--:R-:W-:Y:S05]  /*de50*/  @!P1 BRA `(.L_x_793) ;  /* 0xfffffffc00f09947 */ /* 0x008fea000383ffff */
[----:B------:R-:W-:Y:S05]  /*de60*/  BRA `(.L_x_826) ;  /* 0xffffffe8009c7947 */ /* 0x000fea000383ffff */
.L_x_795:
[----:B---3--:R3:W4:Y:S02]  /*de70*/  SYNCS.PHASECHK.TRANS64.TRYWAIT P1, [R12+URZ+0x38848], R21 ;  /* 0x038848150c0075a7 */ /* 0x008724000802017f */
[----:B----4-:R-:W-:Y:S05]  /*de80*/  @!P1 NANOSLEEP.SYNCS 0x989680 ;  /* 0x009896800000995d */ /* 0x010fea0003900000 */
[----:B------:R-:W4:Y:S02]  /*de90*/  @!P1 SYNCS.PHASECHK.TRANS64 P1, [R12+URZ+0x38848], R21 ;  /* 0x038848150c0095a7 */ /* 0x000f24000802007f */
[----:B----4-:R-:W-:Y:S05]  /*dea0*/  @!P1 BRA `(.L_x_795) ;  /* 0xfffffffc00f09947 */ /* 0x010fea000383ffff */
[----:B------:R-:W-:Y:S05]  /*deb0*/  BRA `(.L_x_827) ;  /* 0xffffffec00147947 */ /* 0x000fea000383ffff */
.L_x_797:
[----:B------:R-:W-:-:S07]  /*dec0*/  SHF.L.U32 R5, R10, 0x1f, RZ ;  /* 0x0000001f0a057819 */ /* 0x000fce00000006ff */
.L_x_828:
[----:B-1----:R1:W2:Y:S02]  /*ded0*/  SYNCS.PHASECHK.TRANS64.TRYWAIT P1, [R12+URZ+0x38820], R5 ;  /* 0x038820050c0075a7 */ /* 0x0022a4000802017f */
[----:B--2---:R-:W-:Y:S05]  /*dee0*/  @!P1 NANOSLEEP.SYNCS 0x989680 ;  /* 0x009896800000995d */ /* 0x004fea0003900000 */
[----:B------:R-:W2:Y:S02]  /*def0*/  @!P1 SYNCS.PHASECHK.TRANS64 P1, [R12+URZ+0x38820], R5 ;  /* 0x038820050c0095a7 */ /* 0x000ea4000802007f */
[----:B--2---:R-:W-:Y:S05]  /*df00*/  @!P1 BRA `(.L_x_828) ;  /* 0xfffffffc00f09947 */ /* 0x004fea000383ffff */
[----:B------:R-:W-:Y:S05]  /*df10*/  BRA `(.L_x_829) ;  /* 0xffffffec009c7947 */ /* 0x000fea000383ffff */
.L_x_800:
[----:B-1----:R1:W2:Y:S02]  /*df20*/  SYNCS.PHASECHK.TRANS64.TRYWAIT P1, [R12+URZ+0x38840], R13 ;  /* 0x0388400d0c0075a7 */ /* 0x0022a4000802017f */
[----:B--2---:R-:W-:Y:S05]  /*df30*/  @!P1 NANOSLEEP.SYNCS 0x989680 ;  /* 0x009896800000995d */ /* 0x004fea0003900000 */
[----:B------:R-:W2:Y:S02]  /*df40*/  @!P1 SYNCS.PHASECHK.TRANS64 P1, [R12+URZ+0x38840], R13 ;  /* 0x0388400d0c0095a7 */ /* 0x000ea4000802007f */
[----:B--2---:R-:W-:Y:S05]  /*df50*/  @!P1 BRA `(.L_x_800) ;  /* 0xfffffffc00f09947 */ /* 0x004fea000383ffff */
[----:B------:R-:W-:Y:S05]  /*df60*/  BRA `(.L_x_830) ;  /* 0xfffffff0002c7947 */ /* 0x000fea000383ffff */
.L_x_802:
[----:B--2---:R2:W3:Y:S02]  /*df70*/  SYNCS.PHASECHK.TRANS64.TRYWAIT P1, [R12+URZ+0x38828], R13 ;  /* 0x0388280d0c0075a7 */ /* 0x0044e4000802017f */
[----:B---3--:R-:W-:Y:S05]  /*df80*/  @!P1 NANOSLEEP.SYNCS 0x989680 ;  /* 0x009896800000995d */ /* 0x008fea0003900000 */
[----:B------:R-:W3:Y:S02]  /*df90*/  @!P1 SYNCS.PHASECHK.TRANS64 P1, [R12+URZ+0x38828], R13 ;  /* 0x0388280d0c0095a7 */ /* 0x000ee4000802007f */
[----:B---3--:R-:W-:Y:S05]  /*dfa0*/  @!P1 BRA `(.L_x_802) ;  /* 0xfffffffc00f09947 */ /* 0x008fea000383ffff */
[----:B------:R-:W-:Y:S05]  /*dfb0*/  BRA `(.L_x_831) ;  /* 0xfffffff000b87947 */ /* 0x000fea000383ffff */
.L_x_804:
[----:B---3--:R3:W4:Y:S02]  /*dfc0*/  SYNCS.PHASECHK.TRANS64.TRYWAIT P0, [R4+URZ+0x38840], R3 ;  /* 0x03884003040075a7 */ /* 0x008724000800017f */
[----:B----4-:R-:W-:Y:S05]  /*dfd0*/  @!P0 NANOSLEEP.SYNCS 0x989680 ;  /* 0x009896800000895d */ /* 0x010fea0003900000 */
[----:B------:R-:W4:Y:S02]  /*dfe0*/  @!P0 SYNCS.PHASECHK.TRANS64 P0, [R4+URZ+0x38840], R3 ;  /* 0x03884003040085a7 */ /* 0x000f24000800007f */
[----:B----4-:R-:W-:Y:S05]  /*dff0*/  @!P0 BRA `(.L_x_804) ;  /* 0xfffffffc00f08947 */ /* 0x010fea000383ffff */
[----:B------:R-:W-:Y:S05]  /*e000*/  BRA `(.L_x_832) ;  /* 0xfffffff400447947 */ /* 0x000fea000383ffff */
.L_x_806:
[----:B------:R-:W-:Y:S01]  /*e010*/  BSSY B0, `(.L_x_833) ;  /* 0x0000006000007945 */ /* 0x000fe20003800000 */
[----:B------:R-:W-:-:S07]  /*e020*/  IMAD.MOV.U32 R15, RZ, RZ, -0x1 ;  /* 0xffffffffff0f7424 */ /* 0x000fce00078e00ff */
[----:B--2-4-:R-:W-:Y:S05]  /*e030*/  WARPSYNC.COLLECTIVE R15, `(.L_x_834) ;  /* 0x000000000f0c7348 */ /* 0x014fea0003c00000 */
[----:B------:R-:W-:Y:S02]  /*e040*/  ELECT P6, UR62, PT ;  /* 0x00000000003e782f */ /* 0x000fe400038c0000 */
[----:B------:R-:W-:Y:S01]  /*e050*/  MOV R14, UR62 ;  /* 0x0000003e000e7c02 */ /* 0x000fe20008000f00 */
[----:B--2-4-:R-:W-:Y:S10]  /*e060*/  ENDCOLLECTIVE ;  /* 0x000000000000791b */ /* 0x014ff40003800000 */
.L_x_834:
[----:B------:R-:W-:Y:S05]  /*e070*/  BSYNC B0 ;  /* 0x0000000000007941 */ /* 0x000fea0003800000 */
.L_x_833:
[----:B------:R-:W-:Y:S05]  /*e080*/  BRA `(.L_x_835) ;  /* 0xfffffff400f47947 */ /* 0x000fea000383ffff */
.L_x_808:
[----:B-1----:R1:W3:Y:S02]  /*e090*/  SYNCS.PHASECHK.TRANS64.TRYWAIT P0, [R7+URZ], R4 ;  /* 0x00000004070075a7 */ /* 0x0022e4000800017f */
[----:B---3--:R-:W-:Y:S05]  /*e0a0*/  @!P0 NANOSLEEP.SYNCS 0x989680 ;  /* 0x009896800000895d */ /* 0x008fea0003900000 */
[----:B------:R-:W3:Y:S02]  /*e0b0*/  @!P0 SYNCS.PHASECHK.TRANS64 P0, [R7+URZ], R4 ;  /* 0x00000004070085a7 */ /* 0x000ee4000800007f */
[----:B---3--:R-:W-:Y:S05]  /*e0c0*/  @!P0 BRA `(.L_x_808) ;  /* 0xfffffffc00f08947 */ /* 0x008fea000383ffff */
[----:B------:R-:W-:Y:S05]  /*e0d0*/  BRA `(.L_x_836) ;  /* 0xfffffff800347947 */ /* 0x000fea000383ffff */
.L_x_809:
[----:B---3--:R3:W4:Y:S02]  /*e0e0*/  SYNCS.PHASECHK.TRANS64.TRYWAIT P0, [R11+URZ], R2 ;  /* 0x000000020b0075a7 */ /* 0x008724000800017f */
[----:B----4-:R-:W-:Y:S05]  /*e0f0*/  @!P0 NANOSLEEP.SYNCS 0x989680 ;  /* 0x009896800000895d */ /* 0x010fea0003900000 */
[----:B------:R-:W4:Y:S02]  /*e100*/  @!P0 SYNCS.PHASECHK.TRANS64 P0, [R11+URZ], R2 ;  /* 0x000000020b0085a7 */ /* 0x000f24000800007f */
[----:B----4-:R-:W-:Y:S05]  /*e110*/  @!P0 BRA `(.L_x_809) ;  /* 0xfffffffc00f08947 */ /* 0x010fea000383ffff */
[----:B------:R-:W-:Y:S05]  /*e120*/  BRA `(.L_x_837) ;  /* 0xfffffff800287947 */ /* 0x000fea000383ffff */
.L_x_811:
[----:B----4-:R4:W1:Y:S02]  /*e130*/  SYNCS.PHASECHK.TRANS64.TRYWAIT P0, [R9+URZ], R4 ;  /* 0x00000004090075a7 */ /* 0x010864000800017f */
[----:B-1----:R-:W-:Y:S05]  /*e140*/  @!P0 NANOSLEEP.SYNCS 0x989680 ;  /* 0x009896800000895d */ /* 0x002fea0003900000 */
[----:B------:R-:W1:Y:S02]  /*e150*/  @!P0 SYNCS.PHASECHK.TRANS64 P0, [R9+URZ], R4 ;  /* 0x00000004090085a7 */ /* 0x000e64000800007f */
[----:B-1----:R-:W-:Y:S05]  /*e160*/  @!P0 BRA `(.L_x_811) ;  /* 0xfffffffc00f08947 */ /* 0x002fea000383ffff */
[----:B------:R-:W-:Y:S05]  /*e170*/  BRA `(.L_x_838) ;  /* 0xfffffff8002c7947 */ /* 0x000fea000383ffff */
.L_x_839:
        /* <DEDUP_REMOVED lines=16> */
.L_x_3688:


//--------------------- .text._ZN7cutlass13device_kernelIN5flash11enable_sm90INS1_16FlashAttnBwdSm90INS1_25CollectiveMainloopBwdSm90ILi2ELi2ELi2EN4cute5tupleIJNS5_1CILi1EEES8_S8_EEENS6_IJNS7_ILi80EEENS7_ILi128EEESB_EEENS_10bfloat16_tEfNS_4arch4Sm90ELb0ELb0ELb0ELb1ELb0ELb1ELb0ELb1ELi2ELi1ELi2ELi1ELb0EEENS1_24CollectiveEpilogueBwdGQAISC_fSF_Li256ELb1ELb0EEENS1_19SingleTileSchedulerILb1ELb0ELb0ELi128EEEEEEEEEvNT_6ParamsE --------------------------
	.section	.text._ZN7cutlass13device_kernelIN5flash11enable_sm90INS1_16FlashAttnBwdSm90INS1_25CollectiveMainloopBwdSm90ILi2ELi2ELi2EN4cute5tupleIJNS5_1CILi1EEES8_S8_EEENS6_IJNS7_ILi80EEENS7_ILi128EEESB_EEENS_10bfloat16_tEfNS_4arch4Sm90ELb0ELb0ELb0ELb1ELb0ELb1ELb0ELb1ELi2ELi1ELi2ELi1ELb0EEENS1_24CollectiveEpilogueBwdGQAISC_fSF_Li256ELb1ELb0EEENS1_19SingleTileSchedulerILb1ELb0ELb0ELi128EEEEEEEEEvNT_6ParamsE,"ax",@progbits
	.align	128
.text._ZN7cutlass13device_kernelIN5flash11enable_sm90INS1_16FlashAttnBwdSm90INS1_25CollectiveMainloopBwdSm90ILi2ELi2ELi2EN4cute5tupleIJNS5_1CILi1EEES8_S8_EEENS6_IJNS7_ILi80EEENS7_ILi128EEESB_EEENS_10bfloat16_tEfNS_4arch4Sm90ELb0ELb0ELb0ELb1ELb0ELb1ELb0ELb1ELi2ELi1ELi2ELi1ELb0EEENS1_24CollectiveEpilogueBwdGQAISC_fSF_Li256ELb1ELb0EEENS1_19SingleTileSchedulerILb1ELb0ELb0ELi128EEEEEEEEEvNT_6ParamsE:
        .type           _ZN7cutlass13device_kernelIN5flash11enable_sm90INS1_16FlashAttnBwdSm90INS1_25CollectiveMainloopBwdSm90ILi2ELi2ELi2EN4cute5tupleIJNS5_1CILi1EEES8_S8_EEENS6_IJNS7_ILi80EEENS7_ILi128EEESB_EEENS_10bfloat16_tEfNS_4arch4Sm90ELb0ELb0ELb0ELb1ELb0ELb1ELb0ELb1ELi2ELi1ELi2ELi1ELb0EEENS1_24CollectiveEpilogueBwdGQAISC_fSF_Li256ELb1ELb0EEENS1_19SingleTileSchedulerILb1ELb0ELb0ELi128EEEEEEEEEvNT_6ParamsE,@function
        .size           _ZN7cutlass13device_kernelIN5flash11enable_sm90INS1_16FlashAttnBwdSm90INS1_25CollectiveMainloopBwdSm90ILi2ELi2ELi2EN4cute5tupleIJNS5_1CILi1EEES8_S8_EEENS6_IJNS7_ILi80EEENS7_ILi128EEESB_EEENS_10bfloat16_tEfNS_4arch4Sm90ELb0ELb0ELb0ELb1ELb0ELb1ELb0ELb1ELi2ELi1ELi2ELi1ELb0EEENS1_24CollectiveEpilogueBwdGQAISC_fSF_Li256ELb1ELb0EEENS1_19SingleTileSchedulerILb1ELb0ELb0ELi128EEEEEEEEEvNT_6ParamsE,(.L_x_3689 - _ZN7cutlass13device_kernelIN5flash11enable_sm90INS1_16FlashAttnBwdSm90INS1_25CollectiveMainloopBwdSm90ILi2ELi2ELi2EN4cute5tupleIJNS5_1CILi1EEES8_S8_EEENS6_IJNS7_ILi80EEENS7_ILi128EEESB_EEENS_10bfloat16_tEfNS_4arch4Sm90ELb0ELb0ELb0ELb1ELb0ELb1ELb0ELb1ELi2ELi1ELi2ELi1ELb0EEENS1_24CollectiveEpilogueBwdGQAISC_fSF_Li256ELb1ELb0EEENS1_19SingleTileSchedulerILb1ELb0ELb0ELi128EEEEEEEEEvNT_6ParamsE)
        .other          _ZN7cutlass13device_kernelIN5flash11enable_sm90INS1_16FlashAttnBwdSm90INS1_25CollectiveMainloopBwdSm90ILi2ELi2ELi2EN4cute5tupleIJNS5_1CILi1EEES8_S8_EEENS6_IJNS7_ILi80EEENS7_ILi128EEESB_EEENS_10bfloat16_tEfNS_4arch4Sm90ELb0ELb0ELb0ELb1ELb0ELb1ELb0ELb1ELi2ELi1ELi2ELi1ELb0EEENS1_24CollectiveEpilogueBwdGQAISC_fSF_Li256ELb1ELb0EEENS1_19SingleTileSchedulerILb1ELb0ELb0ELi128EEEEEEEEEvNT_6ParamsE,@"STO_CUDA_ENTRY STV_DEFAULT"
_ZN7cutlass13device_kernelIN5flash11enable_sm90INS1_16FlashAttnBwdSm90INS1_25CollectiveMainloopBwdSm90ILi2ELi2ELi2EN4cute5tupleIJNS5_1CILi1EEES8_S8_EEENS6_IJNS7_ILi80EEENS7_ILi128EEESB_EEENS_10bfloat16_tEfNS_4arch4Sm90ELb0ELb0ELb0ELb1ELb0ELb1ELb0ELb1ELi2ELi1ELi2ELi1ELb0EEENS1_24CollectiveEpilogueBwdGQAISC_fSF_Li256ELb1ELb0EEENS1_19SingleTileSchedulerILb1ELb0ELb0ELi128EEEEEEEEEvNT_6ParamsE:
        /* <DEDUP_REMOVED lines=23> */
.L_x_841:
[----:B------:R-:W-:Y:S05]  /*0170*/  BSYNC B0 ;  /* 0x0000000000007941 */ /* 0x000fea0003800000 */
.L_x_840:
        /* <DEDUP_REMOVED lines=34> */
.L_x_842:
        /* <DEDUP_REMOVED lines=22> */
.L_x_843:
        /* <DEDUP_REMOVED lines=9> */
.L_x_846:
        /* <DEDUP_REMOVED lines=20> */
.L_x_847:
        /* <DEDUP_REMOVED lines=10> */
.L_x_849:
[----:B------:R-:W2:Y:S02]  /*0770*/  LDC R0, c[0x0][0x8c4] ;  /* 0x00023100ff007b82 */ /* 0x000ea40000000800 */
.L_x_848:
        /* <DEDUP_REMOVED lines=17> */
.L_x_851:
        /* <DEDUP_REMOVED lines=10> */
.L_x_852:
        /* <DEDUP_REMOVED lines=8> */
.L_x_853:
        /* <DEDUP_REMOVED lines=9> */
.L_x_854:
        /* <DEDUP_REMOVED lines=87> */
.L_x_857:
        /* <DEDUP_REMOVED lines=15> */
.L_x_856:
        /* <DEDUP_REMOVED lines=23> */
.L_x_859:
        /* <DEDUP_REMOVED lines=15> */
.L_x_858:
        /* <DEDUP_REMOVED lines=8> */
.L_x_936:
        /* <DEDUP_REMOVED lines=48> */
.L_x_861:
        /* <DEDUP_REMOVED lines=79> */
.L_x_873:
[----:B------:R-:W2:Y:S02]  /*1b70*/  LDL R3, [R1] ;  /* 0x0000000001037983 */ /* 0x000ea40000100800 */
[----:B--2---:R-:W-:-:S13]  /*1b80*/  ISETP.NE.AND P0, PT, R3, 0x3, PT ;  /* 0x000000030300780c */ /* 0x004fda0003f05270 */
[----:B------:R-:W-:Y:S05]  /*1b90*/  @!P0 BRA `(.L_x_863) ;  /* 0x0000000000048947 */ /* 0x000fea0003800000 */
[----:B------:R-:W-:Y:S01]  /*1ba0*/  BPT.TRAP 0x1 ;  /* 0x000000040000795c */ /* 0x000fe20000300000 */
.L_x_863:
        /* <DEDUP_REMOVED lines=8> */
.L_x_864:
[----:B---3--:R-:W-:Y:S05]  /*1c30*/  @P1 BRA `(.L_x_865) ;  /* 0x0000000000081947 */ /* 0x008fea0003800000 */
[----:B------:R-:W3:Y:S02]  /*1c40*/  SYNCS.PHASECHK.TRANS64.TRYWAIT P1, [R3+URZ+0x38810], R154 ;  /* 0x0388109a030075a7 */ /* 0x000ee4000802017f */
[----:B---3--:R-:W-:Y:S05]  /*1c50*/  @!P1 BRA `(.L_x_866) ;  /* 0x0000008800e89947 */ /* 0x008fea0003800000 */
.L_x_865:
        /* <DEDUP_REMOVED lines=286> */
.L_x_867:
[----:B------:R1:W1:Y:S01]  /*2e40*/  SYNCS.PHASECHK.TRANS64.TRYWAIT P1, [R3+URZ+0x38830], R154 ;  /* 0x0388309a030075a7 */ /* 0x000262000802017f */
[----:B------:R-:W-:Y:S05]  /*2e50*/  @!P0 BRA `(.L_x_868) ;  /* 0x0000000000048947 */ /* 0x000fea0003800000 */
[----:B------:R-:W-:Y:S01]  /*2e60*/  BPT.TRAP 0x1 ;  /* 0x000000040000795c */ /* 0x000fe20000300000 */
.L_x_868:
[----:B------:R-:W-:-:S05]  /*2e70*/  VIADD R152, R152, 0x24000 ;  /* 0x0002400098987836 */ /* 0x000fca0000000000 */
[----:B------:R-:W-:-:S04]  /*2e80*/  SHF.R.U32.HI R152, RZ, 0x4, R152 ;  /* 0x00000004ff987819 */ /* 0x000fc80000011698 */
[----:B------:R-:W-:-:S04]  /*2e90*/  LOP3.LUT R236, R152, 0x3fff, RZ, 0xc0, !PT ;  /* 0x00003fff98ec7812 */ /* 0x000fc800078ec0ff */
[----:B------:R-:W-:Y:S01]  /*2ea0*/  LOP3.LUT R153, R236, 0x10000, RZ, 0xfc, !PT ;  /* 0x00010000ec997812 */ /* 0x000fe200078efcff */
[----:B-1----:R-:W-:Y:S06]  /*2eb0*/  @P1 BRA `(.L_x_869) ;  /* 0x0000000000081947 */ /* 0x002fec0003800000 */
[----:B------:R-:W1:Y:S02]  /*2ec0*/  SYNCS.PHASECHK.TRANS64.TRYWAIT P1, [R3+URZ+0x38830], R154 ;  /* 0x0388309a030075a7 */ /* 0x000e64000802017f */
[----:B-1----:R-:W-:Y:S05]  /*2ed0*/  @!P1 BRA `(.L_x_870) ;  /* 0x00000078005c9947 */ /* 0x002fea0003800000 */
.L_x_869:
        /* <DEDUP_REMOVED lines=832> */
.L_x_871:
        /* <DEDUP_REMOVED lines=56> */
.L_x_872:
        /* <DEDUP_REMOVED lines=78> */
.L_x_855:
[----:B------:R-:W-:Y:S05]  /*6b40*/  @P0 BRA `(.L_x_850) ;  /* 0x0000003800e80947 */ /* 0x000fea0003800000 */
[----:B------:R-:W2:Y:S01]  /*6b50*/  LDL.LU R152, [R1+0x1c] ;  /* 0x00001c0001987983 */ /* 0x000ea20000300800 */
[----:B-1----:R-:W1:Y:S01]  /*6b60*/  LDC.64 R2, c[0x0][0x878] ;  /* 0x00021e00ff027b82 */ /* 0x002e620000000a00 */
[----:B------:R-:W3:Y:S07]  /*6b70*/  S2R R22, SR_TID.X ;  /* 0x0000000000167919 */ /* 0x000eee0000002100 */
[----:B------:R-:W4:Y:S08]  /*6b80*/  LDC R0, c[0x0][0x850] ;  /* 0x00021400ff007b82 */ /* 0x000f300000000800 */
[----:B------:R-:W5:Y:S01]  /*6b90*/  S2UR UR5, SR_CgaCtaId ;  /* 0x00000000000579c3 */ /* 0x000f620000008800 */
[----:B-1----:R-:W-:Y:S01]  /*6ba0*/  ISETP.NE.U32.AND P0, PT, R2, RZ, PT ;  /* 0x000000ff0200720c */ /* 0x002fe20003f05070 */
[----:B------:R-:W1:Y:S01]  /*6bb0*/  S2R R7, SR_CTAID.Y ;  /* 0x0000000000077919 */ /* 0x000e620000002600 */
[----:B------:R-:W-:-:S05]  /*6bc0*/  UMOV UR4, 0x400 ;  /* 0x0000040000047882 */ /* 0x000fca0000000000 */
[----:B------:R-:W1:Y:S01]  /*6bd0*/  LDC.64 R10, c[0x0][0x818] ;  /* 0x00020600ff0a7b82 */ /* 0x000e620000000a00 */
[----:B------:R-:W-:Y:S01]  /*6be0*/  ISETP.NE.AND.EX P0, PT, R3, RZ, PT, P0 ;  /* 0x000000ff0300720c */ /* 0x000fe20003f05300 */
[----:B------:R-:W1:Y:S06]  /*6bf0*/  S2R R8, SR_CTAID.X ;  /* 0x0000000000087919 */ /* 0x000e6c0000002500 */
[----:B------:R-:W1:Y:S08]  /*6c00*/  LDC.64 R14, c[0x0][0x840] ;  /* 0x00021000ff0e7b82 */ /* 0x000e700000000a00 */
[----:B------:R-:W2:Y:S08]  /*6c10*/  @P0 LDC.64 R2, c[0x0][0x878] ;  /* 0x00021e00ff020b82 */ /* 0x000eb00000000a00 */
[----:B------:R-:W1:Y:S08]  /*6c20*/  LDC.64 R12, c[0x0][0x820] ;  /* 0x00020800ff0c7b82 */ /* 0x000e700000000a00 */
[----:B------:R-:W1:Y:S08]  /*6c30*/  LDC.64 R16, c[0x0][0x848] ;  /* 0x00021200ff107b82 */ /* 0x000e700000000a00 */
[----:B------:R-:W1:Y:S08]  /*6c40*/  LDC.64 R18, c[0x0][0x800] ;  /* 0x00020000ff127b82 */ /* 0x000e700000000a00 */
[----:B------:R-:W1:Y:S01]  /*6c50*/  LDC.64 R20, c[0x0][0x828] ;  /* 0x00020a00ff147b82 */ /* 0x000e620000000a00 */
[----:B--2---:R-:W-:-:S06]  /*6c60*/  @P0 IMAD.WIDE R2, R152, 0x4, R2 ;  /* 0x0000000498020825 */ /* 0x004fcc00078e0202 */
[----:B------:R2:W2:Y:S01]  /*6c70*/  @P0 LDG.E R2, desc[UR38][R2.64] ;  /* 0x0000002602020981 */ /* 0x0004a2000c1e1900 */
[----:B---3--:R-:W-:Y:S01]  /*6c80*/  VIADD R23, R22, 0xffffff80 ;  /* 0xffffff8016177836 */ /* 0x008fe20000000000 */
[----:B------:R-:W-:Y:S01]  /*6c90*/  BAR.SYNC.DEFER_BLOCKING 0x1, 0x100 ;  /* 0x0044000000007b1d */ /* 0x000fe20000010000 */
[----:B----4-:R-:W-:Y:S01]  /*6ca0*/  ISETP.NE.AND P1, PT, R0, 0x1, PT ;  /* 0x000000010000780c */ /* 0x010fe20003f25270 */
[----:B-----5:R-:W-:Y:S02]  /*6cb0*/  ULEA UR4, UR5, UR4, 0x18 ;  /* 0x0000000405047291 */ /* 0x020fe4000f8ec03f */
[----:B------:R-:W-:Y:S02]  /*6cc0*/  SHF.R.S32.HI R0, RZ, 0x1f, R23 ;  /* 0x0000001fff007819 */ /* 0x000fe40000011417 */
[----:B------:R-:W-:Y:S02]  /*6cd0*/  BSSY B0, `(.L_x_874) ;  /* 0x0000054000007945 */ /* 0x000fe40003800000 */
[----:B------:R-:W-:-:S04]  /*6ce0*/  LEA.HI R6, R0, R23, RZ, 0x7 ;  /* 0x0000001700067211 */ /* 0x000fc800078f38ff */
[C---:B------:R-:W-:Y:S01]  /*6cf0*/  LOP3.LUT R0, R6.reuse, 0xfffff80, RZ, 0xc0, !PT ;  /* 0x0fffff8006007812 */ /* 0x040fe200078ec0ff */
[----:B--2---:R-:W-:Y:S01]  /*6d00*/  IMAD.SHL.U32 R3, R6, 0x40, RZ ;  /* 0x0000004006037824 */ /* 0x004fe200078e00ff */
[----:B------:R-:W1:Y:S03]  /*6d10*/  @P1 LDC R4, c[0x0][0x854] ;  /* 0x00021500ff041b82 */ /* 0x000e660000000800 */
[----:B------:R-:W-:Y:S01]  /*6d20*/  IMAD.IADD R0, R23, 0x1, -R0 ;  /* 0x0000000117007824 */ /* 0x000fe200078e0a00 */
[----:B------:R-:W-:-:S05]  /*6d30*/  LOP3.LUT R3, R3, 0x3fffe000, RZ, 0xc0, !PT ;  /* 0x3fffe00003037812 */ /* 0x000fca00078ec0ff */
[----:B------:R-:W-:Y:S01]  /*6d40*/  IMAD R3, R0, 0x4, R3 ;  /* 0x0000000400037824 */ /* 0x000fe200078e0203 */
[----:B------:R-:W2:Y:S04]  /*6d50*/  @P1 LDC R5, c[0x0][0x858] ;  /* 0x00021600ff051b82 */ /* 0x000ea80000000800 */
[----:B------:R-:W-:-:S05]  /*6d60*/  LEA R6, R3, UR4, 0x2 ;  /* 0x0000000403067c11 */ /* 0x000fca000f8e10ff */
[----:B------:R3:W-:Y:S04]  /*6d70*/  STS.128 [R6], R24 ;  /* 0x0000001806007388 */ /* 0x0007e80000000c00 */
[----:B------:R3:W-:Y:S01]  /*6d80*/  STS.128 [R6+0x800], R28 ;  /* 0x0008001c06007388 */ /* 0x0007e20000000c00 */
[----:B-1----:R-:W-:-:S03]  /*6d90*/  @P1 IMAD.HI.U32 R0, R7, R4, RZ ;  /* 0x0000000407001227 */ /* 0x002fc600078e00ff */
[----:B------:R3:W-:Y:S04]  /*6da0*/  STS.128 [R6+0x1000], R32 ;  /* 0x0010002006007388 */ /* 0x0007e80000000c00 */
[----:B------:R3:W-:Y:S01]  /*6db0*/  STS.128 [R6+0x1800], R36 ;  /* 0x0018002406007388 */ /* 0x0007e20000000c00 */
[----:B--2---:R-:W-:Y:S01]  /*6dc0*/  @P1 SHF.R.U32.HI R7, RZ, R5, R0 ;  /* 0x00000005ff071219 */ /* 0x004fe20000011600 */
[----:B------:R-:W-:Y:S02]  /*6dd0*/  IMAD.SHL.U32 R5, R8, 0x4000, RZ ;  /* 0x0000400008057824 */ /* 0x000fe400078e00ff */
[----:B------:R3:W-:Y:S01]  /*6de0*/  STS.128 [R6+0x2000], R40 ;  /* 0x0020002806007388 */ /* 0x0007e20000000c00 */
[----:B------:R-:W-:-:S03]  /*6df0*/  SHF.R.S32.HI R9, RZ, 0x1f, R7 ;  /* 0x0000001fff097819 */ /* 0x000fc60000011407 */
[----:B------:R3:W-:Y:S02]  /*6e00*/  STS.128 [R6+0x2800], R44 ;  /* 0x0028002c06007388 */ /* 0x0007e40000000c00 */
[----:B------:R-:W-:Y:S02]  /*6e10*/  IMAD R0, R9, R10, RZ ;  /* 0x0000000a09007224 */ /* 0x000fe400078e02ff */
        /* <DEDUP_REMOVED lines=15> */
[----:B-1----:R-:W1:Y:S01]  /*6f10*/  FENCE.VIEW.ASYNC.S ;  /* 0x00000000000073c6 */ /* 0x002e620000000000 */
[----:B------:R-:W-:-:S05]  /*6f20*/  @P0 IMAD R2, R152, 0x80, R2 ;  /* 0x0000008098020824 */ /* 0x000fca00078e0202 */
[----:B------:R-:W-:-:S04]  /*6f30*/  @P0 SHF.R.S32.HI R3, RZ, 0x1f, R2 ;  /* 0x0000001fff030819 */ /* 0x000fc80000011402 */
[----:B------:R-:W-:-:S05]  /*6f40*/  @P0 LEA.HI R3, R3, R2, RZ, 0x7 ;  /* 0x0000000203030211 */ /* 0x000fca00078f38ff */
[----:B------:R-:W-:-:S05]  /*6f50*/  @P0 IMAD.SHL.U32 R3, R3, 0x80, RZ ;  /* 0x0000008003030824 */ /* 0x000fca00078e00ff */
[----:B------:R-:W-:-:S04]  /*6f60*/  @P0 LOP3.LUT R2, R3, 0xffffc000, RZ, 0xc0, !PT ;  /* 0xffffc00003020812 */ /* 0x000fc800078ec0ff */
[----:B------:R-:W-:Y:S02]  /*6f70*/  @P0 SHF.R.S32.HI R3, RZ, 0x1f, R2 ;  /* 0x0000001fff030819 */ /* 0x000fe40000011402 */
[----:B------:R-:W-:Y:S01]  /*6f80*/  @!P0 CS2R R2, SRZ ;  /* 0x0000000000028805 */ /* 0x000fe2000001ff00 */
[----:B-1----:R-:W-:Y:S05]  /*6f90*/  BAR.SYNC.DEFER_BLOCKING 0x1, 0x100 ;  /* 0x0044000000007b1d */ /* 0x002fea0000010000 */
[----:B------:R-:W-:Y:S01]  /*6fa0*/  IADD3 R4, P1, R5, R2, RZ ;  /* 0x0000000205047210 */ /* 0x000fe20007f3e0ff */
[----:B------:R-:W-:Y:S02]  /*6fb0*/  IMAD R2, R9, R14, RZ ;  /* 0x0000000e09027224 */ /* 0x000fe400078e02ff */
[----:B------:R-:W-:Y:S01]  /*6fc0*/  IMAD R9, R7, R11, R0 ;  /* 0x0000000b07097224 */ /* 0x000fe200078e0200 */
[----:B------:R-:W-:Y:S01]  /*6fd0*/  LEA.HI.X.SX32 R5, R5, R3, 0x1, P1 ;  /* 0x0000000305057211 */ /* 0x000fe200008f0eff */
[C---:B------:R-:W-:Y:S01]  /*6fe0*/  IMAD R11, R7.reuse, R15, R2 ;  /* 0x0000000f070b7224 */ /* 0x040fe200078e0202 */
[----:B------:R-:W-:Y:S01]  /*6ff0*/  SHF.R.S32.HI R0, RZ, 0x1f, R152 ;  /* 0x0000001fff007819 */ /* 0x000fe20000011498 */
[----:B------:R-:W-:-:S04]  /*7000*/  IMAD.WIDE.U32 R2, R7, R10, R4 ;  /* 0x0000000a07027225 */ /* 0x000fc800078e0004 */
[----:B------:R-:W-:Y:S01]  /*7010*/  IMAD.IADD R3, R3, 0x1, R9 ;  /* 0x0000000103037824 */ /* 0x000fe200078e0209 */
[----:B------:R-:W-:Y:S01]  /*7020*/  SEL R9, R0, RZ, !P0 ;  /* 0x000000ff00097207 */ /* 0x000fe20004000000 */
[----:B------:R-:W-:Y:S01]  /*7030*/  IMAD.WIDE.U32 R4, R7, R14, R4 ;  /* 0x0000000e07047225 */ /* 0x000fe200078e0004 */
[----:B------:R-:W-:Y:S02]  /*7040*/  SEL R7, R152, RZ, !P0 ;  /* 0x000000ff98077207 */ /* 0x000fe40004000000 */
[----:B------:R-:W-:Y:S01]  /*7050*/  ISETP.NE.AND P0, PT, R23, RZ, PT ;  /* 0x000000ff1700720c */ /* 0x000fe20003f05270 */
[----:B------:R-:W-:Y:S02]  /*7060*/  IMAD.IADD R5, R5, 0x1, R11 ;  /* 0x0000000105057824 */ /* 0x000fe400078e020b */
[C---:B------:R-:W-:Y:S02]  /*7070*/  IMAD R0, R9.reuse, R12, RZ ;  /* 0x0000000c09007224 */ /* 0x040fe400078e02ff */
[----:B------:R-:W-:-:S02]  /*7080*/  IMAD R8, R9, R16, RZ ;  /* 0x0000001009087224 */ /* 0x000fc400078e02ff */
[----:B------:R-:W-:-:S04]  /*7090*/  IMAD.WIDE.U32 R2, R7, R12, R2 ;  /* 0x0000000c07027225 */ /* 0x000fc800078e0002 */
[----:B------:R-:W-:Y:S01]  /*70a0*/  IMAD.WIDE.U32 R4, R7, R16, R4 ;  /* 0x0000001007047225 */ /* 0x000fe200078e0004 */
[----:B------:R-:W-:-:S03]  /*70b0*/  LEA R18, P1, R2, R18, 0x2 ;  /* 0x0000001202127211 */ /* 0x000fc600078210ff */
[C---:B------:R-:W-:Y:S01]  /*70c0*/  IMAD R9, R7.reuse, R13, R0 ;  /* 0x0000000d07097224 */ /* 0x040fe200078e0200 */
[----:B------:R-:W-:Y:S01]  /*70d0*/  LEA R20, P2, R4, R20, 0x2 ;  /* 0x0000001404147211 */ /* 0x000fe200078410ff */
[----:B------:R-:W-:Y:S02]  /*70e0*/  IMAD R7, R7, R17, R8 ;  /* 0x0000001107077224 */ /* 0x000fe400078e0208 */
[----:B------:R-:W-:Y:S02]  /*70f0*/  IMAD.IADD R3, R3, 0x1, R9 ;  /* 0x0000000103037824 */ /* 0x000fe400078e0209 */
[----:B------:R-:W-:-:S03]  /*7100*/  IMAD.IADD R0, R5, 0x1, R7 ;  /* 0x0000000105007824 */ /* 0x000fc600078e0207 */
[----:B------:R-:W-:Y:S02]  /*7110*/  LEA.HI.X R3, R2, R19, R3, 0x2, P1 ;  /* 0x0000001302037211 */ /* 0x000fe400008f1403 */
[----:B------:R-:W-:Y:S01]  /*7120*/  LEA.HI.X R0, R4, R21, R0, 0x2, P2 ;  /* 0x0000001504007211 */ /* 0x000fe200010f1400 */
[----:B---3--:R-:W-:Y:S06]  /*7130*/  @P0 BRA `(.L_x_875) ;  /* 0x0000000000340947 */ /* 0x008fec0003800000 */
[----:B------:R-:W-:Y:S01]  /*7140*/  R2UR UR6, R20 ;  /* 0x00000000140672ca */ /* 0x000fe200000e0000 */
[----:B------:R-:W-:Y:S01]  /*7150*/  UMOV UR5, 0x1000 ;  /* 0x0000100000057882 */ /* 0x000fe20000000000 */
[----:B------:R-:W-:Y:S01]  /*7160*/  R2UR UR7, R0 ;  /* 0x00000000000772ca */ /* 0x000fe200000e0000 */
[----:B------:R-:W-:Y:S01]  /*7170*/  UMOV UR8, 0x0 ;  /* 0x0000000000087882 */ /* 0x000fe20000000000 */
[----:B------:R-:W-:Y:S01]  /*7180*/  PLOP3.LUT P0, PT, PT, PT, PT, 0x80, 0x0 ;  /* 0x000000000000781c */ /* 0x000fe20003f0f070 */
[----:B------:R-:W-:-:S12]  /*7190*/  UMOV UR9, 0x14f00000 ;  /* 0x14f0000000097882 */ /* 0x000fd80000000000 */
.L_x_876:
[----:B------:R-:W-:Y:S01]  /*71a0*/  @P0 ELECT P1, URZ, PT ;  /* 0x00000000003f082f */ /* 0x000fe20003820000 */
[----:B------:R1:W-:-:S12]  /*71b0*/  UBLKRED.G.S.ADD.F32.RN [UR6], [UR4], UR5, desc[UR8] ;  /* 0x00000806040073bb */ /* 0x0003d800080a1405 */
[----:B------:R-:W-:Y:S02]  /*71c0*/  @P1 PLOP3.LUT P0, PT, P1, PT, PT, 0x8, 0x0 ;  /* 0x000000000000181c */ /* 0x000fe40000f0e170 */
[----:B------:R-:W-:-:S11]  /*71d0*/  PLOP3.LUT P1, PT, PT, PT, PT, 0x8, 0x0 ;  /* 0x000000000000781c */ /* 0x000fd60003f2e170 */
[----:B-1----:R-:W-:Y:S05]  /*71e0*/  @P0 BRA.U.ANY `(.L_x_876) ;  /* 0xfffffffd00ec0947 */ /* 0x002fea000393ffff */
[----:B------:R0:W-:Y:S01]  /*71f0*/  UTMACMDFLUSH ;  /* 0x00000000000079b7 */ /* 0x0001e20000000000 */
[----:B------:R-:W-:-:S04]  /*7200*/  DEPBAR.LE SB0, 0x0 ;  /* 0x000080000000791a */ /* 0x000fc80000000000 */
.L_x_875:
[----:B------:R-:W-:Y:S05]  /*7210*/  BSYNC B0 ;  /* 0x0000000000007941 */ /* 0x000fea0003800000 */
.L_x_874:
[----:B------:R-:W-:Y:S01]  /*7220*/  BAR.SYNC.DEFER_BLOCKING 0x1, 0x100 ;  /* 0x0044000000007b1d */ /* 0x000fe20000010000 */
[----:B------:R-:W-:-:S05]  /*7230*/  ISETP.NE.AND P0, PT, R22, 0x80, PT ;  /* 0x000000801600780c */ /* 0x000fca0003f05270 */
        /* <DEDUP_REMOVED lines=28> */
[----:B------:R-:W-:Y:S01]  /*7400*/  PLOP3.LUT P0, PT, PT, PT, PT, 0x80, 0x0 ;  /* 0x000000000000781c */ /* 0x000fe20003f0f070 */
[----:B------:R-:W-:-:S12]  /*7410*/  UMOV UR9, 0x14f00000 ;  /* 0x14f0000000097882 */ /* 0x000fd80000000000 */
.L_x_877:
        /* <DEDUP_REMOVED lines=8> */
.L_x_845:
        /* <DEDUP_REMOVED lines=20> */
.L_x_879:
        /* <DEDUP_REMOVED lines=13> */
.L_x_881:
[----:B------:R-:W-:-:S05]  /*76b0*/  ULDC UR5, c[0x0][0x8c4] ;  /* 0x0002310000057ab9 */ /* 0x000fca0000000800 */
.L_x_880:
        /* <DEDUP_REMOVED lines=40> */
.L_x_882:
        /* <DEDUP_REMOVED lines=49> */
.L_x_896:
        /* <DEDUP_REMOVED lines=21> */
.L_x_885:
[----:B------:R-:W-:Y:S05]  /*7da0*/  BSYNC B0 ;  /* 0x0000000000007941 */ /* 0x000fea0003800000 */
.L_x_884:
        /* <DEDUP_REMOVED lines=13> */
.L_x_887:
[----:B------:R-:W-:Y:S05]  /*7e80*/  BSYNC B0 ;  /* 0x0000000000007941 */ /* 0x000fea0003800000 */
.L_x_886:
[----:B------:R-:W-:Y:S06]  /*7e90*/  BAR.ARV 0xa, 0xa0 ;  /* 0x0282800000007b1d */ /* 0x000fec0000002000 */
[----:B------:R-:W-:Y:S04]  /*7ea0*/  BSSY B0, `(.L_x_888) ;  /* 0x0000003000007945 */ /* 0x000fe80003800000 */
[----:B------:R-:W-:Y:S05]  /*7eb0*/  @!P0 BRA `(.L_x_889) ;  /* 0x0000000000048947 */ /* 0x000fea0003800000 */
[----:B------:R-:W-:-:S04]  /*7ec0*/  DEPBAR.LE SB0, 0x0 ;  /* 0x000080000000791a */ /* 0x000fc80000000000 */
.L_x_889:
[----:B------:R-:W-:Y:S05]  /*7ed0*/  BSYNC B0 ;  /* 0x0000000000007941 */ /* 0x000fea0003800000 */
.L_x_888:
        /* <DEDUP_REMOVED lines=13> */
.L_x_891:
[----:B------:R-:W-:Y:S05]  /*7fb0*/  BSYNC B0 ;  /* 0x0000000000007941 */ /* 0x000fea0003800000 */
.L_x_890:
        /* <DEDUP_REMOVED lines=13> */
.L_x_893:
[----:B------:R-:W-:Y:S05]  /*8090*/  BSYNC B0 ;  /* 0x0000000000007941 */ /* 0x000fea0003800000 */
.L_x_892:
[----:B------:R-:W-:Y:S01]  /*80a0*/  VIADD R0, R0, 0xfffffffe ;  /* 0xfffffffe00007836 */ /* 0x000fe20000000000 */
[----:B------:R-:W-:Y:S06]  /*80b0*/  BAR.ARV 0xa, 0xa0 ;  /* 0x0282800000007b1d */ /* 0x000fec0000002000 */
[----:B------:R-:W-:Y:S01]  /*80c0*/  BSSY B0, `(.L_x_894) ;  /* 0x0000004000007945 */ /* 0x000fe20003800000 */
[----:B------:R-:W-:-:S03]  /*80d0*/  ISETP.NE.AND P1, PT, R0, RZ, PT ;  /* 0x000000ff0000720c */ /* 0x000fc60003f25270 */
[----:B------:R-:W-:Y:S10]  /*80e0*/  @!P0 BRA `(.L_x_895) ;  /* 0x0000000000048947 */ /* 0x000ff40003800000 */
[----:B------:R-:W-:-:S04]  /*80f0*/  DEPBAR.LE SB0, 0x0 ;  /* 0x000080000000791a */ /* 0x000fc80000000000 */
.L_x_895:
[----:B------:R-:W-:Y:S05]  /*8100*/  BSYNC B0 ;  /* 0x0000000000007941 */ /* 0x000fea0003800000 */
.L_x_894:
[----:B------:R-:W-:Y:S06]  /*8110*/  BAR.ARV 0xb, 0xa0 ;  /* 0x02c2800000007b1d */ /* 0x000fec0000002000 */
[----:B------:R-:W-:Y:S02]  /*8120*/  UIADD3 UR5, UR5, 0x2, URZ ;  /* 0x0000000205057890 */ /* 0x000fe4000fffe03f */
[----:B------:R-:W-:Y:S01]  /*8130*/  UIADD3 UR4, UR4, 0x1, URZ ;  /* 0x0000000104047890 */ /* 0x000fe2000fffe03f */
[----:B------:R-:W-:Y:S11]  /*8140*/  @P1 BRA `(.L_x_896) ;  /* 0xfffffff800c01947 */ /* 0x000ff6000383ffff */
[----:B------:R-:W-:-:S12]  /*8150*/  UIADD3 UR6, UR16, 0x5000, URZ ;  /* 0x0000500010067890 */ /* 0x000fd8000fffe03f */
.L_x_883:
        /* <DEDUP_REMOVED lines=19> */
.L_x_898:
[----:B------:R-:W-:Y:S05]  /*8290*/  BSYNC B0 ;  /* 0x0000000000007941 */ /* 0x000fea0003800000 */
.L_x_897:
        /* <DEDUP_REMOVED lines=19> */
.L_x_900:
[----:B------:R-:W-:Y:S05]  /*83d0*/  BSYNC B0 ;  /* 0x0000000000007941 */ /* 0x000fea0003800000 */
.L_x_899:
[----:B------:R-:W-:Y:S06]  /*83e0*/  BAR.ARV 0xa, 0xa0 ;  /* 0x0282800000007b1d */ /* 0x000fec0000002000 */
[----:B------:R-:W-:Y:S04]  /*83f0*/  BSSY B0, `(.L_x_901) ;  /* 0x0000003000007945 */ /* 0x000fe80003800000 */
[----:B------:R-:W-:Y:S05]  /*8400*/  @!P0 BRA `(.L_x_902) ;  /* 0x0000000000048947 */ /* 0x000fea0003800000 */
[----:B------:R-:W-:-:S04]  /*8410*/  DEPBAR.LE SB0, 0x0 ;  /* 0x000080000000791a */ /* 0x000fc80000000000 */
.L_x_902:
[----:B------:R-:W-:Y:S05]  /*8420*/  BSYNC B0 ;  /* 0x0000000000007941 */ /* 0x000fea0003800000 */
.L_x_901:
[----:B------:R-:W-:Y:S06]  /*8430*/  BAR.ARV 0xb, 0xa0 ;  /* 0x02c2800000007b1d */ /* 0x000fec0000002000 */
[----:B------:R-:W-:Y:S05]  /*8440*/  BRA `(.L_x_850) ;  /* 0x0000002000a87947 */ /* 0x000fea0003800000 */
.L_x_878:
        /* <DEDUP_REMOVED lines=10> */
.L_x_903:
        /* <DEDUP_REMOVED lines=10> */
.L_x_905:
[----:B------:R-:W3:Y:S02]  /*8590*/  LDC R5, c[0x0][0x8c4] ;  /* 0x00023100ff057b82 */ /* 0x000ee40000000800 */
.L_x_904:
        /* <DEDUP_REMOVED lines=46> */
.L_x_907:
        /* <DEDUP_REMOVED lines=66> */
.L_x_937:
        /* <DEDUP_REMOVED lines=9> */
.L_x_910:
        /* <DEDUP_REMOVED lines=84> */
.L_x_921:
[----:B------:R-:W-:-:S04]  /*9270*/  SHF.L.U32 R21, R10, 0x1f, RZ ;  /* 0x0000001f0a157819 */ /* 0x000fc800000006ff */
[----:B-1----:R-:W1:Y:S02]  /*9280*/  SYNCS.PHASECHK.TRANS64.TRYWAIT P1, [R12+URZ+0x38840], R21 ;  /* 0x038840150c0075a7 */ /* 0x002e64000802017f */
[----:B-12--5:R-:W-:Y:S05]  /*9290*/  @!P1 BRA `(.L_x_913) ;  /* 0x0000001400949947 */ /* 0x026fea0003800000 */
.L_x_938:
[----:B------:R-:W-:Y:S05]  /*92a0*/  @P0 BRA `(.L_x_914) ;  /* 0x0000000000140947 */ /* 0x000fea0003800000 */
[----:B------:R-:W-:Y:S01]  /*92b0*/  ISETP.NE.AND P1, PT, R20, RZ, PT ;  /* 0x000000ff1400720c */ /* 0x000fe20003f25270 */
[----:B------:R-:W-:-:S04]  /*92c0*/  IMAD.MOV.U32 R3, RZ, RZ, 0x5140 ;  /* 0x00005140ff037424 */ /* 0x000fc800078e00ff */
[----:B------:R3:W-:Y:S08]  /*92d0*/  SYNCS.ARRIVE.TRANS64 RZ, [R12+URZ+0x38830], R3 ;  /* 0x038830030cff79a7 */ /* 0x0007f0000800003f */
[----:B------:R-:W-:Y:S05]  /*92e0*/  @!P1 BRA `(.L_x_914) ;  /* 0x0000000000049947 */ /* 0x000fea0003800000 */
[----:B------:R-:W-:Y:S01]  /*92f0*/  BPT.TRAP 0x1 ;  /* 0x000000040000795c */ /* 0x000fe20000300000 */
.L_x_914:
        /* <DEDUP_REMOVED lines=37> */
.L_x_939:
[----:B------:R-:W-:Y:S05]  /*9550*/  @P0 BRA `(.L_x_916) ;  /* 0x0000000000140947 */ /* 0x000fea0003800000 */
[----:B------:R-:W-:Y:S01]  /*9560*/  ISETP.NE.AND P1, PT, R20, RZ, PT ;  /* 0x000000ff1400720c */ /* 0x000fe20003f25270 */
[----:B------:R-:W-:-:S04]  /*9570*/  IMAD.MOV.U32 R2, RZ, RZ, 0x5140 ;  /* 0x00005140ff027424 */ /* 0x000fc800078e00ff */
[----:B------:R3:W-:Y:S08]  /*9580*/  SYNCS.ARRIVE.TRANS64 RZ, [R12+URZ+0x38818], R2 ;  /* 0x038818020cff79a7 */ /* 0x0007f0000800003f */
[----:B------:R-:W-:Y:S05]  /*9590*/  @!P1 BRA `(.L_x_916) ;  /* 0x0000000000049947 */ /* 0x000fea0003800000 */
[----:B------:R-:W-:Y:S01]  /*95a0*/  BPT.TRAP 0x1 ;  /* 0x000000040000795c */ /* 0x000fe20000300000 */
.L_x_916:
        /* <DEDUP_REMOVED lines=29> */
.L_x_940:
        /* <DEDUP_REMOVED lines=9> */
.L_x_918:
        /* <DEDUP_REMOVED lines=31> */
.L_x_942:
[----:B------:R-:W-:Y:S05]  /*9a00*/  @P0 BRA `(.L_x_920) ;  /* 0x0000000000140947 */ /* 0x000fea0003800000 */
[----:B------:R-:W-:Y:S01]  /*9a10*/  ISETP.NE.AND P1, PT, R20, RZ, PT ;  /* 0x000000ff1400720c */ /* 0x000fe20003f25270 */
[----:B-1----:R-:W-:-:S04]  /*9a20*/  IMAD.MOV.U32 R5, RZ, RZ, 0x5140 ;  /* 0x00005140ff057424 */ /* 0x002fc800078e00ff */
[----:B------:R2:W-:Y:S08]  /*9a30*/  SYNCS.ARRIVE.TRANS64 RZ, [R12+URZ+0x38810], R5 ;  /* 0x038810050cff79a7 */ /* 0x0005f0000800003f */
[----:B------:R-:W-:Y:S05]  /*9a40*/  @!P1 BRA `(.L_x_920) ;  /* 0x0000000000049947 */ /* 0x000fea0003800000 */
[----:B------:R-:W-:Y:S01]  /*9a50*/  BPT.TRAP 0x1 ;  /* 0x000000040000795c */ /* 0x000fe20000300000 */
.L_x_920:
        /* <DEDUP_REMOVED lines=29> */
.L_x_912:
[----:B--2---:R-:W2:Y:S02]  /*9c30*/  LDL.LU R4, [R1] ;  /* 0x0000000001047983 */ /* 0x004ea40000300800 */
[----:B--2---:R-:W-:-:S13]  /*9c40*/  ISETP.NE.AND P1, PT, R4, RZ, PT ;  /* 0x000000ff0400720c */ /* 0x004fda0003f25270 */
[----:B------:R-:W-:Y:S05]  /*9c50*/  @!P1 BRA `(.L_x_911) ;  /* 0x0000000400309947 */ /* 0x000fea0003800000 */
[----:B------:R-:W-:-:S04]  /*9c60*/  SHF.L.U32 R13, R10, 0x1f, RZ ;  /* 0x0000001f0a0d7819 */ /* 0x000fc800000006ff */
[----:B------:R-:W1:Y:S02]  /*9c70*/  SYNCS.PHASECHK.TRANS64.TRYWAIT P1, [R12+URZ+0x38840], R13 ;  /* 0x0388400d0c0075a7 */ /* 0x000e64000802017f */
[----:B-1----:R-:W-:Y:S05]  /*9c80*/  @!P1 BRA `(.L_x_922) ;  /* 0x0000000c006c9947 */ /* 0x002fea0003800000 */
.L_x_943:
[----:B------:R-:W-:Y:S05]  /*9c90*/  @P0 BRA `(.L_x_923) ;  /* 0x0000000000140947 */ /* 0x000fea0003800000 */
[----:B------:R-:W-:Y:S01]  /*9ca0*/  ISETP.NE.AND P1, PT, R20, RZ, PT ;  /* 0x000000ff1400720c */ /* 0x000fe20003f25270 */
[----:B------:R-:W-:-:S04]  /*9cb0*/  IMAD.MOV.U32 R5, RZ, RZ, 0x5140 ;  /* 0x00005140ff057424 */ /* 0x000fc800078e00ff */
[----:B------:R2:W-:Y:S08]  /*9cc0*/  SYNCS.ARRIVE.TRANS64 RZ, [R12+URZ+0x38830], R5 ;  /* 0x038830050cff79a7 */ /* 0x0005f0000800003f */
[----:B------:R-:W-:Y:S05]  /*9cd0*/  @!P1 BRA `(.L_x_923) ;  /* 0x0000000000049947 */ /* 0x000fea0003800000 */
[----:B------:R-:W-:Y:S01]  /*9ce0*/  BPT.TRAP 0x1 ;  /* 0x000000040000795c */ /* 0x000fe20000300000 */
.L_x_923:
        /* <DEDUP_REMOVED lines=34> */
.L_x_944:
[----:B------:R-:W-:Y:S05]  /*9f10*/  @P0 BRA `(.L_x_925) ;  /* 0x0000000000140947 */ /* 0x000fea0003800000 */
[----:B------:R-:W-:Y:S01]  /*9f20*/  ISETP.NE.AND P0, PT, R20, RZ, PT ;  /* 0x000000ff1400720c */ /* 0x000fe20003f05270 */
[----:B------:R-:W-:-:S04]  /*9f30*/  IMAD.MOV.U32 R5, RZ, RZ, 0x5140 ;  /* 0x00005140ff057424 */ /* 0x000fc800078e00ff */
[----:B------:R3:W-:Y:S08]  /*9f40*/  SYNCS.ARRIVE.TRANS64 RZ, [R12+URZ+0x38818], R5 ;  /* 0x038818050cff79a7 */ /* 0x0007f0000800003f */
[----:B------:R-:W-:Y:S05]  /*9f50*/  @!P0 BRA `(.L_x_925) ;  /* 0x0000000000048947 */ /* 0x000fea0003800000 */
[----:B------:R-:W-:Y:S01]  /*9f60*/  BPT.TRAP 0x1 ;  /* 0x000000040000795c */ /* 0x000fe20000300000 */
.L_x_925:
        /* <DEDUP_REMOVED lines=27> */
.L_x_911:
[----:B-----5:R-:W-:Y:S01]  /*a120*/  IMAD R4, R0, 0x8, R12 ;  /* 0x0000000800047824 */ /* 0x020fe200078e020c */
[----:B------:R-:W-:Y:S01]  /*a130*/  SHF.L.U32 R3, R10, 0x1f, RZ ;  /* 0x0000001f0a037819 */ /* 0x000fe200000006ff */
[----:B------:R-:W3:Y:S03]  /*a140*/  S2R R2, SR_TID.X ;  /* 0x0000000000027919 */ /* 0x000ee60000002100 */
[----:B------:R-:W4:Y:S01]  /*a150*/  SYNCS.PHASECHK.TRANS64.TRYWAIT P0, [R4+URZ+0x38840], R3 ;  /* 0x03884003040075a7 */ /* 0x000f22000800017f */
[----:B---3--:R-:W-:-:S04]  /*a160*/  LOP3.LUT R2, R2, 0x7f, RZ, 0xc0, !PT ;  /* 0x0000007f02027812 */ /* 0x008fc800078ec0ff */
[----:B------:R-:W-:Y:S01]  /*a170*/  ISETP.NE.AND P1, PT, R2, RZ, PT ;  /* 0x000000ff0200720c */ /* 0x000fe20003f25270 */
[----:B----4-:R-:W-:-:S12]  /*a180*/  @!P0 BRA `(.L_x_926) ;  /* 0x0000000800548947 */ /* 0x010fd80003800000 */
.L_x_945:
[----:B------:R-:W-:Y:S05]  /*a190*/  @P1 BRA `(.L_x_927) ;  /* 0x0000000000181947 */ /* 0x000fea0003800000 */
[----:B------:R-:W4:Y:S01]  /*a1a0*/  S2R R2, SR_TID.X ;  /* 0x0000000000027919 */ /* 0x000f220000002100 */
[----:B---3--:R-:W-:-:S04]  /*a1b0*/  IMAD.MOV.U32 R3, RZ, RZ, 0x5140 ;  /* 0x00005140ff037424 */ /* 0x008fc800078e00ff */
[----:B------:R3:W-:Y:S01]  /*a1c0*/  SYNCS.ARRIVE.TRANS64 RZ, [R4+URZ+0x38830], R3 ;  /* 0x0388300304ff79a7 */ /* 0x0007e2000800003f */
[----:B----4-:R-:W-:-:S13]  /*a1d0*/  LOP3.LUT P0, RZ, R2, 0x1f, RZ, 0xc0, !PT ;  /* 0x0000001f02ff7812 */ /* 0x010fda000780c0ff */
[----:B---3--:R-:W-:Y:S05]  /*a1e0*/  @!P0 BRA `(.L_x_927) ;  /* 0x0000000000048947 */ /* 0x008fea0003800000 */
[----:B------:R-:W-:Y:S01]  /*a1f0*/  BPT.TRAP 0x1 ;  /* 0x000000040000795c */ /* 0x000fe20000300000 */
.L_x_927:
        /* <DEDUP_REMOVED lines=41> */
.L_x_908:
[----:B------:R-:W-:Y:S05]  /*a490*/  BSYNC B0 ;  /* 0x0000000000007941 */ /* 0x000fea0003800000 */
.L_x_906:
[----:B------:R-:W-:-:S03]  /*a4a0*/  UMOV UR6, 0xffffffff ;  /* 0xffffffff00067882 */ /* 0x000fc60000000000 */
[----:B------:R-:W-:Y:S05]  /*a4b0*/  BRA.DIV UR6, `(.L_x_928) ;  /* 0x00000006069c7947 */ /* 0x000fea000b800000 */
[----:B------:R-:W-:-:S13]  /*a4c0*/  ELECT P0, URZ, PT ;  /* 0x00000000003f782f */ /* 0x000fda0003800000 */
.L_x_948:
[----:B------:R-:W-:Y:S05]  /*a4d0*/  @!P0 BRA `(.L_x_850) ;  /* 0x0000000000848947 */ /* 0x000fea0003800000 */
[----:B----4-:R-:W3:Y:S02]  /*a4e0*/  LDL.LU R2, [R1+0x8] ;  /* 0x0000080001027983 */ /* 0x010ee40000300800 */
[----:B---3--:R-:W-:-:S04]  /*a4f0*/  LOP3.LUT R2, R2, 0x2, RZ, 0xfc, !PT ;  /* 0x0000000202027812 */ /* 0x008fc800078efcff */
[----:B------:R-:W-:-:S13]  /*a500*/  ISETP.NE.AND P0, PT, R2, 0x3, PT ;  /* 0x000000030200780c */ /* 0x000fda0003f05270 */
[----:B------:R-:W-:Y:S05]  /*a510*/  @!P0 BRA `(.L_x_929) ;  /* 0x0000000000048947 */ /* 0x000fea0003800000 */
[----:B--2---:R-:W-:Y:S01]  /*a520*/  BPT.TRAP 0x1 ;  /* 0x000000040000795c */ /* 0x004fe20000300000 */
.L_x_929:
        /* <DEDUP_REMOVED lines=15> */
.L_x_949:
[----:B------:R-:W3:Y:S02]  /*a620*/  SYNCS.PHASECHK.TRANS64.TRYWAIT P1, [R11+URZ], R2 ;  /* 0x000000020b0075a7 */ /* 0x000ee4000802017f */
[----:B---3--:R-:W-:Y:S05]  /*a630*/  @!P1 BRA `(.L_x_931) ;  /* 0x0000000400749947 */ /* 0x008fea0003800000 */
.L_x_950:
[----:B------:R-:W-:Y:S05]  /*a640*/  @!P0 BRA `(.L_x_932) ;  /* 0x0000000000048947 */ /* 0x000fea0003800000 */
[----:B--2---:R-:W-:Y:S01]  /*a650*/  BPT.TRAP 0x1 ;  /* 0x000000040000795c */ /* 0x004fe20000300000 */
.L_x_932:
[----:B------:R-:W-:-:S04]  /*a660*/  VIADD R0, R6, 0x38840 ;  /* 0x0003884006007836 */ /* 0x000fc80000000000 */
[----:B------:R-:W-:-:S04]  /*a670*/  IMAD R9, R9, 0x8, R0 ;  /* 0x0000000809097824 */ /* 0x000fc800078e0200 */
[----:B------:R-:W4:Y:S02]  /*a680*/  SYNCS.PHASECHK.TRANS64.TRYWAIT P0, [R9+URZ], R4 ;  /* 0x00000004090075a7 */ /* 0x000f24000800017f */
[----:B----4-:R-:W-:Y:S05]  /*a690*/  @!P0 BRA `(.L_x_933) ;  /* 0x0000000400708947 */ /* 0x010fea0003800000 */
.L_x_951:
[----:B------:R-:W-:-:S07]  /*a6a0*/  IMAD R3, R3, 0x8, R0 ;  /* 0x0000000803037824 */ /* 0x000fce00078e0200 */
.L_x_934:
[----:B------:R1:W1:Y:S02]  /*a6b0*/  SYNCS.PHASECHK.TRANS64.TRYWAIT P0, [R3+URZ], R2 ;  /* 0x00000002030075a7 */ /* 0x000264000800017f */
[----:B-1----:R-:W-:Y:S05]  /*a6c0*/  @!P0 NANOSLEEP.SYNCS 0x989680 ;  /* 0x009896800000895d */ /* 0x002fea0003900000 */
[----:B------:R-:W1:Y:S02]  /*a6d0*/  @!P0 SYNCS.PHASECHK.TRANS64 P0, [R3+URZ], R2 ;  /* 0x00000002030085a7 */ /* 0x000e64000800007f */
[----:B-1----:R-:W-:Y:S05]  /*a6e0*/  @!P0 BRA `(.L_x_934) ;  /* 0xfffffffc00f08947 */ /* 0x002fea000383ffff */
.L_x_850:
[----:B--2---:R-:W-:Y:S05]  /*a6f0*/  BSYNC B6 ;  /* 0x0000000000067941 */ /* 0x004fea0003800000 */
.L_x_844:
[----:B------:R-:W-:Y:S05]  /*a700*/  EXIT ;  /* 0x000000000000794d */ /* 0x000fea0003800000 */
.L_x_860:
[----:B------:R-:W-:Y:S02]  /*a710*/  IMAD.MOV.U32 R12, RZ, RZ, RZ ;  /* 0x000000ffff0c7224 */ /* 0x000fe400078e00ff */
[----:B------:R-:W-:Y:S02]  /*a720*/  IMAD.MOV.U32 R11, RZ, RZ, 0x1f ;  /* 0x0000001fff0b7424 */ /* 0x000fe400078e00ff */
[----:B------:R-:W-:-:S07]  /*a730*/  IMAD.MOV.U32 R15, RZ, RZ, -0x1 ;  /* 0xffffffffff0f7424 */ /* 0x000fce00078e00ff */
[----:B------:R-:W-:Y:S05]  /*a740*/  WARPSYNC.COLLECTIVE R15, `(.L_x_935) ;  /* 0x000000000f087348 */ /* 0x000fea0003c00000 */
[----:B------:R1:W2:Y:S02]  /*a750*/  SHFL.IDX P6, R14, R13, R12, R11 ;  /* 0x0000000c0d0e7389 */ /* 0x0002a400000c000b */
[----:B-12---:R-:W-:Y:S01]  /*a760*/  ENDCOLLECTIVE ;  /* 0x000000000000791b */ /* 0x006fe20003800000 */
.L_x_935:
[----:B------:R-:W-:Y:S05]  /*a770*/  BRA `(.L_x_936) ;  /* 0xffffff6c00007947 */ /* 0x000fea000383ffff */
.L_x_862:
        /* <DEDUP_REMOVED lines=8> */
.L_x_866:
[----:B---3--:R3:W4:Y:S02]  /*a800*/  SYNCS.PHASECHK.TRANS64.TRYWAIT P1, [R3+URZ+0x38810], R154 ;  /* 0x0388109a030075a7 */ /* 0x008724000802017f */
[----:B----4-:R-:W-:Y:S05]  /*a810*/  @!P1 NANOSLEEP.SYNCS 0x989680 ;  /* 0x009896800000995d */ /* 0x010fea0003900000 */
[----:B------:R-:W4:Y:S02]  /*a820*/  @!P1 SYNCS.PHASECHK.TRANS64 P1, [R3+URZ+0x38810], R154 ;  /* 0x0388109a030095a7 */ /* 0x000f24000802007f */
[----:B----4-:R-:W-:Y:S05]  /*a830*/  @!P1 BRA `(.L_x_866) ;  /* 0xfffffffc00f09947 */ /* 0x010fea000383ffff */
[----:B------:R-:W-:Y:S05]  /*a840*/  BRA `(.L_x_865) ;  /* 0xffffff7400047947 */ /* 0x000fea000383ffff */
.L_x_870:
[----:B------:R1:W1:Y:S02]  /*a850*/  SYNCS.PHASECHK.TRANS64.TRYWAIT P1, [R3+URZ+0x38830], R154 ;  /* 0x0388309a030075a7 */ /* 0x000264000802017f */
[----:B-1----:R-:W-:Y:S05]  /*a860*/  @!P1 NANOSLEEP.SYNCS 0x989680 ;  /* 0x009896800000995d */ /* 0x002fea0003900000 */
[----:B------:R-:W1:Y:S02]  /*a870*/  @!P1 SYNCS.PHASECHK.TRANS64 P1, [R3+URZ+0x38830], R154 ;  /* 0x0388309a030095a7 */ /* 0x000e64000802007f */
[----:B-1----:R-:W-:Y:S05]  /*a880*/  @!P1 BRA `(.L_x_870) ;  /* 0xfffffffc00f09947 */ /* 0x002fea000383ffff */
[----:B------:R-:W-:Y:S05]  /*a890*/  BRA `(.L_x_869) ;  /* 0xffffff8400907947 */ /* 0x000fea000383ffff */
.L_x_909:
[----:B-1----:R1:W2:Y:S02]  /*a8a0*/  SYNCS.PHASECHK.TRANS64.TRYWAIT P1, [R12+URZ+0x38820], R3 ;  /* 0x038820030c0075a7 */ /* 0x0022a4000802017f */
[----:B--2---:R-:W-:Y:S05]  /*a8b0*/  @!P1 NANOSLEEP.SYNCS 0x989680 ;  /* 0x009896800000995d */ /* 0x004fea0003900000 */
[----:B------:R-:W2:Y:S02]  /*a8c0*/  @!P1 SYNCS.PHASECHK.TRANS64 P1, [R12+URZ+0x38820], R3 ;  /* 0x038820030c0095a7 */ /* 0x000ea4000802007f */
[----:B--2---:R-:W-:Y:S05]  /*a8d0*/  @!P1 BRA `(.L_x_909) ;  /* 0xfffffffc00f09947 */ /* 0x004fea000383ffff */
[----:B------:R-:W-:Y:S05]  /*a8e0*/  BRA `(.L_x_937) ;  /* 0xffffffe000ec7947 */ /* 0x000fea000383ffff */
.L_x_913:
[----:B-1----:R1:W3:Y:S02]  /*a8f0*/  SYNCS.PHASECHK.TRANS64.TRYWAIT P1, [R12+URZ+0x38840], R21 ;  /* 0x038840150c0075a7 */ /* 0x0022e4000802017f */
[----:B---3--:R-:W-:Y:S05]  /*a900*/  @!P1 NANOSLEEP.SYNCS 0x989680 ;  /* 0x009896800000995d */ /* 0x008fea0003900000 */
[----:B------:R-:W3:Y:S02]  /*a910*/  @!P1 SYNCS.PHASECHK.TRANS64 P1, [R12+URZ+0x38840], R21 ;  /* 0x038840150c0095a7 */ /* 0x000ee4000802007f */
[----:B---3--:R-:W-:Y:S05]  /*a920*/  @!P1 BRA `(.L_x_913) ;  /* 0xfffffffc00f09947 */ /* 0x008fea000383ffff */
[----:B------:R-:W-:Y:S05]  /*a930*/  BRA `(.L_x_938) ;  /* 0xffffffe800587947 */ /* 0x000fea000383ffff */
.L_x_915:
[----:B--2---:R2:W3:Y:S02]  /*a940*/  SYNCS.PHASECHK.TRANS64.TRYWAIT P1, [R12+URZ+0x38828], R21 ;  /* 0x038828150c0075a7 */ /* 0x0044e4000802017f */
[----:B---3--:R-:W-:Y:S05]  /*a950*/  @!P1 NANOSLEEP.SYNCS 0x989680 ;  /* 0x009896800000995d */ /* 0x008fea0003900000 */
[----:B------:R-:W3:Y:S02]  /*a960*/  @!P1 SYNCS.PHASECHK.TRANS64 P1, [R12+URZ+0x38828], R21 ;  /* 0x038828150c0095a7 */ /* 0x000ee4000802007f */
[----:B---3--:R-:W-:Y:S05]  /*a970*/  @!P1 BRA `(.L_x_915) ;  /* 0xfffffffc00f09947 */ /* 0x008fea000383ffff */
[----:B------:R-:W-:Y:S05]  /*a980*/  BRA `(.L_x_939) ;  /* 0xffffffe800f07947 */ /* 0x000fea000383ffff */
.L_x_917:
[----:B---3--:R3:W4:Y:S02]  /*a990*/  SYNCS.PHASECHK.TRANS64.TRYWAIT P1, [R12+URZ+0x38848], R21 ;  /* 0x038848150c0075a7 */ /* 0x008724000802017f */
[----:B----4-:R-:W-:Y:S05]  /*a9a0*/  @!P1 NANOSLEEP.SYNCS 0x989680 ;  /* 0x009896800000995d */ /* 0x010fea0003900000 */
[----:B------:R-:W4:Y:S02]  /*a9b0*/  @!P1 SYNCS.PHASECHK.TRANS64 P1, [R12+URZ+0x38848], R21 ;  /* 0x038848150c0095a7 */ /* 0x000f24000802007f */
[----:B----4-:R-:W-:Y:S05]  /*a9c0*/  @!P1 BRA `(.L_x_917) ;  /* 0xfffffffc00f09947 */ /* 0x010fea000383ffff */
[----:B------:R-:W-:Y:S05]  /*a9d0*/  BRA `(.L_x_940) ;  /* 0xffffffec00687947 */ /* 0x000fea000383ffff */
.L_x_919:
[----:B------:R-:W-:-:S07]  /*a9e0*/  SHF.L.U32 R5, R10, 0x1f, RZ ;  /* 0x0000001f0a057819 */ /* 0x000fce00000006ff */
.L_x_941:
[----:B-1----:R1:W2:Y:S02]  /*a9f0*/  SYNCS.PHASECHK.TRANS64.TRYWAIT P1, [R12+URZ+0x38820], R5 ;  /* 0x038820050c0075a7 */ /* 0x0022a4000802017f */
[----:B--2---:R-:W-:Y:S05]  /*aa00*/  @!P1 NANOSLEEP.SYNCS 0x989680 ;  /* 0x009896800000995d */ /* 0x004fea0003900000 */
[----:B------:R-:W2:Y:S02]  /*aa10*/  @!P1 SYNCS.PHASECHK.TRANS64 P1, [R12+URZ+0x38820], R5 ;  /* 0x038820050c0095a7 */ /* 0x000ea4000802007f */
[----:B--2---:R-:W-:Y:S05]  /*aa20*/  @!P1 BRA `(.L_x_941) ;  /* 0xfffffffc00f09947 */ /* 0x004fea000383ffff */
[----:B------:R-:W-:Y:S05]  /*aa30*/  BRA `(.L_x_942) ;  /* 0xffffffec00f07947 */ /* 0x000fea000383ffff */
.L_x_922:
[----:B-1----:R1:W2:Y:S02]  /*aa40*/  SYNCS.PHASECHK.TRANS64.TRYWAIT P1, [R12+URZ+0x38840], R13 ;  /* 0x0388400d0c0075a7 */ /* 0x0022a4000802017f */
[----:B--2---:R-:W-:Y:S05]  /*aa50*/  @!P1 NANOSLEEP.SYNCS 0x989680 ;  /* 0x009896800000995d */ /* 0x004fea0003900000 */
[----:B------:R-:W2:Y:S02]  /*aa60*/  @!P1 SYNCS.PHASECHK.TRANS64 P1, [R12+URZ+0x38840], R13 ;  /* 0x0388400d0c0095a7 */ /* 0x000ea4000802007f */
[----:B--2---:R-:W-:Y:S05]  /*aa70*/  @!P1 BRA `(.L_x_922) ;  /* 0xfffffffc00f09947 */ /* 0x004fea000383ffff */
[----:B------:R-:W-:Y:S05]  /*aa80*/  BRA `(.L_x_943) ;  /* 0xfffffff000807947 */ /* 0x000fea000383ffff */
.L_x_924:
[----:B--2---:R2:W3:Y:S02]  /*aa90*/  SYNCS.PHASECHK.TRANS64.TRYWAIT P1, [R12+URZ+0x38828], R13 ;  /* 0x0388280d0c0075a7 */ /* 0x0044e4000802017f */
[----:B---3--:R-:W-:Y:S05]  /*aaa0*/  @!P1 NANOSLEEP.SYNCS 0x989680 ;  /* 0x009896800000995d */ /* 0x008fea0003900000 */
[----:B------:R-:W3:Y:S02]  /*aab0*/  @!P1 SYNCS.PHASECHK.TRANS64 P1, [R12+URZ+0x38828], R13 ;  /* 0x0388280d0c0095a7 */ /* 0x000ee4000802007f */
[----:B---3--:R-:W-:Y:S05]  /*aac0*/  @!P1 BRA `(.L_x_924) ;  /* 0xfffffffc00f09947 */ /* 0x008fea000383ffff */
[----:B------:R-:W-:Y:S05]  /*aad0*/  BRA `(.L_x_944) ;  /* 0xfffffff4000c7947 */ /* 0x000fea000383ffff */
.L_x_926:
[----:B---3--:R3:W4:Y:S02]  /*aae0*/  SYNCS.PHASECHK.TRANS64.TRYWAIT P0, [R4+URZ+0x38840], R3 ;  /* 0x03884003040075a7 */ /* 0x008724000800017f */
[----:B----4-:R-:W-:Y:S05]  /*aaf0*/  @!P0 NANOSLEEP.SYNCS 0x989680 ;  /* 0x009896800000895d */ /* 0x010fea0003900000 */
[----:B------:R-:W4:Y:S02]  /*ab00*/  @!P0 SYNCS.PHASECHK.TRANS64 P0, [R4+URZ+0x38840], R3 ;  /* 0x03884003040085a7 */ /* 0x000f24000800007f */
[----:B----4-:R-:W-:Y:S05]  /*ab10*/  @!P0 BRA `(.L_x_926) ;  /* 0xfffffffc00f08947 */ /* 0x010fea000383ffff */
[----:B------:R-:W-:Y:S05]  /*ab20*/  BRA `(.L_x_945) ;  /* 0xfffffff400987947 */ /* 0x000fea000383ffff */
.L_x_928:
[----:B------:R-:W-:Y:S01]  /*ab30*/  BSSY B0, `(.L_x_946) ;  /* 0x0000006000007945 */ /* 0x000fe20003800000 */
[----:B------:R-:W-:-:S07]  /*ab40*/  IMAD.MOV.U32 R15, RZ, RZ, -0x1 ;  /* 0xffffffffff0f7424 */ /* 0x000fce00078e00ff */
[----:B--2-4-:R-:W-:Y:S05]  /*ab50*/  WARPSYNC.COLLECTIVE R15, `(.L_x_947) ;  /* 0x000000000f0c7348 */ /* 0x014fea0003c00000 */
[----:B------:R-:W-:Y:S02]  /*ab60*/  ELECT P6, UR62, PT ;  /* 0x00000000003e782f */ /* 0x000fe400038c0000 */
[----:B------:R-:W-:Y:S01]  /*ab70*/  MOV R14, UR62 ;  /* 0x0000003e000e7c02 */ /* 0x000fe20008000f00 */
[----:B--2-4-:R-:W-:Y:S10]  /*ab80*/  ENDCOLLECTIVE ;  /* 0x000000000000791b */ /* 0x014ff40003800000 */
.L_x_947:
[----:B------:R-:W-:Y:S05]  /*ab90*/  BSYNC B0 ;  /* 0x0000000000007941 */ /* 0x000fea0003800000 */
.L_x_946:
[----:B------:R-:W-:Y:S01]  /*aba0*/  PLOP3.LUT P0, PT, P6, PT, PT, 0x80, 0x0 ;  /* 0x000000000000781c */ /* 0x000fe2000370f070 */
[----:B------:R-:W-:-:S12]  /*abb0*/  BRA `(.L_x_948) ;  /* 0xfffffff800447947 */ /* 0x000fd8000383ffff */
.L_x_930:
[----:B-1----:R1:W3:Y:S02]  /*abc0*/  SYNCS.PHASECHK.TRANS64.TRYWAIT P1, [R7+URZ], R4 ;  /* 0x00000004070075a7 */ /* 0x0022e4000802017f */
[----:B---3--:R-:W-:Y:S05]  /*abd0*/  @!P1 NANOSLEEP.SYNCS 0x989680 ;  /* 0x009896800000995d */ /* 0x008fea0003900000 */
[----:B------:R-:W3:Y:S02]  /*abe0*/  @!P1 SYNCS.PHASECHK.TRANS64 P1, [R7+URZ], R4 ;  /* 0x00000004070095a7 */ /* 0x000ee4000802007f */
[----:B---3--:R-:W-:Y:S05]  /*abf0*/  @!P1 BRA `(.L_x_930) ;  /* 0xfffffffc00f09947 */ /* 0x008fea000383ffff */
[----:B------:R-:W-:Y:S05]  /*ac00*/  BRA `(.L_x_949) ;  /* 0xfffffff800847947 */ /* 0x000fea000383ffff */
.L_x_931:
[----:B---3--:R3:W4:Y:S02]  /*ac10*/  SYNCS.PHASECHK.TRANS64.TRYWAIT P1, [R11+URZ], R2 ;  /* 0x000000020b0075a7 */ /* 0x008724000802017f */
[----:B----4-:R-:W-:Y:S05]  /*ac20*/  @!P1 NANOSLEEP.SYNCS 0x989680 ;  /* 0x009896800000995d */ /* 0x010fea0003900000 */
[----:B------:R-:W4:Y:S02]  /*ac30*/  @!P1 SYNCS.PHASECHK.TRANS64 P1, [R11+URZ], R2 ;  /* 0x000000020b0095a7 */ /* 0x000f24000802007f */
[----:B----4-:R-:W-:Y:S05]  /*ac40*/  @!P1 BRA `(.L_x_931) ;  /* 0xfffffffc00f09947 */ /* 0x010fea000383ffff */
[----:B------:R-:W-:Y:S05]  /*ac50*/  BRA `(.L_x_950) ;  /* 0xfffffff800787947 */ /* 0x000fea000383ffff */
.L_x_933:
[----:B----4-:R4:W1:Y:S02]  /*ac60*/  SYNCS.PHASECHK.TRANS64.TRYWAIT P0, [R9+URZ], R4 ;  /* 0x00000004090075a7 */ /* 0x010864000800017f */
[----:B-1----:R-:W-:Y:S05]  /*ac70*/  @!P0 NANOSLEEP.SYNCS 0x989680 ;  /* 0x009896800000895d */ /* 0x002fea0003900000 */
[----:B------:R-:W1:Y:S02]  /*ac80*/  @!P0 SYNCS.PHASECHK.TRANS64 P0, [R9+URZ], R4 ;  /* 0x00000004090085a7 */ /* 0x000e64000800007f */
[----:B-1----:R-:W-:Y:S05]  /*ac90*/  @!P0 BRA `(.L_x_933) ;  /* 0xfffffffc00f08947 */ /* 0x002fea000383ffff */
[----:B------:R-:W-:Y:S05]  /*aca0*/  BRA `(.L_x_951) ;  /* 0xfffffff8007c7947 */ /* 0x000fea000383ffff */
.L_x_952:
        /* <DEDUP_REMOVED lines=13> */
.L_x_3689:


//--------------------- .text._ZN7cutlass13device_kernelIN5flash32FlashAttnBwdPostprocessConvertdQIN4cute5tupleIJNS3_1CILi80EEENS5_ILi128EEEEEENS_10bfloat16_tEfNS_4arch4Sm90ELi256ENS3_8TiledMMAINS3_8MMA_AtomIJNS3_4SM904GMMA27MMA_64x16x16_F32BF16BF16_SSILNSF_5MajorE1ELSH_0ELNSF_7ScaleInE1ELSI_1EEEEEENS3_6LayoutINS4_IJNS5_ILi2EEENS5_ILi1EEESN_EEENS4_IJSN_NS5_ILi0EEESP_EEEEENS4_IJNS3_10UnderscoreESS_SS_EEEEELb1EEEEEvNT_6ParamsE --------------------------
	.section	.text._ZN7cutlass13device_kernelIN5flash32FlashAttnBwdPostprocessConvertdQIN4cute5tupleIJNS3_1CILi80EEENS5_ILi128EEEEEENS_10bfloat16_tEfNS_4arch4Sm90ELi256ENS3_8TiledMMAINS3_8MMA_AtomIJNS3_4SM904GMMA27MMA_64x16x16_F32BF16BF16_SSILNSF_5MajorE1ELSH_0ELNSF_7ScaleInE1ELSI_1EEEEEENS3_6LayoutINS4_IJNS5_ILi2EEENS5_ILi1EEESN_EEENS4_IJSN_NS5_ILi0EEESP_EEEEENS4_IJNS3_10UnderscoreESS_SS_EEEEELb1EEEEEvNT_6ParamsE,"ax",@progbits
	.align	128
.text._ZN7cutlass13device_kernelIN5flash32FlashAttnBwdPostprocessConvertdQIN4cute5tupleIJNS3_1CILi80EEENS5_ILi128EEEEEENS_10bfloat16_tEfNS_4arch4Sm90ELi256ENS3_8TiledMMAINS3_8MMA_AtomIJNS3_4SM904GMMA27MMA_64x16x16_F32BF16BF16_SSILNSF_5MajorE1ELSH_0ELNSF_7ScaleInE1ELSI_1EEEEEENS3_6LayoutINS4_IJNS5_ILi2EEENS5_ILi1EEESN_EEENS4_IJSN_NS5_ILi0EEESP_EEEEENS4_IJNS3_10UnderscoreESS_SS_EEEEELb1EEEEEvNT_6ParamsE:
        .type           _ZN7cutlass13device_kernelIN5flash32FlashAttnBwdPostprocessConvertdQIN4cute5tupleIJNS3_1CILi80EEENS5_ILi128EEEEEENS_10bfloat16_tEfNS_4arch4Sm90ELi256ENS3_8TiledMMAINS3_8MMA_AtomIJNS3_4SM904GMMA27MMA_64x16x16_F32BF16BF16_SSILNSF_5MajorE1ELSH_0ELNSF_7ScaleInE1ELSI_1EEEEEENS3_6LayoutINS4_IJNS5_ILi2EEENS5_ILi1EEESN_EEENS4_IJSN_NS5_ILi0EEESP_EEEEENS4_IJNS3_10UnderscoreESS_SS_EEEEELb1EEEEEvNT_6ParamsE,@function
        .size           _ZN7cutlass13device_kernelIN5flash32FlashAttnBwdPostprocessConvertdQIN4cute5tupleIJNS3_1CILi80EEENS5_ILi128EEEEEENS_10bfloat16_tEfNS_4arch4Sm90ELi256ENS3_8TiledMMAINS3_8MMA_AtomIJNS3_4SM904GMMA27MMA_64x16x16_F32BF16BF16_SSILNSF_5MajorE1ELSH_0ELNSF_7ScaleInE1ELSI_1EEEEEENS3_6LayoutINS4_IJNS5_ILi2EEENS5_ILi1EEESN_EEENS4_IJSN_NS5_ILi0EEESP_EEEEENS4_IJNS3_10UnderscoreESS_SS_EEEEELb1EEEEEvNT_6ParamsE,(.L_x_3690 - _ZN7cutlass13device_kernelIN5flash32FlashAttnBwdPostprocessConvertdQIN4cute5tupleIJNS3_1CILi80EEENS5_ILi128EEEEEENS_10bfloat16_tEfNS_4arch4Sm90ELi256ENS3_8TiledMMAINS3_8MMA_AtomIJNS3_4SM904GMMA27MMA_64x16x16_F32BF16BF16_SSILNSF_5MajorE1ELSH_0ELNSF_7ScaleInE1ELSI_1EEEEEENS3_6LayoutINS4_IJNS5_ILi2EEENS5_ILi1EEESN_EEENS4_IJSN_NS5_ILi0EEESP_EEEEENS4_IJNS3_10UnderscoreESS_SS_EEEEELb1EEEEEvNT_6ParamsE)
        .other          _ZN7cutlass13device_kernelIN5flash32FlashAttnBwdPostprocessConvertdQIN4cute5tupleIJNS3_1CILi80EEENS5_ILi128EEEEEENS_10bfloat16_tEfNS_4arch4Sm90ELi256ENS3_8TiledMMAINS3_8MMA_AtomIJNS3_4SM904GMMA27MMA_64x16x16_F32BF16BF16_SSILNSF_5MajorE1ELSH_0ELNSF_7ScaleInE1ELSI_1EEEEEENS3_6LayoutINS4_IJNS5_ILi2EEENS5_ILi1EEESN_EEENS4_IJSN_NS5_ILi0EEESP_EEEEENS4_IJNS3_10UnderscoreESS_SS_EEEEELb1EEEEEvNT_6ParamsE,@"STO_CUDA_ENTRY STV_DEFAULT"
_ZN7cutlass13device_kernelIN5flash32FlashAttnBwdPostprocessConvertdQIN4cute5tupleIJNS3_1CILi80EEENS5_ILi128EEEEEENS_10bfloat16_tEfNS_4arch4Sm90ELi256ENS3_8TiledMMAINS3_8MMA_AtomIJNS3_4SM904GMMA27MMA_64x16x16_F32BF16BF16_SSILNSF_5MajorE1ELSH_0ELNSF_7ScaleInE1ELSI_1EEEEEENS3_6LayoutINS4_IJNS5_ILi2EEENS5_ILi1EEESN_EEENS4_IJSN_NS5_ILi0EEESP_EEEEENS4_IJNS3_10UnderscoreESS_SS_EEEEELb1EEEEEvNT_6ParamsE:
[----:B------:R-:W-:Y:S08]  /*0000*/  LDC R1, c[0x0][0x28] ;  /* 0x00000a00ff017b82 */ /* 0x000ff00000000800 */
[----:B------:R-:W0:Y:S01]  /*0010*/  LDC.64 R4, c[0x0][0x278] ;  /* 0x00009e00ff047b82 */ /* 0x000e220000000a00 */
[----:B------:R-:W1:Y:S01]  /*0020*/  S2R R13, SR_CTAID.Z ;  /* 0x00000000000d7919 */ /* 0x000e620000002700 */
[----:B------:R-:W-:-:S06]  /*0030*/  ULDC.64 UR8, c[0x0][0x208] ;  /* 0x0000820000087ab9 */ /* 0x000fcc0000000a00 */
[----:B------:R-:W2:Y:S08]  /*0040*/  LDC.64 R10, c[0x0][0x270] ;  /* 0x00009c00ff0a7b82 */ /* 0x000eb00000000a00 */
[----:B------:R-:W1:Y:S01]  /*0050*/  LDC.64 R2, c[0x0][0x270] ;  /* 0x00009c00ff027b82 */ /* 0x000e620000000a00 */
[----:B0-----:R-:W-:-:S04]  /*0060*/  ISETP.NE.U32.AND P2, PT, R4, RZ, PT ;  /* 0x000000ff0400720c */ /* 0x001fc80003f45070 */
[----:B------:R-:W-:-:S03]  /*0070*/  ISETP.NE.AND.EX P2, PT, R5, RZ, PT, P2 ;  /* 0x000000ff0500720c */ /* 0x000fc60003f45320 */
[----:B------:R-:W0:Y:S01]  /*0080*/  LDC R49, c[0x0][0x240] ;  /* 0x00009000ff317b82 */ /* 0x000e220000000800 */
[----:B--2---:R-:W-:-:S04]  /*0090*/  ISETP.NE.U32.AND P1, PT, R10, RZ, PT ;  /* 0x000000ff0a00720c */ /* 0x004fc80003f25070 */
[----:B------:R-:W-:Y:S01]  /*00a0*/  ISETP.NE.AND.EX P1, PT, R11, RZ, PT, P1 ;  /* 0x000000ff0b00720c */ /* 0x000fe20003f25310 */
[----:B-1----:R-:W-:-:S04]  /*00b0*/  IMAD.WIDE R2, R13, 0x4, R2 ;  /* 0x000000040d027825 */ /* 0x002fc800078e0202 */
[----:B------:R-:W1:Y:S08]  /*00c0*/  @P2 LDC.64 R6, c[0x0][0x278] ;  /* 0x00009e00ff062b82 */ /* 0x000e700000000a00 */
[----:B------:R2:W5:Y:S01]  /*00d0*/  @P1 LDG.E R9, desc[UR8][R2.64] ;  /* 0x0000000802091981 */ /* 0x000562000c1e1900 */
[----:B-1----:R-:W-:-:S05]  /*00e0*/  @P2 IMAD.WIDE R6, R13, 0x4, R6 ;  /* 0x000000040d062825 */ /* 0x002fca00078e0206 */
[----:B0-----:R2:W5:Y:S01]  /*00f0*/  @P2 LDG.E R49, desc[UR8][R6.64] ;  /* 0x0000000806312981 */ /* 0x001562000c1e1900 */
[----:B------:R-:W-:Y:S01]  /*0100*/  ISETP.NE.U32.AND P0, PT, R10, RZ, PT ;  /* 0x000000ff0a00720c */ /* 0x000fe20003f05070 */
[----:B------:R-:W0:Y:S03]  /*0110*/  S2R R4, SR_CTAID.X ;  /* 0x0000000000047919 */ /* 0x000e260000002500 */
[----:B------:R-:W-:Y:S01]  /*0120*/  ISETP.NE.AND.EX P0, PT, R11, RZ, PT, P0 ;  /* 0x000000ff0b00720c */ /* 0x000fe20003f05300 */
[----:B0-----:R-:W-:Y:S01]  /*0130*/  IMAD R0, R4, 0x50, RZ ;  /* 0x0000005004007824 */ /* 0x001fe200078e02ff */
[----:B--2---:R-:W-:Y:S11]  /*0140*/  @P2 BRA `(.L_x_953) ;  /* 0x0000000000102947 */ /* 0x004ff60003800000 */
[----:B------:R-:W-:Y:S05]  /*0150*/  @!P1 BRA `(.L_x_953) ;  /* 0x00000000000c9947 */ /* 0x000fea0003800000 */
[----:B------:R-:W2:Y:S04]  /*0160*/  LDG.E R6, desc[UR8][R2.64] ;  /* 0x0000000802067981 */ /* 0x000ea8000c1e1900 */
[----:B-----5:R-:W2:Y:S02]  /*0170*/  LDG.E R49, desc[UR8][R2.64+0x4] ;  /* 0x0000040802317981 */ /* 0x020ea4000c1e1900 */
[----:B--2---:R-:W-:-:S07]  /*0180*/  IMAD.IADD R49, R49, 0x1, -R6 ;  /* 0x0000000131317824 */ /* 0x004fce00078e0a06 */
.L_x_953:
[----:B-----5:R-:W-:-:S13]  /*0190*/  ISETP.GE.AND P2, PT, R0, R49, PT ;  /* 0x000000310000720c */ /* 0x020fda0003f46270 */
[----:B------:R-:W-:Y:S05]  /*01a0*/  @P0 EXIT P2 ;  /* 0x000000000000094d */ /* 0x000fea0001000000 */
[----:B------:R-:W0:Y:S01]  /*01b0*/  S2R R0, SR_CTAID.Y ;  /* 0x0000000000007919 */ /* 0x000e220000002600 */
[----:B------:R-:W-:Y:S01]  /*01c0*/  @P1 IMAD R2, R13, 0x50, R9 ;  /* 0x000000500d021824 */ /* 0x000fe200078e0209 */
[----:B------:R-:W1:Y:S01]  /*01d0*/  LDC.64 R14, c[0x0][0x228] ;  /* 0x00008a00ff0e7b82 */ /* 0x000e620000000a00 */
[----:B------:R-:W-:Y:S01]  /*01e0*/  IMAD R11, R4, 0x2800, RZ ;  /* 0x00002800040b7824 */ /* 0x000fe200078e02ff */
[----:B------:R-:W2:Y:S01]  /*01f0*/  S2R R5, SR_TID.X ;  /* 0x0000000000057919 */ /* 0x000ea20000002100 */
[----:B------:R-:W-:Y:S01]  /*0200*/  @P1 IMAD.HI R2, R2, 0x66666667, RZ ;  /* 0x6666666702021827 */ /* 0x000fe200078e02ff */
[----:B------:R-:W-:Y:S01]  /*0210*/  SHF.R.S32.HI R45, RZ, 0x1f, R13 ;  /* 0x0000001fff2d7819 */ /* 0x000fe2000001140d */
[----:B------:R-:W-:Y:S01]  /*0220*/  BSSY B0, `(.L_x_954) ;  /* 0x0000030000007945 */ /* 0x000fe20003800000 */
[----:B------:R-:W3:Y:S02]  /*0230*/  S2R R21, SR_CgaCtaId ;  /* 0x0000000000157919 */ /* 0x000ee40000008800 */
[----:B------:R-:W-:Y:S01]  /*0240*/  @P1 SHF.R.U32.HI R3, RZ, 0x1f, R2 ;  /* 0x0000001fff031819 */ /* 0x000fe20000011602 */
[----:B------:R-:W4:Y:S01]  /*0250*/  LDC.64 R16, c[0x0][0x230] ;  /* 0x00008c00ff107b82 */ /* 0x000f220000000a00 */
[----:B------:R-:W-:-:S02]  /*0260*/  SEL R45, R45, RZ, !P0 ;  /* 0x000000ff2d2d7207 */ /* 0x000fc40004000000 */
[----:B------:R-:W-:-:S05]  /*0270*/  @P1 LEA.HI.SX32 R3, R2, R3, 0x1b ;  /* 0x0000000302031211 */ /* 0x000fca00078fdaff */
[----:B------:R-:W-:Y:S01]  /*0280*/  @P1 IMAD R7, R3, 0x2800, RZ ;  /* 0x0000280003071824 */ /* 0x000fe200078e02ff */
[----:B------:R-:W-:Y:S01]  /*0290*/  CS2R R2, SRZ ;  /* 0x0000000000027805 */ /* 0x000fe2000001ff00 */
[----:B------:R-:W5:Y:S02]  /*02a0*/  LDC.64 R18, c[0x0][0x210] ;  /* 0x00008400ff127b82 */ /* 0x000f640000000a00 */
[--C-:B------:R-:W-:Y:S01]  /*02b0*/  @P1 IMAD.MOV.U32 R2, RZ, RZ, R7.reuse ;  /* 0x000000ffff021224 */ /* 0x100fe200078e0007 */
[----:B------:R-:W-:-:S04]  /*02c0*/  @P1 SHF.R.S32.HI R3, RZ, 0x1f, R7 ;  /* 0x0000001fff031819 */ /* 0x000fc80000011407 */
[C---:B------:R-:W-:Y:S02]  /*02d0*/  IADD3 R2, P2, R11.reuse, R2, RZ ;  /* 0x000000020b027210 */ /* 0x040fe40007f5e0ff */
[----:B0-----:R-:W-:Y:S02]  /*02e0*/  SHF.R.S32.HI R7, RZ, 0x1f, R0 ;  /* 0x0000001fff077819 */ /* 0x001fe40000011400 */
[----:B------:R-:W-:Y:S01]  /*02f0*/  LEA.HI.X.SX32 R3, R11, R3, 0x1, P2 ;  /* 0x000000030b037211 */ /* 0x000fe200010f0eff */
[----:B----4-:R-:W-:Y:S02]  /*0300*/  IMAD R8, R45, R16, RZ ;  /* 0x000000102d087224 */ /* 0x010fe400078e02ff */
[-C--:B-1----:R-:W-:Y:S02]  /*0310*/  IMAD R6, R7, R14.reuse, RZ ;  /* 0x0000000e07067224 */ /* 0x082fe400078e02ff */
[----:B------:R-:W-:-:S04]  /*0320*/  IMAD.WIDE.U32 R2, R0, R14, R2 ;  /* 0x0000000e00027225 */ /* 0x000fc800078e0002 */
[----:B------:R-:W-:Y:S01]  /*0330*/  IMAD R11, R0, R15, R6 ;  /* 0x0000000f000b7224 */ /* 0x000fe200078e0206 */
[----:B------:R-:W-:Y:S02]  /*0340*/  SEL R6, R13, RZ, !P0 ;  /* 0x000000ff0d067207 */ /* 0x000fe40004000000 */
[----:B--2---:R-:W-:Y:S01]  /*0350*/  ISETP.NE.AND P0, PT, R5, RZ, PT ;  /* 0x000000ff0500720c */ /* 0x004fe20003f05270 */
[----:B------:R-:W-:Y:S02]  /*0360*/  IMAD.IADD R3, R3, 0x1, R11 ;  /* 0x0000000103037824 */ /* 0x000fe400078e020b */
[C---:B------:R-:W-:Y:S02]  /*0370*/  IMAD R11, R6.reuse, R17, R8 ;  /* 0x00000011060b7224 */ /* 0x040fe400078e0208 */
[----:B------:R-:W-:-:S04]  /*0380*/  IMAD.WIDE.U32 R2, R6, R16, R2 ;  /* 0x0000001006027225 */ /* 0x000fc800078e0002 */
[----:B------:R-:W-:Y:S01]  /*0390*/  IMAD.IADD R3, R3, 0x1, R11 ;  /* 0x0000000103037824 */ /* 0x000fe200078e020b */
[----:B-----5:R-:W-:-:S04]  /*03a0*/  LEA R18, P2, R2, R18, 0x2 ;  /* 0x0000001202127211 */ /* 0x020fc800078410ff */
[----:B------:R-:W-:Y:S01]  /*03b0*/  LEA.HI.X R3, R2, R19, R3, 0x2, P2 ;  /* 0x0000001302037211 */ /* 0x000fe200010f1403 */
[----:B---3--:R-:W-:Y:S08]  /*03c0*/  @P0 BRA `(.L_x_955) ;  /* 0x0000000000540947 */ /* 0x008ff00003800000 */
[----:B------:R-:W0:Y:S01]  /*03d0*/  S2UR UR7, SR_CgaCtaId ;  /* 0x00000000000779c3 */ /* 0x000e220000008800 */
[----:B------:R-:W-:Y:S01]  /*03e0*/  UMOV UR6, 0x400 ;  /* 0x0000040000067882 */ /* 0x000fe20000000000 */
[----:B------:R-:W-:Y:S01]  /*03f0*/  UMOV UR4, 0x1 ;  /* 0x0000000100047882 */ /* 0x000fe20000000000 */
[----:B------:R-:W-:Y:S01]  /*0400*/  HFMA2.MMA R2, -RZ, RZ, 0, -0.0078125 ;  /* 0x0000a000ff027435 */ /* 0x000fe200000001ff */
[----:B------:R-:W-:-:S04]  /*0410*/  UIADD3 UR4, -UR4, 0x100000, URZ ;  /* 0x0010000004047890 */ /* 0x000fc8000fffe13f */
[----:B------:R-:W-:Y:S02]  /*0420*/  USHF.L.U32 UR5, UR4, 0xb, URZ ;  /* 0x0000000b04057899 */ /* 0x000fe4000800063f */
[----:B------:R-:W-:Y:S01]  /*0430*/  USHF.L.U32 UR4, UR4, 0x1, URZ ;  /* 0x0000000104047899 */ /* 0x000fe2000800063f */
[----:B------:R-:W-:Y:S01]  /*0440*/  PLOP3.LUT P0, PT, PT, PT, PT, 0x80, 0x0 ;  /* 0x000000000000781c */ /* 0x000fe20003f0f070 */
[----:B------:R-:W-:Y:S01]  /*0450*/  UMOV UR10, 0xa00 ;  /* 0x00000a00000a7882 */ /* 0x000fe20000000000 */
[----:B0-----:R-:W-:-:S04]  /*0460*/  ULEA UR6, UR7, UR6, 0x18 ;  /* 0x0000000607067291 */ /* 0x001fc8000f8ec03f */
[----:B------:R-:W-:Y:S01]  /*0470*/  UIADD3 UR7, UR6, 0xf000, URZ ;  /* 0x0000f00006077890 */ /* 0x000fe2000fffe03f */
[----:B------:R-:W0:Y:S07]  /*0480*/  FENCE.VIEW.ASYNC.S ;  /* 0x00000000000073c6 */ /* 0x000e2e0000000000 */
[----:B0-----:R0:W1:Y:S02]  /*0490*/  SYNCS.EXCH.64 URZ, [UR6+0xf000], UR4 ;  /* 0x00f00004063f75b2 */ /* 0x0010640008000100 */
[----:B0-----:R-:W-:-:S02]  /*04a0*/  R2UR UR4, R18 ;  /* 0x00000000120472ca */ /* 0x001fc400000e0000 */
[----:B------:R-:W-:Y:S01]  /*04b0*/  R2UR UR5, R3 ;  /* 0x00000000030572ca */ /* 0x000fe200000e0000 */
[----:B-1----:R0:W-:-:S14]  /*04c0*/  SYNCS.ARRIVE.TRANS64 RZ, [UR6+0xf000], R2 ;  /* 0x00f00002ffff79a7 */ /* 0x0021dc0008000006 */
.L_x_956:
[----:B------:R-:W-:Y:S01]  /*04d0*/  @P0 ELECT P2, URZ, PT ;  /* 0x00000000003f082f */ /* 0x000fe20003840000 */
[----:B------:R1:W-:-:S12]  /*04e0*/  UBLKCP.S.G [UR6], [UR4], UR10 ;  /* 0x00000006040073ba */ /* 0x0003d8000800020a */
[----:B------:R-:W-:Y:S02]  /*04f0*/  @P2 PLOP3.LUT P0, PT, P2, PT, PT, 0x8, 0x0 ;  /* 0x000000000000281c */ /* 0x000fe4000170e170 */
[----:B------:R-:W-:-:S11]  /*0500*/  PLOP3.LUT P2, PT, PT, PT, PT, 0x8, 0x0 ;  /* 0x000000000000781c */ /* 0x000fd60003f4e170 */
[----:B-1----:R-:W-:Y:S05]  /*0510*/  @P0 BRA.U.ANY `(.L_x_956) ;  /* 0xfffffffd00ec0947 */ /* 0x002fea000393ffff */
.L_x_955:
[----:B------:R-:W-:Y:S05]  /*0520*/  BSYNC B0 ;  /* 0x0000000000007941 */ /* 0x000fea0003800000 */
.L_x_954:
[----:B------:R-:W-:Y:S01]  /*0530*/  BAR.SYNC.DEFER_BLOCKING 0x0 ;  /* 0x0000000000007b1d */ /* 0x000fe20000010000 */
[----:B0-----:R-:W-:Y:S02]  /*0540*/  MOV R2, 0x400 ;  /* 0x0000040000027802 */ /* 0x001fe40000000f00 */
[----:B------:R-:W-:Y:S02]  /*0550*/  CS2R R60, SRZ ;  /* 0x00000000003c7805 */ /* 0x000fe4000001ff00 */
[----:B------:R-:W-:Y:S01]  /*0560*/  SHF.L.U32 R3, RZ, 0x1f, RZ ;  /* 0x0000001fff037819 */ /* 0x000fe200000006ff */
[--C-:B------:R-:W-:Y:S01]  /*0570*/  @P1 IMAD.MOV.U32 R60, RZ, RZ, R9.reuse ;  /* 0x000000ffff3c1224 */ /* 0x100fe200078e0009 */
[----:B------:R-:W-:Y:S02]  /*0580*/  LEA R2, R21, R2, 0x18 ;  /* 0x0000000215027211 */ /* 0x000fe400078ec0ff */
[----:B------:R-:W-:-:S07]  /*0590*/  @P1 SHF.R.S32.HI R61, RZ, 0x1f, R9 ;  /* 0x0000001fff3d1819 */ /* 0x000fce0000011409 */
.L_x_957:
[----:B0-----:R0:W1:Y:S02]  /*05a0*/  SYNCS.PHASECHK.TRANS64.TRYWAIT P0, [R2+URZ+0xf000], R3 ;  /* 0x00f00003020075a7 */ /* 0x001064000800017f */
[----:B-1----:R-:W-:Y:S05]  /*05b0*/  @!P0 NANOSLEEP.SYNCS 0x989680 ;  /* 0x009896800000895d */ /* 0x002fea0003900000 */
[----:B------:R-:W1:Y:S02]  /*05c0*/  @!P0 SYNCS.PHASECHK.TRANS64 P0, [R2+URZ+0xf000], R3 ;  /* 0x00f00003020085a7 */ /* 0x000e64000800007f */
[----:B-1----:R-:W-:Y:S05]  /*05d0*/  @!P0 BRA `(.L_x_957) ;  /* 0xfffffffc00f08947 */ /* 0x002fea000383ffff */
[----:B------:R-:W-:Y:S01]  /*05e0*/  SHF.R.S32.HI R8, RZ, 0x1f, R5 ;  /* 0x0000001fff087819 */ /* 0x000fe20000011405 */
[----:B------:R-:W-:Y:S01]  /*05f0*/  ULDC UR4, c[0x0][0x268] ;  /* 0x00009a0000047ab9 */ /* 0x000fe20000000800 */
[----:B------:R-:W-:Y:S01]  /*0600*/  IMAD R49, R4, -0x50, R49 ;  /* 0xffffffb004317824 */ /* 0x000fe200078e0231 */
[----:B------:R-:W-:Y:S01]  /*0610*/  ULDC.64 UR6, c[0x0][0x258] ;  /* 0x0000960000067ab9 */ /* 0x000fe20000000a00 */
[CC--:B------:R-:W-:Y:S01]  /*0620*/  LEA.HI R12, R8.reuse, R5.reuse, RZ, 0x7 ;  /* 0x00000005080c7211 */ /* 0x0c0fe200078f38ff */
[----:B------:R-:W-:Y:S01]  /*0630*/  BSSY B0, `(.L_x_958) ;  /* 0x00000a5000007945 */ /* 0x000fe20003800000 */
[----:B------:R-:W-:Y:S02]  /*0640*/  LEA.HI R14, R8, R5, RZ, 0x4 ;  /* 0x00000005080e7211 */ /* 0x000fe400078f20ff */
[----:B------:R-:W-:Y:S02]  /*0650*/  LOP3.LUT R10, R12, 0x3fffff80, RZ, 0xc0, !PT ;  /* 0x3fffff800c0a7812 */ /* 0x000fe400078ec0ff */
[----:B------:R-:W-:-:S02]  /*0660*/  SHF.R.S32.HI R9, RZ, 0x7, R12 ;  /* 0x00000007ff097819 */ /* 0x000fc4000001140c */
[----:B0-----:R-:W-:Y:S01]  /*0670*/  SHF.R.S32.HI R3, RZ, 0x4, R14 ;  /* 0x00000004ff037819 */ /* 0x001fe2000001140e */
[----:B------:R-:W-:Y:S01]  /*0680*/  IMAD.IADD R10, R5, 0x1, -R10 ;  /* 0x00000001050a7824 */ /* 0x000fe200078e0a0a */
[CC--:B------:R-:W-:Y:S02]  /*0690*/  LEA.HI R20, R8.reuse, R5.reuse, RZ, 0x3 ;  /* 0x0000000508147211 */ /* 0x0c0fe400078f18ff */
[----:B------:R-:W-:Y:S01]  /*06a0*/  LEA.HI R11, R8, R5, RZ, 0x5 ;  /* 0x00000005080b7211 */ /* 0x000fe200078f28ff */
[----:B------:R-:W-:Y:S01]  /*06b0*/  IMAD R9, R9, 0x500, R10 ;  /* 0x0000050009097824 */ /* 0x000fe200078e020a */
[----:B------:R-:W-:Y:S02]  /*06c0*/  LEA.HI R10, R14, R3, RZ, 0x1 ;  /* 0x000000030e0a7211 */ /* 0x000fe400078f08ff */
[----:B------:R-:W-:Y:S01]  /*06d0*/  LEA.HI R15, R8, R5, RZ, 0x6 ;  /* 0x00000005080f7211 */ /* 0x000fe200078f30ff */
[----:B------:R-:W-:Y:S01]  /*06e0*/  IMAD.SHL.U32 R9, R9, 0x4, RZ ;  /* 0x0000000409097824 */ /* 0x000fe200078e00ff */
[----:B------:R-:W-:-:S02]  /*06f0*/  LOP3.LUT R10, R10, 0x1fffffe, RZ, 0xc0, !PT ;  /* 0x01fffffe0a0a7812 */ /* 0x000fc400078ec0ff */
[----:B------:R-:W-:Y:S02]  /*0700*/  LOP3.LUT R8, R20, 0xfffffff8, RZ, 0xc0, !PT ;  /* 0xfffffff814087812 */ /* 0x000fe400078ec0ff */
[----:B------:R-:W-:Y:S01]  /*0710*/  LEA R56, R9, R2, 0x2 ;  /* 0x0000000209387211 */ /* 0x000fe200078e10ff */
[----:B------:R-:W-:Y:S01]  /*0720*/  IMAD.IADD R13, R3, 0x1, -R10 ;  /* 0x00000001030d7824 */ /* 0x000fe200078e0a0a */
[----:B------:R-:W-:Y:S01]  /*0730*/  LOP3.LUT R18, R14, 0xfffffff0, RZ, 0xc0, !PT ;  /* 0xfffffff00e127812 */ /* 0x000fe200078ec0ff */
[C---:B------:R-:W-:Y:S01]  /*0740*/  IMAD.IADD R21, R5.reuse, 0x1, -R8 ;  /* 0x0000000105157824 */ /* 0x040fe200078e0a08 */
[----:B------:R-:W-:Y:S01]  /*0750*/  SHF.R.S32.HI R16, RZ, 0x5, R11 ;  /* 0x00000005ff107819 */ /* 0x000fe2000001140b */
[----:B------:R-:W0:Y:S01]  /*0760*/  LDS.128 R40, [R56] ;  /* 0x0000000038287984 */ /* 0x000e220000000c00 */
[----:B------:R-:W-:Y:S01]  /*0770*/  SHF.R.S32.HI R14, RZ, 0x1f, R14 ;  /* 0x0000001fff0e7819 */ /* 0x000fe2000001140e */
[----:B------:R-:W-:Y:S01]  /*0780*/  IMAD.IADD R25, R5, 0x1, -R18 ;  /* 0x0000000105197824 */ /* 0x000fe200078e0a12 */
[----:B------:R-:W-:Y:S01]  /*0790*/  LOP3.LUT R23, R15, 0x40, RZ, 0xc0, !PT ;  /* 0x000000400f177812 */ /* 0x000fe200078ec0ff */
[----:B------:R-:W-:Y:S01]  /*07a0*/  IMAD R5, R16, 0xa, R13 ;  /* 0x0000000a10057824 */ /* 0x000fe200078e020d */
[----:B------:R-:W-:Y:S01]  /*07b0*/  LEA.HI R16, R14, R3, RZ, 0x2 ;  /* 0x000000030e107211 */ /* 0x000fe200078f10ff */
[----:B------:R-:W1:Y:S01]  /*07c0*/  LDS.128 R36, [R56+0x2000] ;  /* 0x0020000038247984 */ /* 0x000e620000000c00 */
[----:B------:R-:W-:-:S02]  /*07d0*/  SHF.L.U32 R54, R25, 0x3, RZ ;  /* 0x0000000319367819 */ /* 0x000fc400000006ff */
[----:B------:R-:W-:Y:S01]  /*07e0*/  LOP3.LUT R24, R16, 0xffffffc, RZ, 0xc0, !PT ;  /* 0x0ffffffc10187812 */ /* 0x000fe200078ec0ff */
[----:B------:R-:W2:Y:S01]  /*07f0*/  LDS.128 R32, [R56+0x2800] ;  /* 0x0028000038207984 */ /* 0x000ea20000000c00 */
[----:B------:R-:W-:Y:S02]  /*0800*/  SHF.R.S32.HI R22, RZ, 0x1f, R21 ;  /* 0x0000001fff167819 */ /* 0x000fe40000011415 */
[----:B------:R-:W-:Y:S01]  /*0810*/  LOP3.LUT R27, R12, 0xffffff80, RZ, 0xc0, !PT ;  /* 0xffffff800c1b7812 */ /* 0x000fe200078ec0ff */
[----:B------:R-:W-:Y:S01]  /*0820*/  IMAD.IADD R24, R3, 0x1, -R24 ;  /* 0x0000000103187824 */ /* 0x000fe200078e0a18 */
[----:B------:R-:W-:Y:S01]  /*0830*/  SHF.R.U32.HI R29, RZ, 0x3, R23 ;  /* 0x00000003ff1d7819 */ /* 0x000fe20000011617 */
[----:B------:R-:W3:Y:S01]  /*0840*/  LDS.128 R16, [R56+0x1800] ;  /* 0x0018000038107984 */ /* 0x000ee20000000c00 */
[----:B------:R-:W-:Y:S02]  /*0850*/  LOP3.LUT R44, R23, 0x8, R54, 0xf8, !PT ;  /* 0x00000008172c7812 */ /* 0x000fe400078ef836 */
[----:B------:R-:W-:Y:S01]  /*0860*/  LEA.HI R23, R22, R21, RZ, 0x2 ;  /* 0x0000001516177211 */ /* 0x000fe200078f10ff */
[----:B------:R-:W-:Y:S01]  /*0870*/  IMAD R22, R24, 0x10, R27 ;  /* 0x0000001018167824 */ /* 0x000fe200078e021b */
[----:B------:R-:W-:Y:S01]  /*0880*/  LEA.HI R25, R25, R25, RZ, 0x1 ;  /* 0x0000001919197211 */ /* 0x000fe200078f08ff */
[----:B------:R-:W4:Y:S01]  /*0890*/  LDS.128 R8, [R56+0x800] ;  /* 0x0008000038087984 */ /* 0x000f220000000c00 */
[C---:B------:R-:W-:Y:S01]  /*08a0*/  LOP3.LUT R26, R23.reuse, 0x7fffffc, RZ, 0xc0, !PT ;  /* 0x07fffffc171a7812 */ /* 0x040fe200078ec0ff */
[----:B------:R-:W-:Y:S01]  /*08b0*/  IMAD.SHL.U32 R24, R23, 0x10, RZ ;  /* 0x0000001017187824 */ /* 0x000fe200078e00ff */
[----:B------:R-:W-:Y:S01]  /*08c0*/  SHF.R.S32.HI R51, RZ, 0x1, R25 ;  /* 0x00000001ff337819 */ /* 0x000fe20000011419 */
[----:B------:R-:W5:Y:S01]  /*08d0*/  LDS.128 R12, [R56+0x1000] ;  /* 0x00100000380c7984 */ /* 0x000f620000000c00 */
[----:B------:R-:W-:-:S02]  /*08e0*/  LOP3.LUT R44, R44, R29, RZ, 0x3c, !PT ;  /* 0x0000001d2c2c7212 */ /* 0x000fc400078e3cff */
[----:B------:R-:W-:Y:S01]  /*08f0*/  LOP3.LUT R23, R24, 0x40, RZ, 0xc0, !PT ;  /* 0x0000004018177812 */ /* 0x000fe200078ec0ff */
[----:B------:R-:W5:Y:S01]  /*0900*/  LDS.128 R28, [R56+0x3000] ;  /* 0x00300000381c7984 */ /* 0x000f620000000c00 */
[----:B------:R-:W-:Y:S01]  /*0910*/  IADD3 R48, R21, -R26, RZ ;  /* 0x8000001a15307210 */ /* 0x000fe20007ffe0ff */
[----:B------:R-:W-:Y:S01]  /*0920*/  IMAD R51, R51, 0x500, R22 ;  /* 0x0000050033337824 */ /* 0x000fe200078e0216 */
[----:B------:R-:W-:Y:S01]  /*0930*/  LOP3.LUT R46, R23, 0x8, R20, 0xf8, !PT ;  /* 0x00000008172e7812 */ /* 0x000fe200078ef814 */
[----:B------:R-:W5:Y:S01]  /*0940*/  LDS.128 R24, [R56+0x3800] ;  /* 0x0038000038187984 */ /* 0x000f620000000c00 */
[----:B------:R-:W-:Y:S01]  /*0950*/  SHF.R.U32.HI R47, RZ, 0x3, R23 ;  /* 0x00000003ff2f7819 */ /* 0x000fe20000011617 */
[----:B------:R-:W-:Y:S02]  /*0960*/  IMAD R48, R5, 0x8, R48 ;  /* 0x0000000805307824 */ /* 0x000fe400078e0230 */
[----:B------:R-:W5:Y:S01]  /*0970*/  LDS.128 R20, [R56+0x4000] ;  /* 0x0040000038147984 */ /* 0x000f620000000c00 */
[----:B------:R-:W-:Y:S01]  /*0980*/  LOP3.LUT R47, R46, R47, RZ, 0x3c, !PT ;  /* 0x0000002f2e2f7212 */ /* 0x000fe200078e3cff */
[----:B------:R-:W-:-:S02]  /*0990*/  IMAD.IADD R5, R51, 0x1, R44 ;  /* 0x0000000133057824 */ /* 0x000fc400078e022c */
[----:B0-----:R-:W-:Y:S01]  /*09a0*/  FMUL.FTZ R44, R40, UR4 ;  /* 0x00000004282c7c20 */ /* 0x001fe20008410000 */
[----:B------:R-:W-:Y:S01]  /*09b0*/  FMUL.FTZ R51, R41, UR4 ;  /* 0x0000000429337c20 */ /* 0x000fe20008410000 */
[----:B------:R-:W-:Y:S01]  /*09c0*/  FMUL.FTZ R46, R42, UR4 ;  /* 0x000000042a2e7c20 */ /* 0x000fe20008410000 */
[----:B------:R-:W-:Y:S01]  /*09d0*/  FMUL.FTZ R53, R43, UR4 ;  /* 0x000000042b357c20 */ /* 0x000fe20008410000 */
[----:B------:R-:W-:Y:S01]  /*09e0*/  IMAD.U32 R47, R48, 0x10, R47 ;  /* 0x00000010302f7824 */ /* 0x000fe200078e002f */
[----:B------:R-:W0:Y:S01]  /*09f0*/  LDS.128 R40, [R56+0x4800] ;  /* 0x0048000038287984 */ /* 0x000e220000000c00 */
[----:B-1----:R-:W-:Y:S01]  /*0a00*/  FMUL.FTZ R37, R37, UR4 ;  /* 0x0000000425257c20 */ /* 0x002fe20008410000 */
[----:B--2---:R-:W-:Y:S02]  /*0a10*/  FMUL.FTZ R32, R32, UR4 ;  /* 0x0000000420207c20 */ /* 0x004fe40008410000 */
[----:B------:R-:W-:Y:S01]  /*0a20*/  LEA R47, R47, R2, 0x1 ;  /* 0x000000022f2f7211 */ /* 0x000fe200078e08ff */
[----:B---3--:R-:W-:Y:S01]  /*0a30*/  FMUL.FTZ R52, R19, UR4 ;  /* 0x0000000413347c20 */ /* 0x008fe20008410000 */
[----:B------:R-:W-:Y:S01]  /*0a40*/  FMUL.FTZ R19, R38, UR4 ;  /* 0x0000000426137c20 */ /* 0x000fe20008410000 */
[----:B------:R-:W-:Y:S01]  /*0a50*/  FMUL.FTZ R38, R39, UR4 ;  /* 0x0000000427267c20 */ /* 0x000fe20008410000 */
[----:B------:R-:W-:Y:S01]  /*0a60*/  FMUL.FTZ R39, R33, UR4 ;  /* 0x0000000421277c20 */ /* 0x000fe20008410000 */
[----:B------:R-:W-:Y:S01]  /*0a70*/  FMUL.FTZ R33, R34, UR4 ;  /* 0x0000000422217c20 */ /* 0x000fe20008410000 */
[----:B------:R-:W-:Y:S01]  /*0a80*/  FMUL.FTZ R34, R35, UR4 ;  /* 0x0000000423227c20 */ /* 0x000fe20008410000 */
[----:B----4-:R-:W-:Y:S01]  /*0a90*/  FMUL.FTZ R55, R9, UR4 ;  /* 0x0000000409377c20 */ /* 0x010fe20008410000 */
[----:B------:R-:W-:Y:S01]  /*0aa0*/  FMUL.FTZ R8, R8, UR4 ;  /* 0x0000000408087c20 */ /* 0x000fe20008410000 */
[----:B------:R-:W-:Y:S01]  /*0ab0*/  FMUL.FTZ R9, R10, UR4 ;  /* 0x000000040a097c20 */ /* 0x000fe20008410000 */
[----:B------:R-:W-:Y:S01]  /*0ac0*/  FMUL.FTZ R48, R11, UR4 ;  /* 0x000000040b307c20 */ /* 0x000fe20008410000 */
[----:B-----5:R-:W-:Y:S01]  /*0ad0*/  FMUL.FTZ R10, R12, UR4 ;  /* 0x000000040c0a7c20 */ /* 0x020fe20008410000 */
        /* <DEDUP_REMOVED lines=18> */
[----:B------:R-:W-:Y:S01]  /*0c00*/  F2FP.BF16.F32.PACK_AB R14, R55, R8 ;  /* 0x00000008370e723e */ /* 0x000fe200000010ff */
[----:B0-----:R-:W-:Y:S01]  /*0c10*/  FMUL.FTZ R23, R40, UR4 ;  /* 0x0000000428177c20 */ /* 0x001fe20008410000 */
[----:B------:R-:W-:Y:S01]  /*0c20*/  F2FP.BF16.F32.PACK_AB R15, R48, R9 ;  /* 0x00000009300f723e */ /* 0x000fe200000010ff */
[----:B------:R-:W-:Y:S01]  /*0c30*/  FMUL.FTZ R40, R41, UR4 ;  /* 0x0000000429287c20 */ /* 0x000fe20008410000 */
[----:B------:R-:W-:Y:S01]  /*0c40*/  FMUL.FTZ R20, R20, UR4 ;  /* 0x0000000414147c20 */ /* 0x000fe20008410000 */
[----:B------:R-:W-:Y:S01]  /*0c50*/  F2FP.BF16.F32.PACK_AB R8, R57, R10 ;  /* 0x0000000a3908723e */ /* 0x000fe200000010ff */
[----:B------:R-:W-:Y:S01]  /*0c60*/  FMUL.FTZ R36, R42, UR4 ;  /* 0x000000042a247c20 */ /* 0x000fe20008410000 */
[----:B------:R-:W-:Y:S01]  /*0c70*/  F2FP.BF16.F32.PACK_AB R9, R50, R11 ;  /* 0x0000000b3209723e */ /* 0x000fe200000010ff */
[----:B------:R-:W-:Y:S01]  /*0c80*/  FMUL.FTZ R43, R43, UR4 ;  /* 0x000000042b2b7c20 */ /* 0x000fe20008410000 */
[----:B------:R-:W-:Y:S01]  /*0c90*/  F2FP.BF16.F32.PACK_AB R12, R51, R44 ;  /* 0x0000002c330c723e */ /* 0x000fe200000010ff */
[----:B------:R-:W-:Y:S01]  /*0ca0*/  ULDC UR4, c[0x0][0x244] ;  /* 0x0000910000047ab9 */ /* 0x000fe20000000800 */
[----:B------:R-:W-:-:S02]  /*0cb0*/  F2FP.BF16.F32.PACK_AB R13, R53, R46 ;  /* 0x0000002e350d723e */ /* 0x000fc400000010ff */
[----:B------:R-:W-:Y:S02]  /*0cc0*/  F2FP.BF16.F32.PACK_AB R10, R59, R16 ;  /* 0x000000103b0a723e */ /* 0x000fe400000010ff */
[----:B------:R-:W-:Y:S01]  /*0cd0*/  F2FP.BF16.F32.PACK_AB R11, R52, R17 ;  /* 0x00000011340b723e */ /* 0x000fe200000010ff */
[----:B------:R0:W-:Y:S01]  /*0ce0*/  STSM.16.MT88.4 [R47+0xa000], R12 ;  /* 0x00a0000c2f007844 */ /* 0x0001e20000004200 */
[----:B------:R-:W-:Y:S02]  /*0cf0*/  F2FP.BF16.F32.PACK_AB R16, R37, R18 ;  /* 0x000000122510723e */ /* 0x000fe400000010ff */
[----:B------:R-:W-:Y:S01]  /*0d00*/  F2FP.BF16.F32.PACK_AB R17, R38, R19 ;  /* 0x000000132611723e */ /* 0x000fe200000010ff */
[----:B------:R1:W-:Y:S01]  /*0d10*/  STSM.16.MT88.4 [R47+0xa200], R8 ;  /* 0x00a200082f007844 */ /* 0x0003e20000004200 */
[----:B------:R-:W-:Y:S02]  /*0d20*/  F2FP.BF16.F32.PACK_AB R18, R39, R32 ;  /* 0x000000202712723e */ /* 0x000fe400000010ff */
[----:B------:R-:W-:-:S02]  /*0d30*/  F2FP.BF16.F32.PACK_AB R19, R34, R33 ;  /* 0x000000212213723e */ /* 0x000fc400000010ff */
[----:B------:R-:W-:Y:S02]  /*0d40*/  F2FP.BF16.F32.PACK_AB R29, R30, R29 ;  /* 0x0000001d1e1d723e */ /* 0x000fe400000010ff */
[----:B------:R-:W-:Y:S01]  /*0d50*/  F2FP.BF16.F32.PACK_AB R21, R22, R21 ;  /* 0x000000151615723e */ /* 0x000fe200000010ff */
[----:B------:R1:W-:Y:S01]  /*0d60*/  STSM.16.MT88.4 [R47+0xa400], R16 ;  /* 0x00a400102f007844 */ /* 0x0003e20000004200 */
[----:B------:R-:W-:Y:S02]  /*0d70*/  F2FP.BF16.F32.PACK_AB R28, R35, R28 ;  /* 0x0000001c231c723e */ /* 0x000fe400000010ff */
[----:B------:R-:W-:Y:S01]  /*0d80*/  F2FP.BF16.F32.PACK_AB R30, R25, R24 ;  /* 0x00000018191e723e */ /* 0x000fe200000010ff */
[----:B0-----:R-:W-:Y:S01]  /*0d90*/  IMAD R12, R5, 0x2, R2 ;  /* 0x00000002050c7824 */ /* 0x001fe200078e0202 */
[----:B------:R-:W-:Y:S01]  /*0da0*/  F2FP.BF16.F32.PACK_AB R31, R26, R31 ;  /* 0x0000001f1a1f723e */ /* 0x000fe200000010ff */
[----:B------:R-:W-:Y:S01]  /*0db0*/  IMAD R13, R7, UR6, RZ ;  /* 0x00000006070d7c24 */ /* 0x000fe2000f8e02ff */
[----:B------:R-:W-:Y:S01]  /*0dc0*/  F2FP.BF16.F32.PACK_AB R22, R40, R23 ;  /* 0x000000172816723e */ /* 0x000fe200000010ff */
[----:B------:R-:W-:Y:S01]  /*0dd0*/  VIADD R7, R3, 0x10 ;  /* 0x0000001003077836 */ /* 0x000fe20000000000 */
[----:B------:R-:W-:Y:S01]  /*0de0*/  F2FP.BF16.F32.PACK_AB R20, R27, R20 ;  /* 0x000000141b14723e */ /* 0x000fe200000010ff */
[----:B------:R1:W-:Y:S01]  /*0df0*/  STSM.16.MT88.4 [R47+0xa600], R28 ;  /* 0x00a6001c2f007844 */ /* 0x0003e20000004200 */
[----:B------:R-:W-:Y:S01]  /*0e00*/  F2FP.BF16.F32.PACK_AB R23, R43, R36 ;  /* 0x000000242b17723e */ /* 0x000fe200000010ff */
[----:B------:R-:W-:Y:S01]  /*0e10*/  IMAD R13, R0, UR7, R13 ;  /* 0x00000007000d7c24 */ /* 0x000fe2000f8e020d */
[----:B------:R-:W-:-:S02]  /*0e20*/  VIMNMX R24, R49, 0x50, PT ;  /* 0x0000005031187848 */ /* 0x000fc40003fe0100 */
[----:B------:R-:W-:Y:S01]  /*0e30*/  ISETP.GE.AND P0, PT, R54, UR4, PT ;  /* 0x0000000436007c0c */ /* 0x000fe2000bf06270 */
[----:B------:R1:W-:Y:S01]  /*0e40*/  STSM.16.MT88.4 [R47+0xa800], R20 ;  /* 0x00a800142f007844 */ /* 0x0003e20000004200 */
[--C-:B------:R-:W-:Y:S01]  /*0e50*/  SHF.R.S32.HI R55, RZ, 0x1f, R54.reuse ;  /* 0x0000001fff377819 */ /* 0x100fe20000011436 */
[----:B------:R-:W-:Y:S01]  /*0e60*/  ULDC.64 UR4, c[0x0][0x260] ;  /* 0x0000980000047ab9 */ /* 0x000fe20000000a00 */
[----:B------:R-:W-:Y:S01]  /*0e70*/  BAR.SYNC.DEFER_BLOCKING 0x0 ;  /* 0x0000000000007b1d */ /* 0x000fe20000010000 */
[C---:B------:R-:W-:Y:S01]  /*0e80*/  ISETP.GE.OR P4, PT, R3.reuse, R24, P0 ;  /* 0x000000180300720c */ /* 0x040fe20000786670 */
[----:B------:R-:W-:Y:S01]  /*0e90*/  IMAD.WIDE.U32 R54, R0, UR6, R54 ;  /* 0x0000000600367c25 */ /* 0x000fe2000f8e0036 */
[----:B------:R-:W-:Y:S02]  /*0ea0*/  IADD3 R14, P1, R3, R60, RZ ;  /* 0x0000003c030e7210 */ /* 0x000fe40007f3e0ff */
[-C--:B------:R-:W-:Y:S01]  /*0eb0*/  ISETP.GE.OR P3, PT, R7, R24.reuse, P0 ;  /* 0x000000180700720c */ /* 0x080fe20000766670 */
[C---:B------:R-:W-:Y:S01]  /*0ec0*/  VIADD R0, R3.reuse, 0x20 ;  /* 0x0000002003007836 */ /* 0x040fe20000000000 */
[----:B------:R-:W-:Y:S01]  /*0ed0*/  IADD3 R7, R3, 0x30, RZ ;  /* 0x0000003003077810 */ /* 0x000fe20007ffe0ff */
[----:B------:R-:W-:Y:S01]  /*0ee0*/  IMAD R45, R45, UR4, RZ ;  /* 0x000000042d2d7c24 */ /* 0x000fe2000f8e02ff */
[----:B------:R-:W-:Y:S01]  /*0ef0*/  LEA.HI.X.SX32 R15, R3, R61, 0x1, P1 ;  /* 0x0000003d030f7211 */ /* 0x000fe200008f0eff */
[----:B------:R-:W-:Y:S01]  /*0f00*/  IMAD.IADD R55, R55, 0x1, R13 ;  /* 0x0000000137377824 */ /* 0x000fe200078e020d */
[-C--:B------:R-:W-:Y:S01]  /*0f10*/  ISETP.GE.OR P2, PT, R0, R24.reuse, P0 ;  /* 0x000000180000720c */ /* 0x080fe20000746670 */
[----:B------:R-:W-:Y:S01]  /*0f20*/  VIADD R3, R3, 0x40 ;  /* 0x0000004003037836 */ /* 0x000fe20000000000 */
[----:B------:R-:W-:Y:S01]  /*0f30*/  ISETP.GE.OR P1, PT, R7, R24, P0 ;  /* 0x000000180700720c */ /* 0x000fe20000726670 */
[----:B------:R-:W-:-:S02]  /*0f40*/  VIADD R0, R2, 0xa000 ;  /* 0x0000a00002007836 */ /* 0x000fc40000000000 */
[C---:B------:R-:W-:Y:S01]  /*0f50*/  IMAD R45, R6.reuse, UR5, R45 ;  /* 0x00000005062d7c24 */ /* 0x040fe2000f8e022d */
[----:B------:R-:W-:Y:S01]  /*0f60*/  ISETP.GE.OR P0, PT, R3, R24, P0 ;  /* 0x000000180300720c */ /* 0x000fe20000706670 */
[----:B------:R-:W-:Y:S01]  /*0f70*/  IMAD.WIDE.U32 R6, R6, UR4, R54 ;  /* 0x0000000406067c25 */ /* 0x000fe2000f8e0036 */
[----:B------:R-:W-:-:S03]  /*0f80*/  LEA R0, R5, R0, 0x1 ;  /* 0x0000000005007211 */ /* 0x000fc600078e08ff */
[----:B------:R-:W-:Y:S01]  /*0f90*/  IMAD.WIDE R2, R4, 0x50, R14 ;  /* 0x0000005004027825 */ /* 0x000fe200078e020e */
[----:B------:R1:W0:Y:S03]  /*0fa0*/  LDS.128 R8, [R12+0xa800] ;  /* 0x00a800000c087984 */ /* 0x0002260000000c00 */
[----:B------:R-:W-:Y:S01]  /*0fb0*/  IMAD.IADD R5, R7, 0x1, R45 ;  /* 0x0000000107057824 */ /* 0x000fe200078e022d */
[----:B------:R-:W-:Y:S06]  /*0fc0*/  @P4 BRA `(.L_x_959) ;  /* 0x00000000002c4947 */ /* 0x000fec0003800000 */
[----:B-1----:R-:W1:Y:S01]  /*0fd0*/  LDS.128 R16, [R0] ;  /* 0x0000000000107984 */ /* 0x002e620000000c00 */
        /* <DEDUP_REMOVED lines=9> */
[----:B-1----:R2:W-:Y:S02]  /*1070*/  STG.E.128 desc[UR8][R20.64], R16 ;  /* 0x0000001014007986 */ /* 0x0025e4000c101d08 */
.L_x_959:
[----:B------:R-:W-:Y:S05]  /*1080*/  BSYNC B0 ;  /* 0x0000000000007941 */ /* 0x000fea0003800000 */
.L_x_958:
[----:B-12---:R1:W2:Y:S01]  /*1090*/  LDS.128 R16, [R12+0xa200] ;  /* 0x00a200000c107984 */ /* 0x0062a20000000c00 */
[----:B------:R-:W-:Y:S04]  /*10a0*/  BSSY B0, `(.L_x_960) ;  /* 0x000000f000007945 */ /* 0x000fe80003800000 */
[----:B------:R-:W-:Y:S05]  /*10b0*/  @P3 BRA `(.L_x_961) ;  /* 0x0000000000343947 */ /* 0x000fea0003800000 */
[----:B------:R-:W-:Y:S01]  /*10c0*/  IADD3 R13, P3, R2, 0x10, RZ ;  /* 0x00000010020d7810 */ /* 0x000fe20007f7e0ff */
[----:B------:R-:W-:Y:S01]  /*10d0*/  ULDC.64 UR4, c[0x0][0x250] ;  /* 0x0000940000047ab9 */ /* 0x000fe20000000a00 */
[----:B------:R-:W-:Y:S02]  /*10e0*/  IMAD.MOV.U32 R14, RZ, RZ, R6 ;  /* 0x000000ffff0e7224 */ /* 0x000fe400078e0006 */
[----:B------:R-:W-:Y:S01]  /*10f0*/  IADD3.X R0, RZ, R3, RZ, P3, !PT ;  /* 0x00000003ff007210 */ /* 0x000fe20001ffe4ff */
[----:B------:R-:W-:-:S04]  /*1100*/  IMAD.MOV.U32 R15, RZ, RZ, R5 ;  /* 0x000000ffff0f7224 */ /* 0x000fc800078e0005 */
        /* <DEDUP_REMOVED lines=8> */
.L_x_961:
[----:B------:R-:W-:Y:S05]  /*1190*/  BSYNC B0 ;  /* 0x0000000000007941 */ /* 0x000fea0003800000 */
.L_x_960:
[----:B--23--:R2:W3:Y:S01]  /*11a0*/  LDS.128 R16, [R12+0xa400] ;  /* 0x00a400000c107984 */ /* 0x00c4e20000000c00 */
        /* <DEDUP_REMOVED lines=15> */
.L_x_963:
[----:B------:R-:W-:Y:S05]  /*12a0*/  BSYNC B0 ;  /* 0x0000000000007941 */ /* 0x000fea0003800000 */
.L_x_962:
[----:B-12---:R-:W1:Y:S01]  /*12b0*/  LDS.128 R12, [R12+0xa600] ;  /* 0x00a600000c0c7984 */ /* 0x006e620000000c00 */
[----:B------:R-:W-:Y:S04]  /*12c0*/  BSSY B0, `(.L_x_964) ;  /* 0x000000f000007945 */ /* 0x000fe80003800000 */
[----:B------:R-:W-:Y:S05]  /*12d0*/  @P1 BRA `(.L_x_965) ;  /* 0x0000000000341947 */ /* 0x000fea0003800000 */
[----:B---34-:R-:W-:Y:S01]  /*12e0*/  IADD3 R19, P1, R2, 0x30, RZ ;  /* 0x0000003002137810 */ /* 0x018fe20007f3e0ff */
        /* <DEDUP_REMOVED lines=8> */
[----:B------:R-:W-:Y:S02]  /*1370*/  LEA R18, P1, R16, UR4, 0x1 ;  /* 0x0000000410127c11 */ /* 0x000fe4000f8208ff */
[----:B------:R-:W-:-:S04]  /*1380*/  IADD3 R17, R17, R19, RZ ;  /* 0x0000001311117210 */ /* 0x000fc80007ffe0ff */
[----:B------:R-:W-:-:S05]  /*1390*/  LEA.HI.X R19, R16, UR5, R17, 0x1, P1 ;  /* 0x0000000510137c11 */ /* 0x000fca00088f0c11 */
[----:B-1----:R2:W-:Y:S02]  /*13a0*/  STG.E.128 desc[UR8][R18.64], R12 ;  /* 0x0000000c12007986 */ /* 0x0025e4000c101d08 */
.L_x_965:
[----:B------:R-:W-:Y:S05]  /*13b0*/  BSYNC B0 ;  /* 0x0000000000007941 */ /* 0x000fea0003800000 */
.L_x_964:
[----:B------:R-:W-:Y:S05]  /*13c0*/  @P0 EXIT ;  /* 0x000000000000094d */ /* 0x000fea0003800000 */
[----:B------:R-:W-:Y:S01]  /*13d0*/  IADD3 R7, P0, R2, 0x40, RZ ;  /* 0x0000004002077810 */ /* 0x000fe20007f1e0ff */
[----:B------:R-:W-:-:S04]  /*13e0*/  ULDC.64 UR4, c[0x0][0x250] ;  /* 0x0000940000047ab9 */ /* 0x000fc80000000a00 */
[----:B------:R-:W-:Y:S01]  /*13f0*/  IMAD.X R2, RZ, RZ, R3, P0 ;  /* 0x000000ffff027224 */ /* 0x000fe200000e0603 */
[----:B------:R-:W-:-:S03]  /*1400*/  MOV R3, R5 ;  /* 0x0000000500037202 */ /* 0x000fc60000000f00 */
        /* <DEDUP_REMOVED lines=8> */
[----:B0-----:R-:W-:Y:S01]  /*1490*/  STG.E.128 desc[UR8][R4.64], R8 ;  /* 0x0000000804007986 */ /* 0x001fe2000c101d08 */
[----:B------:R-:W-:Y:S05]  /*14a0*/  EXIT ;  /* 0x000000000000794d */ /* 0x000fea0003800000 */
.L_x_966:
        /* <DEDUP_REMOVED lines=13> */
.L_x_3690:


//--------------------- .text._ZN7cutlass13device_kernelIN5flash11enable_sm90INS1_16FlashAttnBwdSm90INS1_25CollectiveMainloopBwdSm90ILi2ELi2ELi2EN4cute5tupleIJNS5_1CILi1EEES8_S8_EEENS6_IJNS7_ILi80EEENS7_ILi128EEESB_EEENS_10bfloat16_tEfNS_4arch4Sm90ELb0ELb0ELb0ELb1ELb1ELb1ELb0ELb1ELi2ELi1ELi2ELi1ELb0EEENS1_24CollectiveEpilogueBwdGQAISC_fSF_Li256ELb1ELb1EEENS1_19SingleTileSchedulerILb1ELb0ELb0ELi128EEEEEEEEEvNT_6ParamsE --------------------------
	.section	.text._ZN7cutlass13device_kernelIN5flash11enable_sm90INS1_16FlashAttnBwdSm90INS1_25CollectiveMainloopBwdSm90ILi2ELi2ELi2EN4cute5tupleIJNS5_1CILi1EEES8_S8_EEENS6_IJNS7_ILi80EEENS7_ILi128EEESB_EEENS_10bfloat16_tEfNS_4arch4Sm90ELb0ELb0ELb0ELb1ELb1ELb1ELb0ELb1ELi2ELi1ELi2ELi1ELb0EEENS1_24CollectiveEpilogueBwdGQAISC_fSF_Li256ELb1ELb1EEENS1_19SingleTileSchedulerILb1ELb0ELb0ELi128EEEEEEEEEvNT_6ParamsE,"ax",@progbits
	.align	128
.text._ZN7cutlass13device_kernelIN5flash11enable_sm90INS1_16FlashAttnBwdSm90INS1_25CollectiveMainloopBwdSm90ILi2ELi2ELi2EN4cute5tupleIJNS5_1CILi1EEES8_S8_EEENS6_IJNS7_ILi80EEENS7_ILi128EEESB_EEENS_10bfloat16_tEfNS_4arch4Sm90ELb0ELb0ELb0ELb1ELb1ELb1ELb0ELb1ELi2ELi1ELi2ELi1ELb0EEENS1_24CollectiveEpilogueBwdGQAISC_fSF_Li256ELb1ELb1EEENS1_19SingleTileSchedulerILb1ELb0ELb0ELi128EEEEEEEEEvNT_6ParamsE:
        .type           _ZN7cutlass13device_kernelIN5flash11enable_sm90INS1_16FlashAttnBwdSm90INS1_25CollectiveMainloopBwdSm90ILi2ELi2ELi2EN4cute5tupleIJNS5_1CILi1EEES8_S8_EEENS6_IJNS7_ILi80EEENS7_ILi128EEESB_EEENS_10bfloat16_tEfNS_4arch4Sm90ELb0ELb0ELb0ELb1ELb1ELb1ELb0ELb1ELi2ELi1ELi2ELi1ELb0EEENS1_24CollectiveEpilogueBwdGQAISC_fSF_Li256ELb1ELb1EEENS1_19SingleTileSchedulerILb1ELb0ELb0ELi128EEEEEEEEEvNT_6ParamsE,@function
        .size           _ZN7cutlass13device_kernelIN5flash11enable_sm90INS1_16FlashAttnBwdSm90INS1_25CollectiveMainloopBwdSm90ILi2ELi2ELi2EN4cute5tupleIJNS5_1CILi1EEES8_S8_EEENS6_IJNS7_ILi80EEENS7_ILi128EEESB_EEENS_10bfloat16_tEfNS_4arch4Sm90ELb0ELb0ELb0ELb1ELb1ELb1ELb0ELb1ELi2ELi1ELi2ELi1ELb0EEENS1_24CollectiveEpilogueBwdGQAISC_fSF_Li256ELb1ELb1EEENS1_19SingleTileSchedulerILb1ELb0ELb0ELi128EEEEEEEEEvNT_6ParamsE,(.L_x_3691 - _ZN7cutlass13device_kernelIN5flash11enable_sm90INS1_16FlashAttnBwdSm90INS1_25CollectiveMainloopBwdSm90ILi2ELi2ELi2EN4cute5tupleIJNS5_1CILi1EEES8_S8_EEENS6_IJNS7_ILi80EEENS7_ILi128EEESB_EEENS_10bfloat16_tEfNS_4arch4Sm90ELb0ELb0ELb0ELb1ELb1ELb1ELb0ELb1ELi2ELi1ELi2ELi1ELb0EEENS1_24CollectiveEpilogueBwdGQAISC_fSF_Li256ELb1ELb1EEENS1_19SingleTileSchedulerILb1ELb0ELb0ELi128EEEEEEEEEvNT_6ParamsE)
        .other          _ZN7cutlass13device_kernelIN5flash11enable_sm90INS1_16FlashAttnBwdSm90INS1_25CollectiveMainloopBwdSm90ILi2ELi2ELi2EN4cute5tupleIJNS5_1CILi1EEES8_S8_EEENS6_IJNS7_ILi80EEENS7_ILi128EEESB_EEENS_10bfloat16_tEfNS_4arch4Sm90ELb0ELb0ELb0ELb1ELb1ELb1ELb0ELb1ELi2ELi1ELi2ELi1ELb0EEENS1_24CollectiveEpilogueBwdGQAISC_fSF_Li256ELb1ELb1EEENS1_19SingleTileSchedulerILb1ELb0ELb0ELi128EEEEEEEEEvNT_6ParamsE,@"STO_CUDA_ENTRY STV_DEFAULT"
_ZN7cutlass13device_kernelIN5flash11enable_sm90INS1_16FlashAttnBwdSm90INS1_25CollectiveMainloopBwdSm90ILi2ELi2ELi2EN4cute5tupleIJNS5_1CILi1EEES8_S8_EEENS6_IJNS7_ILi80EEENS7_ILi128EEESB_EEENS_10bfloat16_tEfNS_4arch4Sm90ELb0ELb0ELb0ELb1ELb1ELb1ELb0ELb1ELi2ELi1ELi2ELi1ELb0EEENS1_24CollectiveEpilogueBwdGQAISC_fSF_Li256ELb1ELb1EEENS1_19SingleTileSchedulerILb1ELb0ELb0ELi128EEEEEEEEEvNT_6ParamsE:
        /* <DEDUP_REMOVED lines=23> */
.L_x_968:
[----:B------:R-:W-:Y:S05]  /*0170*/  BSYNC B0 ;  /* 0x0000000000007941 */ /* 0x000fea0003800000 */
.L_x_967:
        /* <DEDUP_REMOVED lines=34> */
.L_x_969:
        /* <DEDUP_REMOVED lines=22> */
.L_x_970:
        /* <DEDUP_REMOVED lines=9> */
.L_x_973:
        /* <DEDUP_REMOVED lines=20> */
.L_x_974:
        /* <DEDUP_REMOVED lines=10> */
.L_x_976:
[----:B------:R-:W2:Y:S02]  /*0770*/  LDC R0, c[0x0][0x8c4] ;  /* 0x00023100ff007b82 */ /* 0x000ea40000000800 */
.L_x_975:
        /* <DEDUP_REMOVED lines=17> */
.L_x_978:
        /* <DEDUP_REMOVED lines=10> */
.L_x_979:
        /* <DEDUP_REMOVED lines=8> */
.L_x_980:
        /* <DEDUP_REMOVED lines=9> */
.L_x_981:
        /* <DEDUP_REMOVED lines=87> */
.L_x_984:
        /* <DEDUP_REMOVED lines=15> */
.L_x_983:
        /* <DEDUP_REMOVED lines=23> */
.L_x_986:
        /* <DEDUP_REMOVED lines=15> */
.L_x_985:
        /* <DEDUP_REMOVED lines=8> */
.L_x_1091:
        /* <DEDUP_REMOVED lines=48> */
.L_x_988:
        /* <DEDUP_REMOVED lines=79> */
.L_x_1000:
[----:B------:R-:W2:Y:S02]  /*1b70*/  LDL R3, [R1] ;  /* 0x0000000001037983 */ /* 0x000ea40000100800 */
[----:B--2---:R-:W-:-:S13]  /*1b80*/  ISETP.NE.AND P0, PT, R3, 0x3, PT ;  /* 0x000000030300780c */ /* 0x004fda0003f05270 */
[----:B------:R-:W-:Y:S05]  /*1b90*/  @!P0 BRA `(.L_x_990) ;  /* 0x0000000000048947 */ /* 0x000fea0003800000 */
[----:B------:R-:W-:Y:S01]  /*1ba0*/  BPT.TRAP 0x1 ;  /* 0x000000040000795c */ /* 0x000fe20000300000 */
.L_x_990:
        /* <DEDUP_REMOVED lines=8> */
.L_x_991:
[----:B---3--:R-:W-:Y:S05]  /*1c30*/  @P1 BRA `(.L_x_992) ;  /* 0x0000000000081947 */ /* 0x008fea0003800000 */
[----:B------:R-:W3:Y:S02]  /*1c40*/  SYNCS.PHASECHK.TRANS64.TRYWAIT P1, [R3+URZ+0x38810], R154 ;  /* 0x0388109a030075a7 */ /* 0x000ee4000802017f */
[----:B---3--:R-:W-:Y:S05]  /*1c50*/  @!P1 BRA `(.L_x_993) ;  /* 0x0000009800149947 */ /* 0x008fea0003800000 */
.L_x_992:
        /* <DEDUP_REMOVED lines=286> */
.L_x_994:
[----:B------:R1:W1:Y:S01]  /*2e40*/  SYNCS.PHASECHK.TRANS64.TRYWAIT P1, [R3+URZ+0x38830], R154 ;  /* 0x0388309a030075a7 */ /* 0x000262000802017f */
[----:B------:R-:W-:Y:S05]  /*2e50*/  @!P0 BRA `(.L_x_995) ;  /* 0x0000000000048947 */ /* 0x000fea0003800000 */
[----:B------:R-:W-:Y:S01]  /*2e60*/  BPT.TRAP 0x1 ;  /* 0x000000040000795c */ /* 0x000fe20000300000 */
.L_x_995:
[----:B------:R-:W-:-:S05]  /*2e70*/  VIADD R152, R152, 0x24000 ;  /* 0x0002400098987836 */ /* 0x000fca0000000000 */
[----:B------:R-:W-:-:S04]  /*2e80*/  SHF.R.U32.HI R152, RZ, 0x4, R152 ;  /* 0x00000004ff987819 */ /* 0x000fc80000011698 */
[----:B------:R-:W-:-:S04]  /*2e90*/  LOP3.LUT R236, R152, 0x3fff, RZ, 0xc0, !PT ;  /* 0x00003fff98ec7812 */ /* 0x000fc800078ec0ff */
[----:B------:R-:W-:Y:S01]  /*2ea0*/  LOP3.LUT R153, R236, 0x10000, RZ, 0xfc, !PT ;  /* 0x00010000ec997812 */ /* 0x000fe200078efcff */
[----:B-1----:R-:W-:Y:S06]  /*2eb0*/  @P1 BRA `(.L_x_996) ;  /* 0x0000000000081947 */ /* 0x002fec0003800000 */
[----:B------:R-:W1:Y:S02]  /*2ec0*/  SYNCS.PHASECHK.TRANS64.TRYWAIT P1, [R3+URZ+0x38830], R154 ;  /* 0x0388309a030075a7 */ /* 0x000e64000802017f */
[----:B-1----:R-:W-:Y:S05]  /*2ed0*/  @!P1 BRA `(.L_x_997) ;  /* 0x0000008400889947 */ /* 0x002fea0003800000 */
.L_x_996:
        /* <DEDUP_REMOVED lines=832> */
.L_x_998:
        /* <DEDUP_REMOVED lines=56> */
.L_x_999:
        /* <DEDUP_REMOVED lines=78> */
.L_x_982:
[----:B------:R-:W-:Y:S05]  /*6b40*/  @P0 BRA `(.L_x_977) ;  /* 0x0000004800140947 */ /* 0x000fea0003800000 */
[----:B------:R-:W2:Y:S01]  /*6b50*/  LDL.LU R152, [R1+0x1c] ;  /* 0x00001c0001987983 */ /* 0x000ea20000300800 */
[----:B-1----:R-:W1:Y:S01]  /*6b60*/  LDC.64 R2, c[0x0][0x878] ;  /* 0x00021e00ff027b82 */ /* 0x002e620000000a00 */
[----:B------:R-:W-:Y:S01]  /*6b70*/  ULDC UR4, c[0x0][0x870] ;  /* 0x00021c0000047ab9 */ /* 0x000fe20000000800 */
[----:B------:R-:W-:-:S06]  /*6b80*/  ULDC UR6, c[0x0][0x80c] ;  /* 0x0002030000067ab9 */ /* 0x000fcc0000000800 */
[----:B------:R-:W3:Y:S01]  /*6b90*/  LDC R17, c[0x0][0x850] ;  /* 0x00021400ff117b82 */ /* 0x000ee20000000800 */
[----:B------:R-:W4:Y:S01]  /*6ba0*/  S2R R4, SR_TID.X ;  /* 0x0000000000047919 */ /* 0x000f220000002100 */
[----:B------:R-:W5:Y:S01]  /*6bb0*/  S2R R8, SR_CTAID.Y ;  /* 0x0000000000087919 */ /* 0x000f620000002600 */
[----:B------:R-:W5:Y:S05]  /*6bc0*/  S2R R16, SR_CTAID.X ;  /* 0x0000000000107919 */ /* 0x000f6a0000002500 */
[----:B------:R-:W5:Y:S01]  /*6bd0*/  S2UR UR5, SR_CgaCtaId ;  /* 0x00000000000579c3 */ /* 0x000f620000008800 */
[----:B-1----:R-:W-:-:S07]  /*6be0*/  ISETP.NE.U32.AND P0, PT, R2, RZ, PT ;  /* 0x000000ff0200720c */ /* 0x002fce0003f05070 */
[----:B------:R-:W1:Y:S01]  /*6bf0*/  LDC.64 R14, c[0x0][0x840] ;  /* 0x00021000ff0e7b82 */ /* 0x000e620000000a00 */
[----:B------:R-:W-:-:S07]  /*6c00*/  ISETP.NE.AND.EX P0, PT, R3, RZ, PT, P0 ;  /* 0x000000ff0300720c */ /* 0x000fce0003f05300 */
[----:B------:R-:W1:Y:S08]  /*6c10*/  LDC.64 R12, c[0x0][0x818] ;  /* 0x00020600ff0c7b82 */ /* 0x000e700000000a00 */
[----:B------:R-:W2:Y:S01]  /*6c20*/  @P0 LDC.64 R2, c[0x0][0x878] ;  /* 0x00021e00ff020b82 */ /* 0x000ea20000000a00 */
[----:B---3--:R-:W-:-:S07]  /*6c30*/  ISETP.NE.AND P2, PT, R17, 0x1, PT ;  /* 0x000000011100780c */ /* 0x008fce0003f45270 */
[----:B------:R-:W3:Y:S08]  /*6c40*/  LDC.64 R18, c[0x0][0x820] ;  /* 0x00020800ff127b82 */ /* 0x000ef00000000a00 */
[----:B------:R-:W5:Y:S08]  /*6c50*/  @P2 LDC R5, c[0x0][0x854] ;  /* 0x00021500ff052b82 */ /* 0x000f700000000800 */
[----:B------:R-:W1:Y:S08]  /*6c60*/  @P2 LDC R9, c[0x0][0x858] ;  /* 0x00021600ff092b82 */ /* 0x000e700000000800 */
[----:B------:R-:W3:Y:S08]  /*6c70*/  LDC.64 R20, c[0x0][0x848] ;  /* 0x00021200ff147b82 */ /* 0x000ef00000000a00 */
[----:B------:R-:W3:Y:S01]  /*6c80*/  LDC.64 R22, c[0x0][0x800] ;  /* 0x00020000ff167b82 */ /* 0x000ee20000000a00 */
[----:B--2---:R-:W-:-:S06]  /*6c90*/  @P0 IMAD.WIDE R2, R152, 0x4, R2 ;  /* 0x0000000498020825 */ /* 0x004fcc00078e0202 */
[----:B------:R2:W3:Y:S01]  /*6ca0*/  @P0 LDG.E R2, desc[UR38][R2.64] ;  /* 0x0000002602020981 */ /* 0x0004e2000c1e1900 */
[----:B----4-:R-:W-:Y:S01]  /*6cb0*/  VIADD R11, R4, 0xffffff80 ;  /* 0xffffff80040b7836 */ /* 0x010fe20000000000 */
[----:B------:R-:W-:Y:S01]  /*6cc0*/  BAR.SYNC.DEFER_BLOCKING 0x1, 0x100 ;  /* 0x0044000000007b1d */ /* 0x000fe20000010000 */
[----:B-----5:R-:W-:Y:S01]  /*6cd0*/  @P2 IMAD.HI.U32 R0, R8, R5, RZ ;  /* 0x0000000508002227 */ /* 0x020fe200078e00ff */
[----:B------:R-:W-:Y:S02]  /*6ce0*/  ISETP.NE.AND P1, PT, R4, 0x80, PT ;  /* 0x000000800400780c */ /* 0x000fe40003f25270 */
[----:B------:R-:W-:Y:S01]  /*6cf0*/  SHF.R.S32.HI R4, RZ, 0x1f, R11 ;  /* 0x0000001fff047819 */ /* 0x000fe2000001140b */
[----:B------:R-:W-:Y:S01]  /*6d00*/  IMAD.MOV.U32 R7, RZ, RZ, R8 ;  /* 0x000000ffff077224 */ /* 0x000fe200078e0008 */
[----:B-1----:R-:W-:Y:S01]  /*6d10*/  @P2 SHF.R.U32.HI R7, RZ, R9, R0 ;  /* 0x00000009ff072219 */ /* 0x002fe20000011600 */
[----:B------:R-:W-:Y:S01]  /*6d20*/  IMAD R0, R16, UR4, RZ ;  /* 0x0000000410007c24 */ /* 0x000fe2000f8e02ff */
[----:B--2---:R-:W-:Y:S01]  /*6d30*/  LEA.HI R3, R4, R11, RZ, 0x7 ;  /* 0x0000000b04037211 */ /* 0x004fe200078f38ff */
[----:B------:R-:W-:Y:S01]  /*6d40*/  IMAD R4, R152, UR6, RZ ;  /* 0x0000000698047c24 */ /* 0x000fe2000f8e02ff */
[----:B------:R-:W-:Y:S01]  /*6d50*/  UMOV UR4, 0x400 ;  /* 0x0000040000047882 */ /* 0x000fe20000000000 */
[----:B------:R-:W-:Y:S01]  /*6d60*/  IMAD R5, R0, UR6, RZ ;  /* 0x0000000600057c24 */ /* 0x000fe2000f8e02ff */
[C---:B------:R-:W-:Y:S01]  /*6d70*/  LOP3.LUT R0, R3.reuse, 0xfffff80, RZ, 0xc0, !PT ;  /* 0x0fffff8003007812 */ /* 0x040fe200078ec0ff */
[----:B------:R-:W-:Y:S01]  /*6d80*/  IMAD.SHL.U32 R3, R3, 0x40, RZ ;  /* 0x0000004003037824 */ /* 0x000fe200078e00ff */
[----:B------:R-:W-:Y:S01]  /*6d90*/  SHF.R.S32.HI R6, RZ, 0x1f, R4 ;  /* 0x0000001fff067819 */ /* 0x000fe20000011404 */
[----:B------:R-:W-:Y:S01]  /*6da0*/  ULEA UR4, UR5, UR4, 0x18 ;  /* 0x0000000405047291 */ /* 0x000fe2000f8ec03f */
[----:B------:R-:W-:Y:S01]  /*6db0*/  IADD3 R10, P3, P4, R5, R4, R7 ;  /* 0x00000004050a7210 */ /* 0x000fe20007c7e007 */
[----:B------:R-:W-:Y:S01]  /*6dc0*/  IMAD.IADD R0, R11, 0x1, -R0 ;  /* 0x000000010b007824 */ /* 0x000fe200078e0a00 */
[----:B------:R-:W-:Y:S01]  /*6dd0*/  LOP3.LUT R3, R3, 0x3fffe000, RZ, 0xc0, !PT ;  /* 0x3fffe00003037812 */ /* 0x000fe200078ec0ff */
[----:B------:R-:W-:Y:S01]  /*6de0*/  ULDC.64 UR6, c[0x0][0x868] ;  /* 0x00021a0000067ab9 */ /* 0x000fe20000000a00 */
[----:B------:R-:W-:Y:S01]  /*6df0*/  SHF.R.S32.HI R5, RZ, 0x1f, R5 ;  /* 0x0000001fff057819 */ /* 0x000fe20000011405 */
[----:B------:R-:W-:Y:S01]  /*6e00*/  BSSY B0, `(.L_x_1001) ;  /* 0x0000042000007945 */ /* 0x000fe20003800000 */
[----:B------:R-:W-:Y:S01]  /*6e10*/  SHF.R.S32.HI R9, RZ, 0x1f, R7 ;  /* 0x0000001fff097819 */ /* 0x000fe20000011407 */
[----:B------:R-:W-:Y:S01]  /*6e20*/  IMAD R0, R0, 0x4, R3 ;  /* 0x0000000400007824 */ /* 0x000fe200078e0203 */
[----:B------:R-:W-:-:S02]  /*6e30*/  ISETP.NE.AND P2, PT, R11, RZ, PT ;  /* 0x000000ff0b00720c */ /* 0x000fc40003f45270 */
[----:B------:R-:W-:Y:S01]  /*6e40*/  IADD3.X R11, R5, R6, R9, P3, P4 ;  /* 0x00000006050b7210 */ /* 0x000fe20001fe8409 */
[----:B------:R-:W-:Y:S01]  /*6e50*/  IMAD.SHL.U32 R5, R16, 0x4000, RZ ;  /* 0x0000400010057824 */ /* 0x000fe200078e00ff */
[----:B------:R-:W-:Y:S01]  /*6e60*/  LEA R0, R0, UR4, 0x2 ;  /* 0x0000000400007c11 */ /* 0x000fe2000f8e10ff */
[----:B------:R-:W-:Y:S01]  /*6e70*/  IMAD R6, R9, R14, RZ ;  /* 0x0000000e09067224 */ /* 0x000fe200078e02ff */
[----:B------:R-:W-:-:S03]  /*6e80*/  SHF.L.U64.HI R11, R10, 0x2, R11 ;  /* 0x000000020a0b7819 */ /* 0x000fc6000001020b */
[----:B------:R1:W-:Y:S01]  /*6e90*/  STS.128 [R0], R24 ;  /* 0x0000001800007388 */ /* 0x0003e20000000c00 */
[----:B------:R-:W-:Y:S01]  /*6ea0*/  IMAD R15, R7, R15, R6 ;  /* 0x0000000f070f7224 */ /* 0x000fe200078e0206 */
[----:B------:R-:W-:Y:S02]  /*6eb0*/  SHF.R.S32.HI R6, RZ, 0x1f, R152 ;  /* 0x0000001fff067819 */ /* 0x000fe40000011498 */
[----:B------:R2:W-:Y:S04]  /*6ec0*/  STS.128 [R0+0x800], R28 ;  /* 0x0008001c00007388 */ /* 0x0005e80000000c00 */
[----:B------:R2:W-:Y:S04]  /*6ed0*/  STS.128 [R0+0x1000], R32 ;  /* 0x0010002000007388 */ /* 0x0005e80000000c00 */
[----:B------:R2:W-:Y:S01]  /*6ee0*/  STS.128 [R0+0x1800], R36 ;  /* 0x0018002400007388 */ /* 0x0005e20000000c00 */
[----:B-1----:R-:W1:Y:S03]  /*6ef0*/  LDC.64 R24, c[0x0][0x828] ;  /* 0x00020a00ff187b82 */ /* 0x002e660000000a00 */
        /* <DEDUP_REMOVED lines=12> */
[----:B---3--:R-:W-:-:S05]  /*6fc0*/  @P0 IMAD R2, R152, 0x80, R2 ;  /* 0x0000008098020824 */ /* 0x008fca00078e0202 */
[----:B------:R-:W-:-:S04]  /*6fd0*/  @P0 SHF.R.S32.HI R3, RZ, 0x1f, R2 ;  /* 0x0000001fff030819 */ /* 0x000fc80000011402 */
[----:B------:R-:W-:-:S05]  /*6fe0*/  @P0 LEA.HI R3, R3, R2, RZ, 0x7 ;  /* 0x0000000203030211 */ /* 0x000fca00078f38ff */
[----:B------:R-:W-:-:S05]  /*6ff0*/  @P0 IMAD.SHL.U32 R3, R3, 0x80, RZ ;  /* 0x0000008003030824 */ /* 0x000fca00078e00ff */
[----:B------:R-:W-:-:S04]  /*7000*/  @P0 LOP3.LUT R2, R3, 0xffffc000, RZ, 0xc0, !PT ;  /* 0xffffc00003020812 */ /* 0x000fc800078ec0ff */
[----:B------:R-:W-:Y:S02]  /*7010*/  @P0 SHF.R.S32.HI R3, RZ, 0x1f, R2 ;  /* 0x0000001fff030819 */ /* 0x000fe40000011402 */
[----:B------:R-:W-:-:S06]  /*7020*/  @!P0 CS2R R2, SRZ ;  /* 0x0000000000028805 */ /* 0x000fcc000001ff00 */
[----:B------:R-:W-:Y:S01]  /*7030*/  IADD3 R4, P3, R5, R2, RZ ;  /* 0x0000000205047210 */ /* 0x000fe20007f7e0ff */
[----:B------:R-:W-:-:S03]  /*7040*/  IMAD R2, R9, R12, RZ ;  /* 0x0000000c09027224 */ /* 0x000fc600078e02ff */
[----:B------:R-:W-:Y:S01]  /*7050*/  LEA.HI.X.SX32 R5, R5, R3, 0x1, P3 ;  /* 0x0000000305057211 */ /* 0x000fe200018f0eff */
[C---:B------:R-:W-:Y:S01]  /*7060*/  IMAD R9, R7.reuse, R13, R2 ;  /* 0x0000000d07097224 */ /* 0x040fe200078e0202 */
[----:B------:R-:W-:Y:S01]  /*7070*/  SEL R13, R6, RZ, !P0 ;  /* 0x000000ff060d7207 */ /* 0x000fe20004000000 */
[----:B------:R-:W-:-:S04]  /*7080*/  IMAD.WIDE.U32 R2, R7, R12, R4 ;  /* 0x0000000c07027225 */ /* 0x000fc800078e0004 */
[----:B------:R-:W-:Y:S01]  /*7090*/  IMAD.IADD R3, R3, 0x1, R9 ;  /* 0x0000000103037824 */ /* 0x000fe200078e0209 */
[----:B------:R-:W-:Y:S01]  /*70a0*/  SEL R9, R152, RZ, !P0 ;  /* 0x000000ff98097207 */ /* 0x000fe20004000000 */
[----:B------:R-:W-:-:S04]  /*70b0*/  IMAD.WIDE.U32 R4, R7, R14, R4 ;  /* 0x0000000e07047225 */ /* 0x000fc800078e0004 */
[C---:B------:R-:W-:Y:S02]  /*70c0*/  IMAD R6, R13.reuse, R18, RZ ;  /* 0x000000120d067224 */ /* 0x040fe400078e02ff */
[----:B------:R-:W-:Y:S02]  /*70d0*/  IMAD R12, R13, R20, RZ ;  /* 0x000000140d0c7224 */ /* 0x000fe400078e02ff */
[----:B------:R-:W-:Y:S02]  /*70e0*/  IMAD.SHL.U32 R13, R10, 0x4, RZ ;  /* 0x000000040a0d7824 */ /* 0x000fe400078e00ff */
[----:B------:R-:W-:Y:S02]  /*70f0*/  IMAD.IADD R5, R5, 0x1, R15 ;  /* 0x0000000105057824 */ /* 0x000fe400078e020f */
[----:B------:R-:W-:Y:S01]  /*7100*/  IMAD R15, R9, R19, R6 ;  /* 0x00000013090f7224 */ /* 0x000fe200078e0206 */
[----:B------:R-:W-:Y:S01]  /*7110*/  IADD3 R6, P4, R13, UR6, RZ ;  /* 0x000000060d067c10 */ /* 0x000fe2000ff9e0ff */
[----:B------:R-:W-:-:S04]  /*7120*/  IMAD.WIDE.U32 R2, R9, R18, R2 ;  /* 0x0000001209027225 */ /* 0x000fc800078e0002 */
[----:B------:R-:W-:Y:S01]  /*7130*/  IMAD.WIDE.U32 R4, R9, R20, R4 ;  /* 0x0000001409047225 */ /* 0x000fe200078e0004 */
[----:B------:R-:W-:-:S03]  /*7140*/  LEA R22, P3, R2, R22, 0x2 ;  /* 0x0000001602167211 */ /* 0x000fc600078610ff */
[----:B------:R-:W-:Y:S01]  /*7150*/  IMAD.MOV R10, RZ, RZ, -R7 ;  /* 0x000000ffff0a7224 */ /* 0x000fe200078e0a07 */
[----:B------:R-:W-:Y:S01]  /*7160*/  IADD3.X R7, R11, UR7, RZ, P4, !PT ;  /* 0x000000070b077c10 */ /* 0x000fe2000a7fe4ff */
[----:B------:R-:W-:Y:S01]  /*7170*/  IMAD R9, R9, R21, R12 ;  /* 0x0000001509097224 */ /* 0x000fe200078e020c */
[----:B-1----:R-:W-:Y:S01]  /*7180*/  LEA R24, P0, R4, R24, 0x2 ;  /* 0x0000001804187211 */ /* 0x002fe200078010ff */
[----:B------:R-:W-:Y:S02]  /*7190*/  IMAD R17, R17, R10, R8 ;  /* 0x0000000a11117224 */ /* 0x000fe400078e0208 */
[----:B------:R-:W-:Y:S02]  /*71a0*/  IMAD.IADD R10, R3, 0x1, R15 ;  /* 0x00000001030a7824 */ /* 0x000fe400078e020f */
[----:B------:R-:W-:Y:S01]  /*71b0*/  IMAD.IADD R9, R5, 0x1, R9 ;  /* 0x0000000105097824 */ /* 0x000fe200078e0209 */
[----:B--2---:R-:W-:Y:S07]  /*71c0*/  @P2 BRA `(.L_x_1002) ;  /* 0x0000000000142947 */ /* 0x004fee0003800000 */
.L_x_1003:
[----:B------:R-:W2:Y:S04]  /*71d0*/  LDG.E.STRONG.GPU R8, desc[UR38][R6.64] ;  /* 0x0000002606087981 */ /* 0x000ea8000c1ef900 */
[----:B--2---:R-:W-:Y:S01]  /*71e0*/  CCTL.IVALL ;  /* 0x00000000ff00798f */ /* 0x004fe20002000000 */
[----:B------:R-:W-:Y:S05]  /*71f0*/  YIELD ;  /* 0x0000000000007946 */ /* 0x000fea0003800000 */
[----:B------:R-:W-:-:S13]  /*7200*/  ISETP.NE.AND P2, PT, R8, R17, PT ;  /* 0x000000110800720c */ /* 0x000fda0003f45270 */
[----:B------:R-:W-:Y:S05]  /*7210*/  @P2 BRA `(.L_x_1003) ;  /* 0xfffffffc00ec2947 */ /* 0x000fea000383ffff */
.L_x_1002:
[----:B------:R-:W-:Y:S05]  /*7220*/  BSYNC B0 ;  /* 0x0000000000007941 */ /* 0x000fea0003800000 */
.L_x_1001:
[----:B------:R-:W-:Y:S01]  /*7230*/  UMOV UR5, 0xffffffff ;  /* 0xffffffff00057882 */ /* 0x000fe20000000000 */
[----:B------:R-:W-:Y:S02]  /*7240*/  LEA.HI.X R10, R2, R23, R10, 0x2, P3 ;  /* 0x00000017020a7211 */ /* 0x000fe400018f140a */
[----:B------:R-:W-:Y:S01]  /*7250*/  LEA.HI.X R9, R4, R25, R9, 0x2, P0 ;  /* 0x0000001904097211 */ /* 0x000fe200000f1409 */
[----:B------:R-:W-:Y:S06]  /*7260*/  BRA.DIV UR5, `(.L_x_1004) ;  /* 0x0000004205b87947 */ /* 0x000fec000b800000 */
[----:B------:R-:W-:Y:S01]  /*7270*/  NOP ;  /* 0x0000000000007918 */ /* 0x000fe20000000000 */
.L_x_1094:
        /* <DEDUP_REMOVED lines=16> */
.L_x_1007:
[----:B------:R-:W-:Y:S01]  /*7380*/  @P0 ELECT P2, URZ, PT ;  /* 0x00000000003f082f */ /* 0x000fe20003840000 */
[----:B------:R1:W-:-:S12]  /*7390*/  UBLKRED.G.S.ADD.F32.RN [UR6], [UR4], UR5, desc[UR8] ;  /* 0x00000806040073bb */ /* 0x0003d800080a1405 */
[----:B------:R-:W-:Y:S02]  /*73a0*/  @P2 PLOP3.LUT P0, PT, P2, PT, PT, 0x8, 0x0 ;  /* 0x000000000000281c */ /* 0x000fe4000170e170 */
[----:B------:R-:W-:-:S11]  /*73b0*/  PLOP3.LUT P2, PT, PT, PT, PT, 0x8, 0x0 ;  /* 0x000000000000781c */ /* 0x000fd60003f4e170 */
[----:B-1----:R-:W-:Y:S05]  /*73c0*/  @P0 BRA.U.ANY `(.L_x_1007) ;  /* 0xfffffffd00ec0947 */ /* 0x002fea000393ffff */
[----:B------:R0:W-:Y:S01]  /*73d0*/  UTMACMDFLUSH ;  /* 0x00000000000079b7 */ /* 0x0001e20000000000 */
[----:B------:R-:W-:-:S04]  /*73e0*/  DEPBAR.LE SB0, 0x0 ;  /* 0x000080000000791a */ /* 0x000fc80000000000 */
.L_x_1006:
[----:B------:R-:W-:Y:S05]  /*73f0*/  BSYNC B0 ;  /* 0x0000000000007941 */ /* 0x000fea0003800000 */
.L_x_1005:
        /* <DEDUP_REMOVED lines=14> */
.L_x_1009:
[----:B------:R-:W-:Y:S05]  /*74e0*/  BSYNC B0 ;  /* 0x0000000000007941 */ /* 0x000fea0003800000 */
.L_x_1008:
        /* <DEDUP_REMOVED lines=22> */
.L_x_1012:
[----:B-1----:R-:W2:Y:S04]  /*7650*/  LDG.E.STRONG.GPU R0, desc[UR38][R2.64] ;  /* 0x0000002602007981 */ /* 0x002ea8000c1ef900 */
[----:B--2---:R-:W-:Y:S01]  /*7660*/  CCTL.IVALL ;  /* 0x00000000ff00798f */ /* 0x004fe20002000000 */
[----:B------:R-:W-:Y:S05]  /*7670*/  YIELD ;  /* 0x0000000000007946 */ /* 0x000fea0003800000 */
[----:B------:R-:W-:-:S13]  /*7680*/  ISETP.NE.AND P0, PT, R0, R17, PT ;  /* 0x000000110000720c */ /* 0x000fda0003f05270 */
[----:B------:R-:W-:Y:S05]  /*7690*/  @P0 BRA `(.L_x_1012) ;  /* 0xfffffffc00ec0947 */ /* 0x000fea000383ffff */
.L_x_1011:
[----:B------:R-:W-:Y:S05]  /*76a0*/  BSYNC B0 ;  /* 0x0000000000007941 */ /* 0x000fea0003800000 */
.L_x_1010:
[----:B------:R-:W-:-:S03]  /*76b0*/  UMOV UR5, 0xffffffff ;  /* 0xffffffff00057882 */ /* 0x000fc60000000000 */
[----:B------:R-:W-:Y:S05]  /*76c0*/  BRA.DIV UR5, `(.L_x_1013) ;  /* 0x0000003e05bc7947 */ /* 0x000fea000b800000 */
[----:B------:R-:W-:Y:S01]  /*76d0*/  NOP ;  /* 0x0000000000007918 */ /* 0x000fe20000000000 */
.L_x_1097:
        /* <DEDUP_REMOVED lines=10> */
[----:B------:R-:W-:Y:S01]  /*7780*/  R2UR UR6, R22 ;  /* 0x00000000160672ca */ /* 0x000fe200000e0000 */
[----:B------:R-:W-:Y:S01]  /*7790*/  UMOV UR5, 0x1000 ;  /* 0x0000100000057882 */ /* 0x000fe20000000000 */
[----:B------:R-:W-:Y:S01]  /*77a0*/  R2UR UR7, R10 ;  /* 0x000000000a0772ca */ /* 0x000fe200000e0000 */
[----:B------:R-:W-:Y:S01]  /*77b0*/  UMOV UR8, 0x0 ;  /* 0x0000000000087882 */ /* 0x000fe20000000000 */
[----:B------:R-:W-:Y:S01]  /*77c0*/  PLOP3.LUT P0, PT, PT, PT, PT, 0x80, 0x0 ;  /* 0x000000000000781c */ /* 0x000fe20003f0f070 */
[----:B------:R-:W-:-:S12]  /*77d0*/  UMOV UR9, 0x14f00000 ;  /* 0x14f0000000097882 */ /* 0x000fd80000000000 */
.L_x_1016:
[----:B------:R-:W-:Y:S01]  /*77e0*/  @P0 ELECT P2, URZ, PT ;  /* 0x00000000003f082f */ /* 0x000fe20003840000 */
[----:B------:R2:W-:-:S12]  /*77f0*/  UBLKRED.G.S.ADD.F32.RN [UR6], [UR4], UR5, desc[UR8] ;  /* 0x00000806040073bb */ /* 0x0005d800080a1405 */
[----:B------:R-:W-:Y:S02]  /*7800*/  @P2 PLOP3.LUT P0, PT, P2, PT, PT, 0x8, 0x0 ;  /* 0x000000000000281c */ /* 0x000fe4000170e170 */
[----:B------:R-:W-:-:S11]  /*7810*/  PLOP3.LUT P2, PT, PT, PT, PT, 0x8, 0x0 ;  /* 0x000000000000781c */ /* 0x000fd60003f4e170 */
[----:B--2---:R-:W-:Y:S05]  /*7820*/  @P0 BRA.U.ANY `(.L_x_1016) ;  /* 0xfffffffd00ec0947 */ /* 0x004fea000393ffff */
[----:B------:R0:W-:Y:S01]  /*7830*/  UTMACMDFLUSH ;  /* 0x00000000000079b7 */ /* 0x0001e20000000000 */
[----:B------:R-:W-:-:S04]  /*7840*/  DEPBAR.LE SB0, 0x0 ;  /* 0x000080000000791a */ /* 0x000fc80000000000 */
.L_x_1015:
[----:B------:R-:W-:Y:S05]  /*7850*/  BSYNC B0 ;  /* 0x0000000000007941 */ /* 0x000fea0003800000 */
.L_x_1014:
        /* <DEDUP_REMOVED lines=14> */
.L_x_972:
        /* <DEDUP_REMOVED lines=21> */
.L_x_1018:
        /* <DEDUP_REMOVED lines=13> */
.L_x_1020:
[----:B------:R-:W-:-:S05]  /*7b60*/  ULDC UR4, c[0x0][0x8c4] ;  /* 0x0002310000047ab9 */ /* 0x000fca0000000800 */
.L_x_1019:
        /* <DEDUP_REMOVED lines=37> */
.L_x_1021:
        /* <DEDUP_REMOVED lines=59> */
.L_x_1047:
        /* <DEDUP_REMOVED lines=17> */
.L_x_1025:
[----:B------:R-:W2:Y:S04]  /*8280*/  LDG.E.STRONG.GPU R5, desc[UR38][R2.64] ;  /* 0x0000002602057981 */ /* 0x000ea8000c1ef900 */
[----:B--2---:R-:W-:Y:S01]  /*8290*/  CCTL.IVALL ;  /* 0x00000000ff00798f */ /* 0x004fe20002000000 */
[----:B------:R-:W-:Y:S05]  /*82a0*/  YIELD ;  /* 0x0000000000007946 */ /* 0x000fea0003800000 */
[----:B------:R-:W-:-:S13]  /*82b0*/  ISETP.NE.AND P3, PT, R5, UR24, PT ;  /* 0x0000001805007c0c */ /* 0x000fda000bf65270 */
[----:B------:R-:W-:Y:S05]  /*82c0*/  @P3 BRA `(.L_x_1025) ;  /* 0xfffffffc00ec3947 */ /* 0x000fea000383ffff */
.L_x_1024:
[----:B------:R-:W-:Y:S05]  /*82d0*/  BSYNC B0 ;  /* 0x0000000000007941 */ /* 0x000fea0003800000 */
.L_x_1023:
[----:B------:R-:W-:-:S03]  /*82e0*/  UMOV UR22, 0xffffffff ;  /* 0xffffffff00167882 */ /* 0x000fc60000000000 */
[----:B------:R-:W-:Y:S05]  /*82f0*/  BRA.DIV UR22, `(.L_x_1026) ;  /* 0x0000003216cc7947 */ /* 0x000fea000b800000 */
[----:B------:R-:W-:Y:S01]  /*8300*/  NOP ;  /* 0x0000000000007918 */ /* 0x000fe20000000000 */
.L_x_1100:
        /* <DEDUP_REMOVED lines=19> */
.L_x_1028:
[----:B------:R-:W-:Y:S05]  /*8440*/  BSYNC B0 ;  /* 0x0000000000007941 */ /* 0x000fea0003800000 */
.L_x_1027:
        /* <DEDUP_REMOVED lines=13> */
.L_x_1030:
[----:B------:R-:W-:Y:S05]  /*8520*/  BSYNC B0 ;  /* 0x0000000000007941 */ /* 0x000fea0003800000 */
.L_x_1029:
[----:B------:R-:W-:Y:S06]  /*8530*/  BAR.ARV 0xa, 0xa0 ;  /* 0x0282800000007b1d */ /* 0x000fec0000002000 */
[----:B------:R-:W-:Y:S04]  /*8540*/  BSSY B0, `(.L_x_1031) ;  /* 0x0000003000007945 */ /* 0x000fe80003800000 */
[----:B------:R-:W-:Y:S05]  /*8550*/  @!P0 BRA `(.L_x_1032) ;  /* 0x0000000000048947 */ /* 0x000fea0003800000 */
[----:B------:R-:W-:-:S04]  /*8560*/  DEPBAR.LE SB0, 0x0 ;  /* 0x000080000000791a */ /* 0x000fc80000000000 */
.L_x_1032:
[----:B------:R-:W-:Y:S05]  /*8570*/  BSYNC B0 ;  /* 0x0000000000007941 */ /* 0x000fea0003800000 */
.L_x_1031:
        /* <DEDUP_REMOVED lines=19> */
.L_x_1034:
[----:B------:R-:W-:Y:S05]  /*86b0*/  BSYNC B0 ;  /* 0x0000000000007941 */ /* 0x000fea0003800000 */
.L_x_1033:
        /* <DEDUP_REMOVED lines=9> */
.L_x_1037:
[----:B------:R-:W2:Y:S04]  /*8750*/  LDG.E.STRONG.GPU R5, desc[UR38][R2.64] ;  /* 0x0000002602057981 */ /* 0x000ea8000c1ef900 */
[----:B--2---:R-:W-:Y:S01]  /*8760*/  CCTL.IVALL ;  /* 0x00000000ff00798f */ /* 0x004fe20002000000 */
[----:B------:R-:W-:Y:S05]  /*8770*/  YIELD ;  /* 0x0000000000007946 */ /* 0x000fea0003800000 */
[----:B------:R-:W-:-:S13]  /*8780*/  ISETP.NE.AND P3, PT, R5, UR24, PT ;  /* 0x0000001805007c0c */ /* 0x000fda000bf65270 */
[----:B------:R-:W-:Y:S05]  /*8790*/  @P3 BRA `(.L_x_1037) ;  /* 0xfffffffc00ec3947 */ /* 0x000fea000383ffff */
.L_x_1036:
[----:B------:R-:W-:Y:S05]  /*87a0*/  BSYNC B0 ;  /* 0x0000000000007941 */ /* 0x000fea0003800000 */
.L_x_1035:
[----:B------:R-:W-:-:S03]  /*87b0*/  UMOV UR6, 0xffffffff ;  /* 0xffffffff00067882 */ /* 0x000fc60000000000 */
[----:B------:R-:W-:Y:S05]  /*87c0*/  BRA.DIV UR6, `(.L_x_1038) ;  /* 0x0000002e06b47947 */ /* 0x000fea000b800000 */
[----:B------:R-:W-:Y:S01]  /*87d0*/  NOP ;  /* 0x0000000000007918 */ /* 0x000fe20000000000 */
.L_x_1103:
        /* <DEDUP_REMOVED lines=13> */
.L_x_1040:
[----:B------:R-:W-:Y:S05]  /*88b0*/  BSYNC B0 ;  /* 0x0000000000007941 */ /* 0x000fea0003800000 */
.L_x_1039:
        /* <DEDUP_REMOVED lines=13> */
.L_x_1042:
[----:B------:R-:W-:Y:S05]  /*8990*/  BSYNC B0 ;  /* 0x0000000000007941 */ /* 0x000fea0003800000 */
.L_x_1041:
[----:B------:R-:W-:Y:S06]  /*89a0*/  BAR.ARV 0xa, 0xa0 ;  /* 0x0282800000007b1d */ /* 0x000fec0000002000 */
[----:B------:R-:W-:Y:S04]  /*89b0*/  BSSY B0, `(.L_x_1043) ;  /* 0x0000003000007945 */ /* 0x000fe80003800000 */
[----:B------:R-:W-:Y:S05]  /*89c0*/  @!P0 BRA `(.L_x_1044) ;  /* 0x0000000000048947 */ /* 0x000fea0003800000 */
[----:B------:R-:W-:-:S04]  /*89d0*/  DEPBAR.LE SB0, 0x0 ;  /* 0x000080000000791a */ /* 0x000fc80000000000 */
.L_x_1044:
[----:B------:R-:W-:Y:S05]  /*89e0*/  BSYNC B0 ;  /* 0x0000000000007941 */ /* 0x000fea0003800000 */
.L_x_1043:
        /* <DEDUP_REMOVED lines=19> */
.L_x_1046:
[----:B------:R-:W-:Y:S05]  /*8b20*/  BSYNC B0 ;  /* 0x0000000000007941 */ /* 0x000fea0003800000 */
.L_x_1045:
[----:B------:R-:W-:Y:S02]  /*8b30*/  UIADD3 UR4, UR4, 0x2, URZ ;  /* 0x0000000204047890 */ /* 0x000fe4000fffe03f */
[----:B------:R-:W-:Y:S01]  /*8b40*/  UIADD3 UR5, UR5, 0x1, URZ ;  /* 0x0000000105057890 */ /* 0x000fe2000fffe03f */
[----:B------:R-:W-:Y:S11]  /*8b50*/  @P2 BRA `(.L_x_1047) ;  /* 0xfffffff400842947 */ /* 0x000ff6000383ffff */
.L_x_1022:
        /* <DEDUP_REMOVED lines=13> */
.L_x_1050:
[----:B------:R-:W2:Y:S04]  /*8c30*/  LDG.E.STRONG.GPU R0, desc[UR38][R2.64] ;  /* 0x0000002602007981 */ /* 0x000ea8000c1ef900 */
[----:B--2---:R-:W-:Y:S01]  /*8c40*/  CCTL.IVALL ;  /* 0x00000000ff00798f */ /* 0x004fe20002000000 */
[----:B------:R-:W-:Y:S05]  /*8c50*/  YIELD ;  /* 0x0000000000007946 */ /* 0x000fea0003800000 */
[----:B------:R-:W-:-:S13]  /*8c60*/  ISETP.NE.AND P1, PT, R0, UR24, PT ;  /* 0x0000001800007c0c */ /* 0x000fda000bf25270 */
[----:B------:R-:W-:Y:S05]  /*8c70*/  @P1 BRA `(.L_x_1050) ;  /* 0xfffffffc00ec1947 */ /* 0x000fea000383ffff */
.L_x_1049:
[----:B------:R-:W-:Y:S05]  /*8c80*/  BSYNC B0 ;  /* 0x0000000000007941 */ /* 0x000fea0003800000 */
.L_x_1048:
[----:B------:R-:W-:-:S03]  /*8c90*/  UMOV UR5, 0xffffffff ;  /* 0xffffffff00057882 */ /* 0x000fc60000000000 */
[----:B------:R-:W-:Y:S05]  /*8ca0*/  BRA.DIV UR5, `(.L_x_1051) ;  /* 0x0000002a05987947 */ /* 0x000fea000b800000 */
[----:B------:R-:W-:Y:S01]  /*8cb0*/  NOP ;  /* 0x0000000000007918 */ /* 0x000fe20000000000 */
.L_x_1106:
        /* <DEDUP_REMOVED lines=22> */
.L_x_1053:
[----:B------:R-:W-:Y:S05]  /*8e20*/  BSYNC B0 ;  /* 0x0000000000007941 */ /* 0x000fea0003800000 */
.L_x_1052:
        /* <DEDUP_REMOVED lines=20> */
.L_x_1055:
[----:B------:R-:W-:Y:S05]  /*8f70*/  BSYNC B0 ;  /* 0x0000000000007941 */ /* 0x000fea0003800000 */
.L_x_1054:
[----:B------:R-:W-:Y:S06]  /*8f80*/  BAR.ARV 0xa, 0xa0 ;  /* 0x0282800000007b1d */ /* 0x000fec0000002000 */
[----:B------:R-:W-:Y:S04]  /*8f90*/  BSSY B0, `(.L_x_1056) ;  /* 0x0000003000007945 */ /* 0x000fe80003800000 */
[----:B------:R-:W-:Y:S05]  /*8fa0*/  @!P0 BRA `(.L_x_1057) ;  /* 0x0000000000048947 */ /* 0x000fea0003800000 */
[----:B------:R-:W-:-:S04]  /*8fb0*/  DEPBAR.LE SB0, 0x0 ;  /* 0x000080000000791a */ /* 0x000fc80000000000 */
.L_x_1057:
[----:B------:R-:W-:Y:S05]  /*8fc0*/  BSYNC B0 ;  /* 0x0000000000007941 */ /* 0x000fea0003800000 */
.L_x_1056:
        /* <DEDUP_REMOVED lines=19> */
.L_x_1017:
        /* <DEDUP_REMOVED lines=10> */
.L_x_1058:
        /* <DEDUP_REMOVED lines=10> */
.L_x_1060:
[----:B------:R-:W3:Y:S02]  /*9240*/  LDC R5, c[0x0][0x8c4] ;  /* 0x00023100ff057b82 */ /* 0x000ee40000000800 */
.L_x_1059:
        /* <DEDUP_REMOVED lines=46> */
.L_x_1062:
        /* <DEDUP_REMOVED lines=66> */
.L_x_1107:
        /* <DEDUP_REMOVED lines=9> */
.L_x_1065:
        /* <DEDUP_REMOVED lines=84> */
.L_x_1076:
[----:B------:R-:W-:-:S04]  /*9f20*/  SHF.L.U32 R21, R10, 0x1f, RZ ;  /* 0x0000001f0a157819 */ /* 0x000fc800000006ff */
[----:B-1----:R-:W1:Y:S02]  /*9f30*/  SYNCS.PHASECHK.TRANS64.TRYWAIT P1, [R12+URZ+0x38840], R21 ;  /* 0x038840150c0075a7 */ /* 0x002e64000802017f */
[----:B-12--5:R-:W-:Y:S05]  /*9f40*/  @!P1 BRA `(.L_x_1068) ;  /* 0x0000001800209947 */ /* 0x026fea0003800000 */
.L_x_1108:
[----:B------:R-:W-:Y:S05]  /*9f50*/  @P0 BRA `(.L_x_1069) ;  /* 0x0000000000140947 */ /* 0x000fea0003800000 */
[----:B------:R-:W-:Y:S01]  /*9f60*/  ISETP.NE.AND P1, PT, R20, RZ, PT ;  /* 0x000000ff1400720c */ /* 0x000fe20003f25270 */
[----:B------:R-:W-:-:S04]  /*9f70*/  IMAD.MOV.U32 R3, RZ, RZ, 0x5140 ;  /* 0x00005140ff037424 */ /* 0x000fc800078e00ff */
[----:B------:R3:W-:Y:S08]  /*9f80*/  SYNCS.ARRIVE.TRANS64 RZ, [R12+URZ+0x38830], R3 ;  /* 0x038830030cff79a7 */ /* 0x0007f0000800003f */
[----:B------:R-:W-:Y:S05]  /*9f90*/  @!P1 BRA `(.L_x_1069) ;  /* 0x0000000000049947 */ /* 0x000fea0003800000 */
[----:B------:R-:W-:Y:S01]  /*9fa0*/  BPT.TRAP 0x1 ;  /* 0x000000040000795c */ /* 0x000fe20000300000 */
.L_x_1069:
        /* <DEDUP_REMOVED lines=37> */
.L_x_1109:
[----:B------:R-:W-:Y:S05]  /*a200*/  @P0 BRA `(.L_x_1071) ;  /* 0x0000000000140947 */ /* 0x000fea0003800000 */
[----:B------:R-:W-:Y:S01]  /*a210*/  ISETP.NE.AND P1, PT, R20, RZ, PT ;  /* 0x000000ff1400720c */ /* 0x000fe20003f25270 */
[----:B------:R-:W-:-:S04]  /*a220*/  IMAD.MOV.U32 R2, RZ, RZ, 0x5140 ;  /* 0x00005140ff027424 */ /* 0x000fc800078e00ff */
[----:B------:R3:W-:Y:S08]  /*a230*/  SYNCS.ARRIVE.TRANS64 RZ, [R12+URZ+0x38818], R2 ;  /* 0x038818020cff79a7 */ /* 0x0007f0000800003f */
[----:B------:R-:W-:Y:S05]  /*a240*/  @!P1 BRA `(.L_x_1071) ;  /* 0x0000000000049947 */ /* 0x000fea0003800000 */
[----:B------:R-:W-:Y:S01]  /*a250*/  BPT.TRAP 0x1 ;  /* 0x000000040000795c */ /* 0x000fe20000300000 */
.L_x_1071:
        /* <DEDUP_REMOVED lines=29> */
.L_x_1110:
        /* <DEDUP_REMOVED lines=9> */
.L_x_1073:
        /* <DEDUP_REMOVED lines=31> */
.L_x_1112:
[----:B------:R-:W-:Y:S05]  /*a6b0*/  @P0 BRA `(.L_x_1075) ;  /* 0x0000000000140947 */ /* 0x000fea0003800000 */
[----:B------:R-:W-:Y:S01]  /*a6c0*/  ISETP.NE.AND P1, PT, R20, RZ, PT ;  /* 0x000000ff1400720c */ /* 0x000fe20003f25270 */
[----:B-1----:R-:W-:-:S04]  /*a6d0*/  IMAD.MOV.U32 R5, RZ, RZ, 0x5140 ;  /* 0x00005140ff057424 */ /* 0x002fc800078e00ff */
[----:B------:R2:W-:Y:S08]  /*a6e0*/  SYNCS.ARRIVE.TRANS64 RZ, [R12+URZ+0x38810], R5 ;  /* 0x038810050cff79a7 */ /* 0x0005f0000800003f */
[----:B------:R-:W-:Y:S05]  /*a6f0*/  @!P1 BRA `(.L_x_1075) ;  /* 0x0000000000049947 */ /* 0x000fea0003800000 */
[----:B------:R-:W-:Y:S01]  /*a700*/  BPT.TRAP 0x1 ;  /* 0x000000040000795c */ /* 0x000fe20000300000 */
.L_x_1075:
        /* <DEDUP_REMOVED lines=29> */
.L_x_1067:
[----:B--2---:R-:W2:Y:S02]  /*a8e0*/  LDL.LU R4, [R1] ;  /* 0x0000000001047983 */ /* 0x004ea40000300800 */
[----:B--2---:R-:W-:-:S13]  /*a8f0*/  ISETP.NE.AND P1, PT, R4, RZ, PT ;  /* 0x000000ff0400720c */ /* 0x004fda0003f25270 */
[----:B------:R-:W-:Y:S05]  /*a900*/  @!P1 BRA `(.L_x_1066) ;  /* 0x0000000400309947 */ /* 0x000fea0003800000 */
[----:B------:R-:W-:-:S04]  /*a910*/  SHF.L.U32 R13, R10, 0x1f, RZ ;  /* 0x0000001f0a0d7819 */ /* 0x000fc800000006ff */
[----:B------:R-:W1:Y:S02]  /*a920*/  SYNCS.PHASECHK.TRANS64.TRYWAIT P1, [R12+URZ+0x38840], R13 ;  /* 0x0388400d0c0075a7 */ /* 0x000e64000802017f */
[----:B-1----:R-:W-:Y:S05]  /*a930*/  @!P1 BRA `(.L_x_1077) ;  /* 0x0000000c00f89947 */ /* 0x002fea0003800000 */
.L_x_1113:
[----:B------:R-:W-:Y:S05]  /*a940*/  @P0 BRA `(.L_x_1078) ;  /* 0x0000000000140947 */ /* 0x000fea0003800000 */
[----:B------:R-:W-:Y:S01]  /*a950*/  ISETP.NE.AND P1, PT, R20, RZ, PT ;  /* 0x000000ff1400720c */ /* 0x000fe20003f25270 */
[----:B------:R-:W-:-:S04]  /*a960*/  IMAD.MOV.U32 R5, RZ, RZ, 0x5140 ;  /* 0x00005140ff057424 */ /* 0x000fc800078e00ff */
[----:B------:R2:W-:Y:S08]  /*a970*/  SYNCS.ARRIVE.TRANS64 RZ, [R12+URZ+0x38830], R5 ;  /* 0x038830050cff79a7 */ /* 0x0005f0000800003f */
[----:B------:R-:W-:Y:S05]  /*a980*/  @!P1 BRA `(.L_x_1078) ;  /* 0x0000000000049947 */ /* 0x000fea0003800000 */
[----:B------:R-:W-:Y:S01]  /*a990*/  BPT.TRAP 0x1 ;  /* 0x000000040000795c */ /* 0x000fe20000300000 */
.L_x_1078:
        /* <DEDUP_REMOVED lines=34> */
.L_x_1114:
[----:B------:R-:W-:Y:S05]  /*abc0*/  @P0 BRA `(.L_x_1080) ;  /* 0x0000000000140947 */ /* 0x000fea0003800000 */
[----:B------:R-:W-:Y:S01]  /*abd0*/  ISETP.NE.AND P0, PT, R20, RZ, PT ;  /* 0x000000ff1400720c */ /* 0x000fe20003f05270 */
[----:B------:R-:W-:-:S04]  /*abe0*/  IMAD.MOV.U32 R5, RZ, RZ, 0x5140 ;  /* 0x00005140ff057424 */ /* 0x000fc800078e00ff */
[----:B------:R3:W-:Y:S08]  /*abf0*/  SYNCS.ARRIVE.TRANS64 RZ, [R12+URZ+0x38818], R5 ;  /* 0x038818050cff79a7 */ /* 0x0007f0000800003f */
[----:B------:R-:W-:Y:S05]  /*ac00*/  @!P0 BRA `(.L_x_1080) ;  /* 0x0000000000048947 */ /* 0x000fea0003800000 */
[----:B------:R-:W-:Y:S01]  /*ac10*/  BPT.TRAP 0x1 ;  /* 0x000000040000795c */ /* 0x000fe20000300000 */
.L_x_1080:
        /* <DEDUP_REMOVED lines=27> */
.L_x_1066:
[----:B-----5:R-:W-:Y:S01]  /*add0*/  IMAD R4, R0, 0x8, R12 ;  /* 0x0000000800047824 */ /* 0x020fe200078e020c */
[----:B------:R-:W-:Y:S01]  /*ade0*/  SHF.L.U32 R3, R10, 0x1f, RZ ;  /* 0x0000001f0a037819 */ /* 0x000fe200000006ff */
[----:B------:R-:W3:Y:S03]  /*adf0*/  S2R R2, SR_TID.X ;  /* 0x0000000000027919 */ /* 0x000ee60000002100 */
[----:B------:R-:W4:Y:S01]  /*ae00*/  SYNCS.PHASECHK.TRANS64.TRYWAIT P0, [R4+URZ+0x38840], R3 ;  /* 0x03884003040075a7 */ /* 0x000f22000800017f */
[----:B---3--:R-:W-:-:S04]  /*ae10*/  LOP3.LUT R2, R2, 0x7f, RZ, 0xc0, !PT ;  /* 0x0000007f02027812 */ /* 0x008fc800078ec0ff */
[----:B------:R-:W-:Y:S01]  /*ae20*/  ISETP.NE.AND P1, PT, R2, RZ, PT ;  /* 0x000000ff0200720c */ /* 0x000fe20003f25270 */
[----:B----4-:R-:W-:-:S12]  /*ae30*/  @!P0 BRA `(.L_x_1081) ;  /* 0x0000000800e08947 */ /* 0x010fd80003800000 */
.L_x_1115:
[----:B------:R-:W-:Y:S05]  /*ae40*/  @P1 BRA `(.L_x_1082) ;  /* 0x0000000000181947 */ /* 0x000fea0003800000 */
[----:B------:R-:W4:Y:S01]  /*ae50*/  S2R R2, SR_TID.X ;  /* 0x0000000000027919 */ /* 0x000f220000002100 */
[----:B---3--:R-:W-:-:S04]  /*ae60*/  IMAD.MOV.U32 R3, RZ, RZ, 0x5140 ;  /* 0x00005140ff037424 */ /* 0x008fc800078e00ff */
[----:B------:R3:W-:Y:S01]  /*ae70*/  SYNCS.ARRIVE.TRANS64 RZ, [R4+URZ+0x38830], R3 ;  /* 0x0388300304ff79a7 */ /* 0x0007e2000800003f */
[----:B----4-:R-:W-:-:S13]  /*ae80*/  LOP3.LUT P0, RZ, R2, 0x1f, RZ, 0xc0, !PT ;  /* 0x0000001f02ff7812 */ /* 0x010fda000780c0ff */
[----:B---3--:R-:W-:Y:S05]  /*ae90*/  @!P0 BRA `(.L_x_1082) ;  /* 0x0000000000048947 */ /* 0x008fea0003800000 */
[----:B------:R-:W-:Y:S01]  /*aea0*/  BPT.TRAP 0x1 ;  /* 0x000000040000795c */ /* 0x000fe20000300000 */
.L_x_1082:
        /* <DEDUP_REMOVED lines=41> */
.L_x_1063:
[----:B------:R-:W-:Y:S05]  /*b140*/  BSYNC B0 ;  /* 0x0000000000007941 */ /* 0x000fea0003800000 */
.L_x_1061:
[----:B------:R-:W-:-:S03]  /*b150*/  UMOV UR6, 0xffffffff ;  /* 0xffffffff00067882 */ /* 0x000fc60000000000 */
[----:B------:R-:W-:Y:S05]  /*b160*/  BRA.DIV UR6, `(.L_x_1083) ;  /* 0x0000000a06287947 */ /* 0x000fea000b800000 */
[----:B------:R-:W-:-:S13]  /*b170*/  ELECT P0, URZ, PT ;  /* 0x00000000003f782f */ /* 0x000fda0003800000 */
.L_x_1118:
[----:B------:R-:W-:Y:S05]  /*b180*/  @!P0 BRA `(.L_x_977) ;  /* 0x0000000000848947 */ /* 0x000fea0003800000 */
[----:B------:R-:W3:Y:S02]  /*b190*/  LDL.LU R2, [R1+0x8] ;  /* 0x0000080001027983 */ /* 0x000ee40000300800 */
[----:B---3--:R-:W-:-:S04]  /*b1a0*/  LOP3.LUT R2, R2, 0x2, RZ, 0xfc, !PT ;  /* 0x0000000202027812 */ /* 0x008fc800078efcff */
[----:B------:R-:W-:-:S13]  /*b1b0*/  ISETP.NE.AND P0, PT, R2, 0x3, PT ;  /* 0x000000030200780c */ /* 0x000fda0003f05270 */
[----:B------:R-:W-:Y:S05]  /*b1c0*/  @!P0 BRA `(.L_x_1084) ;  /* 0x0000000000048947 */ /* 0x000fea0003800000 */
[----:B--2---:R-:W-:Y:S01]  /*b1d0*/  BPT.TRAP 0x1 ;  /* 0x000000040000795c */ /* 0x004fe20000300000 */
.L_x_1084:
        /* <DEDUP_REMOVED lines=15> */
.L_x_1119:
[----:B------:R-:W3:Y:S02]  /*b2d0*/  SYNCS.PHASECHK.TRANS64.TRYWAIT P1, [R11+URZ], R2 ;  /* 0x000000020b0075a7 */ /* 0x000ee4000802017f */
[----:B---3--:R-:W-:Y:S05]  /*b2e0*/  @!P1 BRA `(.L_x_1086) ;  /* 0x0000000800009947 */ /* 0x008fea0003800000 */
.L_x_1120:
[----:B------:R-:W-:Y:S05]  /*b2f0*/  @!P0 BRA `(.L_x_1087) ;  /* 0x0000000000048947 */ /* 0x000fea0003800000 */
[----:B--2---:R-:W-:Y:S01]  /*b300*/  BPT.TRAP 0x1 ;  /* 0x000000040000795c */ /* 0x004fe20000300000 */
.L_x_1087:
[----:B------:R-:W-:-:S04]  /*b310*/  VIADD R0, R6, 0x38840 ;  /* 0x0003884006007836 */ /* 0x000fc80000000000 */
[----:B------:R-:W-:-:S04]  /*b320*/  IMAD R9, R9, 0x8, R0 ;  /* 0x0000000809097824 */ /* 0x000fc800078e0200 */
[----:B------:R-:W4:Y:S02]  /*b330*/  SYNCS.PHASECHK.TRANS64.TRYWAIT P0, [R9+URZ], R4 ;  /* 0x00000004090075a7 */ /* 0x000f24000800017f */
[----:B----4-:R-:W-:Y:S05]  /*b340*/  @!P0 BRA `(.L_x_1088) ;  /* 0x0000000400fc8947 */ /* 0x010fea0003800000 */
.L_x_1121:
[----:B------:R-:W-:-:S07]  /*b350*/  IMAD R3, R3, 0x8, R0 ;  /* 0x0000000803037824 */ /* 0x000fce00078e0200 */
.L_x_1089:
[----:B------:R1:W1:Y:S02]  /*b360*/  SYNCS.PHASECHK.TRANS64.TRYWAIT P0, [R3+URZ], R2 ;  /* 0x00000002030075a7 */ /* 0x000264000800017f */
[----:B-1----:R-:W-:Y:S05]  /*b370*/  @!P0 NANOSLEEP.SYNCS 0x989680 ;  /* 0x009896800000895d */ /* 0x002fea0003900000 */
[----:B------:R-:W1:Y:S02]  /*b380*/  @!P0 SYNCS.PHASECHK.TRANS64 P0, [R3+URZ], R2 ;  /* 0x00000002030085a7 */ /* 0x000e64000800007f */
[----:B-1----:R-:W-:Y:S05]  /*b390*/  @!P0 BRA `(.L_x_1089) ;  /* 0xfffffffc00f08947 */ /* 0x002fea000383ffff */
.L_x_977:
[----:B--2---:R-:W-:Y:S05]  /*b3a0*/  BSYNC B6 ;  /* 0x0000000000067941 */ /* 0x004fea0003800000 */
.L_x_971:
[----:B------:R-:W-:Y:S05]  /*b3b0*/  EXIT ;  /* 0x000000000000794d */ /* 0x000fea0003800000 */
.L_x_987:
[----:B------:R-:W-:Y:S02]  /*b3c0*/  IMAD.MOV.U32 R12, RZ, RZ, RZ ;  /* 0x000000ffff0c7224 */ /* 0x000fe400078e00ff */
[----:B------:R-:W-:Y:S02]  /*b3d0*/  IMAD.MOV.U32 R11, RZ, RZ, 0x1f ;  /* 0x0000001fff0b7424 */ /* 0x000fe400078e00ff */
[----:B------:R-:W-:-:S07]  /*b3e0*/  IMAD.MOV.U32 R15, RZ, RZ, -0x1 ;  /* 0xffffffffff0f7424 */ /* 0x000fce00078e00ff */
[----:B------:R-:W-:Y:S05]  /*b3f0*/  WARPSYNC.COLLECTIVE R15, `(.L_x_1090) ;  /* 0x000000000f087348 */ /* 0x000fea0003c00000 */
[----:B------:R1:W2:Y:S02]  /*b400*/  SHFL.IDX P6, R14, R13, R12, R11 ;  /* 0x0000000c0d0e7389 */ /* 0x0002a400000c000b */
[----:B-12---:R-:W-:Y:S01]  /*b410*/  ENDCOLLECTIVE ;  /* 0x000000000000791b */ /* 0x006fe20003800000 */
.L_x_1090:
[----:B------:R-:W-:Y:S05]  /*b420*/  BRA `(.L_x_1091) ;  /* 0xffffff5c00d47947 */ /* 0x000fea000383ffff */
.L_x_989:
        /* <DEDUP_REMOVED lines=8> */
.L_x_993:
[----:B---3--:R3:W4:Y:S02]  /*b4b0*/  SYNCS.PHASECHK.TRANS64.TRYWAIT P1, [R3+URZ+0x38810], R154 ;  /* 0x0388109a030075a7 */ /* 0x008724000802017f */
[----:B----4-:R-:W-:Y:S05]  /*b4c0*/  @!P1 NANOSLEEP.SYNCS 0x989680 ;  /* 0x009896800000995d */ /* 0x010fea0003900000 */
[----:B------:R-:W4:Y:S02]  /*b4d0*/  @!P1 SYNCS.PHASECHK.TRANS64 P1, [R3+URZ+0x38810], R154 ;  /* 0x0388109a030095a7 */ /* 0x000f24000802007f */
[----:B----4-:R-:W-:Y:S05]  /*b4e0*/  @!P1 BRA `(.L_x_993) ;  /* 0xfffffffc00f09947 */ /* 0x010fea000383ffff */
[----:B------:R-:W-:Y:S05]  /*b4f0*/  BRA `(.L_x_992) ;  /* 0xffffff6400d87947 */ /* 0x000fea000383ffff */
.L_x_997:
[----:B------:R1:W1:Y:S02]  /*b500*/  SYNCS.PHASECHK.TRANS64.TRYWAIT P1, [R3+URZ+0x38830], R154 ;  /* 0x0388309a030075a7 */ /* 0x000264000802017f */
[----:B-1----:R-:W-:Y:S05]  /*b510*/  @!P1 NANOSLEEP.SYNCS 0x989680 ;  /* 0x009896800000995d */ /* 0x002fea0003900000 */
[----:B------:R-:W1:Y:S02]  /*b520*/  @!P1 SYNCS.PHASECHK.TRANS64 P1, [R3+URZ+0x38830], R154 ;  /* 0x0388309a030095a7 */ /* 0x000e64000802007f */
[----:B-1----:R-:W-:Y:S05]  /*b530*/  @!P1 BRA `(.L_x_997) ;  /* 0xfffffffc00f09947 */ /* 0x002fea000383ffff */
[----:B------:R-:W-:Y:S05]  /*b540*/  BRA `(.L_x_996) ;  /* 0xffffff7800647947 */ /* 0x000fea000383ffff */
.L_x_1004:
[----:B------:R-:W-:Y:S01]  /*b550*/  BSSY B0, `(.L_x_1092) ;  /* 0x0000005000007945 */ /* 0x000fe20003800000 */
[----:B------:R-:W-:-:S07]  /*b560*/  IMAD.MOV.U32 R15, RZ, RZ, -0x1 ;  /* 0xffffffffff0f7424 */ /* 0x000fce00078e00ff */
[----:B------:R-:W-:Y:S05]  /*b570*/  WARPSYNC.COLLECTIVE R15, `(.L_x_1093) ;  /* 0x000000000f087348 */ /* 0x000fea0003c00000 */
[----:B------:R-:W-:Y:S01]  /*b580*/  NOP ;  /* 0x0000000000007918 */ /* 0x000fe20000000000 */
[----:B------:R-:W-:Y:S01]  /*b590*/  ENDCOLLECTIVE ;  /* 0x000000000000791b */ /* 0x000fe20003800000 */
.L_x_1093:
[----:B------:R-:W-:Y:S05]  /*b5a0*/  BSYNC B0 ;  /* 0x0000000000007941 */ /* 0x000fea0003800000 */
.L_x_1092:
[----:B------:R-:W-:Y:S05]  /*b5b0*/  BRA `(.L_x_1094) ;  /* 0xffffffbc00307947 */ /* 0x000fea000383ffff */
.L_x_1013:
[----:B------:R-:W-:Y:S01]  /*b5c0*/  BSSY B0, `(.L_x_1095) ;  /* 0x0000005000007945 */ /* 0x000fe20003800000 */
[----:B------:R-:W-:-:S07]  /*b5d0*/  IMAD.MOV.U32 R15, RZ, RZ, -0x1 ;  /* 0xffffffffff0f7424 */ /* 0x000fce00078e00ff */
[----:B-1----:R-:W-:Y:S05]  /*b5e0*/  WARPSYNC.COLLECTIVE R15, `(.L_x_1096) ;  /* 0x000000000f087348 */ /* 0x002fea0003c00000 */
[----:B------:R-:W-:Y:S01]  /*b5f0*/  NOP ;  /* 0x0000000000007918 */ /* 0x000fe20000000000 */
[----:B-1----:R-:W-:Y:S01]  /*b600*/  ENDCOLLECTIVE ;  /* 0x000000000000791b */ /* 0x002fe20003800000 */
.L_x_1096:
[----:B------:R-:W-:Y:S05]  /*b610*/  BSYNC B0 ;  /* 0x0000000000007941 */ /* 0x000fea0003800000 */
.L_x_1095:
[----:B------:R-:W-:Y:S05]  /*b620*/  BRA `(.L_x_1097) ;  /* 0xffffffc0002c7947 */ /* 0x000fea000383ffff */
.L_x_1026:
[----:B------:R-:W-:Y:S01]  /*b630*/  BSSY B0, `(.L_x_1098) ;  /* 0x0000005000007945 */ /* 0x000fe20003800000 */
[----:B------:R-:W-:-:S07]  /*b640*/  IMAD.MOV.U32 R15, RZ, RZ, -0x1 ;  /* 0xffffffffff0f7424 */ /* 0x000fce00078e00ff */
[----:B------:R-:W-:Y:S05]  /*b650*/  WARPSYNC.COLLECTIVE R15, `(.L_x_1099) ;  /* 0x000000000f087348 */ /* 0x000fea0003c00000 */
[----:B------:R-:W-:Y:S01]  /*b660*/  NOP ;  /* 0x0000000000007918 */ /* 0x000fe20000000000 */
[----:B------:R-:W-:Y:S01]  /*b670*/  ENDCOLLECTIVE ;  /* 0x000000000000791b */ /* 0x000fe20003800000 */
.L_x_1099:
[----:B------:R-:W-:Y:S05]  /*b680*/  BSYNC B0 ;  /* 0x0000000000007941 */ /* 0x000fea0003800000 */
.L_x_1098:
[----:B------:R-:W-:Y:S05]  /*b690*/  BRA `(.L_x_1100) ;  /* 0xffffffcc001c7947 */ /* 0x000fea000383ffff */
.L_x_1038:
[----:B------:R-:W-:Y:S01]  /*b6a0*/  BSSY B0, `(.L_x_1101) ;  /* 0x0000005000007945 */ /* 0x000fe20003800000 */
[----:B------:R-:W-:-:S07]  /*b6b0*/  IMAD.MOV.U32 R15, RZ, RZ, -0x1 ;  /* 0xffffffffff0f7424 */ /* 0x000fce00078e00ff */
[----:B------:R-:W-:Y:S05]  /*b6c0*/  WARPSYNC.COLLECTIVE R15, `(.L_x_1102) ;  /* 0x000000000f087348 */ /* 0x000fea0003c00000 */
[----:B------:R-:W-:Y:S01]  /*b6d0*/  NOP ;  /* 0x0000000000007918 */ /* 0x000fe20000000000 */
[----:B------:R-:W-:Y:S01]  /*b6e0*/  ENDCOLLECTIVE ;  /* 0x000000000000791b */ /* 0x000fe20003800000 */
.L_x_1102:
[----:B------:R-:W-:Y:S05]  /*b6f0*/  BSYNC B0 ;  /* 0x0000000000007941 */ /* 0x000fea0003800000 */
.L_x_1101:
[----:B------:R-:W-:Y:S05]  /*b700*/  BRA `(.L_x_1103) ;  /* 0xffffffd000347947 */ /* 0x000fea000383ffff */
.L_x_1051:
[----:B------:R-:W-:Y:S01]  /*b710*/  BSSY B0, `(.L_x_1104) ;  /* 0x0000005000007945 */ /* 0x000fe20003800000 */
[----:B------:R-:W-:-:S07]  /*b720*/  IMAD.MOV.U32 R15, RZ, RZ, -0x1 ;  /* 0xffffffffff0f7424 */ /* 0x000fce00078e00ff */
[----:B------:R-:W-:Y:S05]  /*b730*/  WARPSYNC.COLLECTIVE R15, `(.L_x_1105) ;  /* 0x000000000f087348 */ /* 0x000fea0003c00000 */
[----:B------:R-:W-:Y:S01]  /*b740*/  NOP ;  /* 0x0000000000007918 */ /* 0x000fe20000000000 */
[----:B------:R-:W-:Y:S01]  /*b750*/  ENDCOLLECTIVE ;  /* 0x000000000000791b */ /* 0x000fe20003800000 */
.L_x_1105:
[----:B------:R-:W-:Y:S05]  /*b760*/  BSYNC B0 ;  /* 0x0000000000007941 */ /* 0x000fea0003800000 */
.L_x_1104:
[----:B------:R-:W-:Y:S05]  /*b770*/  BRA `(.L_x_1106) ;  /* 0xffffffd400507947 */ /* 0x000fea000383ffff */
.L_x_1064:
[----:B-1----:R1:W2:Y:S02]  /*b780*/  SYNCS.PHASECHK.TRANS64.TRYWAIT P1, [R12+URZ+0x38820], R3 ;  /* 0x038820030c0075a7 */ /* 0x0022a4000802017f */
[----:B--2---:R-:W-:Y:S05]  /*b790*/  @!P1 NANOSLEEP.SYNCS 0x989680 ;  /* 0x009896800000995d */ /* 0x004fea0003900000 */
[----:B------:R-:W2:Y:S02]  /*b7a0*/  @!P1 SYNCS.PHASECHK.TRANS64 P1, [R12+URZ+0x38820], R3 ;  /* 0x038820030c0095a7 */ /* 0x000ea4000802007f */
[----:B--2---:R-:W-:Y:S05]  /*b7b0*/  @!P1 BRA `(.L_x_1064) ;  /* 0xfffffffc00f09947 */ /* 0x004fea000383ffff */
[----:B------:R-:W-:Y:S05]  /*b7c0*/  BRA `(.L_x_1107) ;  /* 0xffffffe000607947 */ /* 0x000fea000383ffff */
.L_x_1068:
[----:B-1----:R1:W3:Y:S02]  /*b7d0*/  SYNCS.PHASECHK.TRANS64.TRYWAIT P1, [R12+URZ+0x38840], R21 ;  /* 0x038840150c0075a7 */ /* 0x0022e4000802017f */
[----:B---3--:R-:W-:Y:S05]  /*b7e0*/  @!P1 NANOSLEEP.SYNCS 0x989680 ;  /* 0x009896800000995d */ /* 0x008fea0003900000 */
[----:B------:R-:W3:Y:S02]  /*b7f0*/  @!P1 SYNCS.PHASECHK.TRANS64 P1, [R12+URZ+0x38840], R21 ;  /* 0x038840150c0095a7 */ /* 0x000ee4000802007f */
[----:B---3--:R-:W-:Y:S05]  /*b800*/  @!P1 BRA `(.L_x_1068) ;  /* 0xfffffffc00f09947 */ /* 0x008fea000383ffff */
[----:B------:R-:W-:Y:S05]  /*b810*/  BRA `(.L_x_1108) ;  /* 0xffffffe400cc7947 */ /* 0x000fea000383ffff */
.L_x_1070:
[----:B--2---:R2:W3:Y:S02]  /*b820*/  SYNCS.PHASECHK.TRANS64.TRYWAIT P1, [R12+URZ+0x38828], R21 ;  /* 0x038828150c0075a7 */ /* 0x0044e4000802017f */
[----:B---3--:R-:W-:Y:S05]  /*b830*/  @!P1 NANOSLEEP.SYNCS 0x989680 ;  /* 0x009896800000995d */ /* 0x008fea0003900000 */
[----:B------:R-:W3:Y:S02]  /*b840*/  @!P1 SYNCS.PHASECHK.TRANS64 P1, [R12+URZ+0x38828], R21 ;  /* 0x038828150c0095a7 */ /* 0x000ee4000802007f */
[----:B---3--:R-:W-:Y:S05]  /*b850*/  @!P1 BRA `(.L_x_1070) ;  /* 0xfffffffc00f09947 */ /* 0x008fea000383ffff */
[----:B------:R-:W-:Y:S05]  /*b860*/  BRA `(.L_x_1109) ;  /* 0xffffffe800647947 */ /* 0x000fea000383ffff */
.L_x_1072:
[----:B---3--:R3:W4:Y:S02]  /*b870*/  SYNCS.PHASECHK.TRANS64.TRYWAIT P1, [R12+URZ+0x38848], R21 ;  /* 0x038848150c0075a7 */ /* 0x008724000802017f */
[----:B----4-:R-:W-:Y:S05]  /*b880*/  @!P1 NANOSLEEP.SYNCS 0x989680 ;  /* 0x009896800000995d */ /* 0x010fea0003900000 */
[----:B------:R-:W4:Y:S02]  /*b890*/  @!P1 SYNCS.PHASECHK.TRANS64 P1, [R12+URZ+0x38848], R21 ;  /* 0x038848150c0095a7 */ /* 0x000f24000802007f */
[----:B----4-:R-:W-:Y:S05]  /*b8a0*/  @!P1 BRA `(.L_x_1072) ;  /* 0xfffffffc00f09947 */ /* 0x010fea000383ffff */
[----:B------:R-:W-:Y:S05]  /*b8b0*/  BRA `(.L_x_1110) ;  /* 0xffffffe800dc7947 */ /* 0x000fea000383ffff */
.L_x_1074:
[----:B------:R-:W-:-:S07]  /*b8c0*/  SHF.L.U32 R5, R10, 0x1f, RZ ;  /* 0x0000001f0a057819 */ /* 0x000fce00000006ff */
.L_x_1111:
[----:B-1----:R1:W2:Y:S02]  /*b8d0*/  SYNCS.PHASECHK.TRANS64.TRYWAIT P1, [R12+URZ+0x38820], R5 ;  /* 0x038820050c0075a7 */ /* 0x0022a4000802017f */
[----:B--2---:R-:W-:Y:S05]  /*b8e0*/  @!P1 NANOSLEEP.SYNCS 0x989680 ;  /* 0x009896800000995d */ /* 0x004fea0003900000 */
[----:B------:R-:W2:Y:S02]  /*b8f0*/  @!P1 SYNCS.PHASECHK.TRANS64 P1, [R12+URZ+0x38820], R5 ;  /* 0x038820050c0095a7 */ /* 0x000ea4000802007f */
[----:B--2---:R-:W-:Y:S05]  /*b900*/  @!P1 BRA `(.L_x_1111) ;  /* 0xfffffffc00f09947 */ /* 0x004fea000383ffff */
[----:B------:R-:W-:Y:S05]  /*b910*/  BRA `(.L_x_1112) ;  /* 0xffffffec00647947 */ /* 0x000fea000383ffff */
.L_x_1077:
[----:B-1----:R1:W2:Y:S02]  /*b920*/  SYNCS.PHASECHK.TRANS64.TRYWAIT P1, [R12+URZ+0x38840], R13 ;  /* 0x0388400d0c0075a7 */ /* 0x0022a4000802017f */
[----:B--2---:R-:W-:Y:S05]  /*b930*/  @!P1 NANOSLEEP.SYNCS 0x989680 ;  /* 0x009896800000995d */ /* 0x004fea0003900000 */
[----:B------:R-:W2:Y:S02]  /*b940*/  @!P1 SYNCS.PHASECHK.TRANS64 P1, [R12+URZ+0x38840], R13 ;  /* 0x0388400d0c0095a7 */ /* 0x000ea4000802007f */
[----:B--2---:R-:W-:Y:S05]  /*b950*/  @!P1 BRA `(.L_x_1077) ;  /* 0xfffffffc00f09947 */ /* 0x004fea000383ffff */
[----:B------:R-:W-:Y:S05]  /*b960*/  BRA `(.L_x_1113) ;  /* 0xffffffec00f47947 */ /* 0x000fea000383ffff */
.L_x_1079:
[----:B--2---:R2:W3:Y:S02]  /*b970*/  SYNCS.PHASECHK.TRANS64.TRYWAIT P1, [R12+URZ+0x38828], R13 ;  /* 0x0388280d0c0075a7 */ /* 0x0044e4000802017f */
[----:B---3--:R-:W-:Y:S05]  /*b980*/  @!P1 NANOSLEEP.SYNCS 0x989680 ;  /* 0x009896800000995d */ /* 0x008fea0003900000 */
[----:B------:R-:W3:Y:S02]  /*b990*/  @!P1 SYNCS.PHASECHK.TRANS64 P1, [R12+URZ+0x38828], R13 ;  /* 0x0388280d0c0095a7 */ /* 0x000ee4000802007f */
[----:B---3--:R-:W-:Y:S05]  /*b9a0*/  @!P1 BRA `(.L_x_1079) ;  /* 0xfffffffc00f09947 */ /* 0x008fea000383ffff */
[----:B------:R-:W-:Y:S05]  /*b9b0*/  BRA `(.L_x_1114) ;  /* 0xfffffff000807947 */ /* 0x000fea000383ffff */
.L_x_1081:
[----:B---3--:R3:W4:Y:S02]  /*b9c0*/  SYNCS.PHASECHK.TRANS64.TRYWAIT P0, [R4+URZ+0x38840], R3 ;  /* 0x03884003040075a7 */ /* 0x008724000800017f */
[----:B----4-:R-:W-:Y:S05]  /*b9d0*/  @!P0 NANOSLEEP.SYNCS 0x989680 ;  /* 0x009896800000895d */ /* 0x010fea0003900000 */
[----:B------:R-:W4:Y:S02]  /*b9e0*/  @!P0 SYNCS.PHASECHK.TRANS64 P0, [R4+URZ+0x38840], R3 ;  /* 0x03884003040085a7 */ /* 0x000f24000800007f */
[----:B----4-:R-:W-:Y:S05]  /*b9f0*/  @!P0 BRA `(.L_x_1081) ;  /* 0xfffffffc00f08947 */ /* 0x010fea000383ffff */
[----:B------:R-:W-:Y:S05]  /*ba00*/  BRA `(.L_x_1115) ;  /* 0xfffffff4000c7947 */ /* 0x000fea000383ffff */
.L_x_1083:
[----:B------:R-:W-:Y:S01]  /*ba10*/  BSSY B0, `(.L_x_1116) ;  /* 0x0000006000007945 */ /* 0x000fe20003800000 */
[----:B------:R-:W-:-:S07]  /*ba20*/  IMAD.MOV.U32 R15, RZ, RZ, -0x1 ;  /* 0xffffffffff0f7424 */ /* 0x000fce00078e00ff */
[----:B--2---:R-:W-:Y:S05]  /*ba30*/  WARPSYNC.COLLECTIVE R15, `(.L_x_1117) ;  /* 0x000000000f0c7348 */ /* 0x004fea0003c00000 */
[----:B------:R-:W-:Y:S02]  /*ba40*/  ELECT P6, UR62, PT ;  /* 0x00000000003e782f */ /* 0x000fe400038c0000 */
[----:B------:R-:W-:Y:S01]  /*ba50*/  MOV R14, UR62 ;  /* 0x0000003e000e7c02 */ /* 0x000fe20008000f00 */
[----:B--2---:R-:W-:Y:S10]  /*ba60*/  ENDCOLLECTIVE ;  /* 0x000000000000791b */ /* 0x004ff40003800000 */
.L_x_1117:
[----:B------:R-:W-:Y:S05]  /*ba70*/  BSYNC B0 ;  /* 0x0000000000007941 */ /* 0x000fea0003800000 */
.L_x_1116:
[----:B------:R-:W-:Y:S01]  /*ba80*/  PLOP3.LUT P0, PT, P6, PT, PT, 0x80, 0x0 ;  /* 0x000000000000781c */ /* 0x000fe2000370f070 */
[----:B------:R-:W-:-:S12]  /*ba90*/  BRA `(.L_x_1118) ;  /* 0xfffffff400b87947 */ /* 0x000fd8000383ffff */
.L_x_1085:
[----:B-1----:R1:W3:Y:S02]  /*baa0*/  SYNCS.PHASECHK.TRANS64.TRYWAIT P1, [R7+URZ], R4 ;  /* 0x00000004070075a7 */ /* 0x0022e4000802017f */
[----:B---3--:R-:W-:Y:S05]  /*bab0*/  @!P1 NANOSLEEP.SYNCS 0x989680 ;  /* 0x009896800000995d */ /* 0x008fea0003900000 */
[----:B------:R-:W3:Y:S02]  /*bac0*/  @!P1 SYNCS.PHASECHK.TRANS64 P1, [R7+URZ], R4 ;  /* 0x00000004070095a7 */ /* 0x000ee4000802007f */
[----:B---3--:R-:W-:Y:S05]  /*bad0*/  @!P1 BRA `(.L_x_1085) ;  /* 0xfffffffc00f09947 */ /* 0x008fea000383ffff */
[----:B------:R-:W-:Y:S05]  /*bae0*/  BRA `(.L_x_1119) ;  /* 0xfffffff400f87947 */ /* 0x000fea000383ffff */
.L_x_1086:
[----:B---3--:R3:W4:Y:S02]  /*baf0*/  SYNCS.PHASECHK.TRANS64.TRYWAIT P1, [R11+URZ], R2 ;  /* 0x000000020b0075a7 */ /* 0x008724000802017f */
[----:B----4-:R-:W-:Y:S05]  /*bb00*/  @!P1 NANOSLEEP.SYNCS 0x989680 ;  /* 0x009896800000995d */ /* 0x010fea0003900000 */
[----:B------:R-:W4:Y:S02]  /*bb10*/  @!P1 SYNCS.PHASECHK.TRANS64 P1, [R11+URZ], R2 ;  /* 0x000000020b0095a7 */ /* 0x000f24000802007f */
[----:B----4-:R-:W-:Y:S05]  /*bb20*/  @!P1 BRA `(.L_x_1086) ;  /* 0xfffffffc00f09947 */ /* 0x010fea000383ffff */
[----:B------:R-:W-:Y:S05]  /*bb30*/  BRA `(.L_x_1120) ;  /* 0xfffffff400ec7947 */ /* 0x000fea000383ffff */
.L_x_1088:
[----:B----4-:R4:W1:Y:S02]  /*bb40*/  SYNCS.PHASECHK.TRANS64.TRYWAIT P0, [R9+URZ], R4 ;  /* 0x00000004090075a7 */ /* 0x010864000800017f */
[----:B-1----:R-:W-:Y:S05]  /*bb50*/  @!P0 NANOSLEEP.SYNCS 0x989680 ;  /* 0x009896800000895d */ /* 0x002fea0003900000 */
[----:B------:R-:W1:Y:S02]  /*bb60*/  @!P0 SYNCS.PHASECHK.TRANS64 P0, [R9+URZ], R4 ;  /* 0x00000004090085a7 */ /* 0x000e64000800007f */
[----:B-1----:R-:W-:Y:S05]  /*bb70*/  @!P0 BRA `(.L_x_1088) ;  /* 0xfffffffc00f08947 */ /* 0x002fea000383ffff */
[----:B------:R-:W-:Y:S05]  /*bb80*/  BRA `(.L_x_1121) ;  /* 0xfffffff400f07947 */ /* 0x000fea000383ffff */
.L_x_1122:
        /* <DEDUP_REMOVED lines=15> */
.L_x_3691:


//--------------------- .text._ZN7cutlass13device_kernelIN5flash22FlashAttnBwdPreprocessIN4cute5tupleIJNS3_1CILi80EEENS5_ILi128EEEEEENS_10bfloat16_tEfNS_4arch4Sm90ELb1ELb1EEEEEvNT_6ParamsE --------------------------
	.section	.text._ZN7cutlass13device_kernelIN5flash22FlashAttnBwdPreprocessIN4cute5tupleIJNS3_1CILi80EEENS5_ILi128EEEEEENS_10bfloat16_tEfNS_4arch4Sm90ELb1ELb1EEEEEvNT_6ParamsE,"ax",@progbits
	.align	128
.text._ZN7cutlass13device_kernelIN5flash22FlashAttnBwdPreprocessIN4cute5tupleIJNS3_1CILi80EEENS5_ILi128EEEEEENS_10bfloat16_tEfNS_4arch4Sm90ELb1ELb1EEEEEvNT_6ParamsE:
        .type           _ZN7cutlass13device_kernelIN5flash22FlashAttnBwdPreprocessIN4cute5tupleIJNS3_1CILi80EEENS5_ILi128EEEEEENS_10bfloat16_tEfNS_4arch4Sm90ELb1ELb1EEEEEvNT_6ParamsE,@function
        .size           _ZN7cutlass13device_kernelIN5flash22FlashAttnBwdPreprocessIN4cute5tupleIJNS3_1CILi80EEENS5_ILi128EEEEEENS_10bfloat16_tEfNS_4arch4Sm90ELb1ELb1EEEEEvNT_6ParamsE,(.L_x_3692 - _ZN7cutlass13device_kernelIN5flash22FlashAttnBwdPreprocessIN4cute5tupleIJNS3_1CILi80EEENS5_ILi128EEEEEENS_10bfloat16_tEfNS_4arch4Sm90ELb1ELb1EEEEEvNT_6ParamsE)
        .other          _ZN7cutlass13device_kernelIN5flash22FlashAttnBwdPreprocessIN4cute5tupleIJNS3_1CILi80EEENS5_ILi128EEEEEENS_10bfloat16_tEfNS_4arch4Sm90ELb1ELb1EEEEEvNT_6ParamsE,@"STO_CUDA_ENTRY STV_DEFAULT"
_ZN7cutlass13device_kernelIN5flash22FlashAttnBwdPreprocessIN4cute5tupleIJNS3_1CILi80EEENS5_ILi128EEEEEENS_10bfloat16_tEfNS_4arch4Sm90ELb1ELb1EEEEEvNT_6ParamsE:
        /* <DEDUP_REMOVED lines=14> */
[----:B------:R-:W-:Y:S01]  /*00e0*/  ISETP.NE.U32.AND P2, PT, R10, RZ, PT ;  /* 0x000000ff0a00720c */ /* 0x000fe20003f45070 */
[----:B------:R-:W3:Y:S01]  /*00f0*/  S2R R3, SR_CTAID.X ;  /* 0x0000000000037919 */ /* 0x000ee20000002500 */
[----:B------:R-:W4:Y:S01]  /*0100*/  S2R R4, SR_TID.X ;  /* 0x0000000000047919 */ /* 0x000f220000002100 */
[----:B------:R-:W0:Y:S01]  /*0110*/  S2UR UR6, SR_CTAID.Y ;  /* 0x00000000000679c3 */ /* 0x000e220000002600 */
[----:B------:R-:W-:Y:S01]  /*0120*/  ISETP.NE.AND.EX P2, PT, R11, RZ, PT, P2 ;  /* 0x000000ff0b00720c */ /* 0x000fe20003f45320 */
[----:B-1----:R-:W-:-:S05]  /*0130*/  @P0 IMAD.WIDE R8, R0, 0x4, R8 ;  /* 0x0000000400080825 */ /* 0x002fca00078e0208 */
[----:B0-----:R2:W5:Y:S01]  /*0140*/  @P0 LDG.E R2, desc[UR4][R8.64] ;  /* 0x0000000408020981 */ /* 0x001562000c1e1900 */
[----:B---3--:R-:W-:Y:S01]  /*0150*/  IMAD R5, R3, 0x50, RZ ;  /* 0x0000005003057824 */ /* 0x008fe200078e02ff */
[----:B----4-:R-:W-:Y:S06]  /*0160*/  @P0 BRA `(.L_x_1123) ;  /* 0x0000000000100947 */ /* 0x010fec0003800000 */
[----:B------:R-:W-:Y:S05]  /*0170*/  @!P1 BRA `(.L_x_1123) ;  /* 0x00000000000c9947 */ /* 0x000fea0003800000 */
[----:B--2---:R-:W2:Y:S04]  /*0180*/  LDG.E R9, desc[UR4][R6.64] ;  /* 0x0000000406097981 */ /* 0x004ea8000c1e1900 */
[----:B-----5:R-:W2:Y:S02]  /*0190*/  LDG.E R2, desc[UR4][R6.64+0x4] ;  /* 0x0000040406027981 */ /* 0x020ea4000c1e1900 */
[----:B--2---:R-:W-:-:S07]  /*01a0*/  IMAD.IADD R2, R2, 0x1, -R9 ;  /* 0x0000000102027824 */ /* 0x004fce00078e0a09 */
.L_x_1123:
[----:B-----5:R-:W-:-:S13]  /*01b0*/  ISETP.GE.AND P0, PT, R5, R2, PT ;  /* 0x000000020500720c */ /* 0x020fda0003f06270 */
[----:B------:R-:W-:Y:S05]  /*01c0*/  @P2 EXIT P0 ;  /* 0x000000000000294d */ /* 0x000fea0000000000 */
[----:B------:R-:W0:Y:S01]  /*01d0*/  LDC.64 R14, c[0x0][0x230] ;  /* 0x00008c00ff0e7b82 */ /* 0x000e220000000a00 */
[----:B--2---:R-:W-:Y:S01]  /*01e0*/  IMAD R7, R3, -0x50, R2 ;  /* 0xffffffb003077824 */ /* 0x004fe200078e0202 */
[C---:B------:R-:W-:Y:S01]  /*01f0*/  ISETP.GT.AND P0, PT, R4.reuse, 0x4f, PT ;  /* 0x0000004f0400780c */ /* 0x040fe20003f04270 */
[----:B------:R-:W-:Y:S01]  /*0200*/  USHF.R.S32.HI UR7, URZ, 0x1f, UR6 ;  /* 0x0000001f3f077899 */ /* 0x000fe20008011406 */
[----:B------:R-:W-:Y:S01]  /*0210*/  SHF.R.S32.HI R9, RZ, 0x1f, R4 ;  /* 0x0000001fff097819 */ /* 0x000fe20000011404 */
[----:B------:R-:W-:Y:S01]  /*0220*/  BSSY B0, `(.L_x_1124) ;  /* 0x0000021000007945 */ /* 0x000fe20003800000 */
[----:B------:R-:W-:Y:S02]  /*0230*/  ISETP.GE.OR P3, PT, R4, R7, P0 ;  /* 0x000000070400720c */ /* 0x000fe40000766670 */
[----:B------:R-:W-:Y:S01]  /*0240*/  CS2R R12, SRZ ;  /* 0x00000000000c7805 */ /* 0x000fe2000001ff00 */
[----:B------:R-:W1:Y:S01]  /*0250*/  LDC.64 R10, c[0x0][0x250] ;  /* 0x00009400ff0a7b82 */ /* 0x000e620000000a00 */
[----:B------:R-:W-:Y:S01]  /*0260*/  LEA.HI R9, R9, R4, RZ, 0x4 ;  /* 0x0000000409097211 */ /* 0x000fe200078f20ff */
[----:B------:R-:W-:Y:S01]  /*0270*/  @P1 IMAD.MOV.U32 R12, RZ, RZ, R53 ;  /* 0x000000ffff0c1224 */ /* 0x000fe200078e0035 */
[----:B------:R-:W-:Y:S01]  /*0280*/  SHF.R.S32.HI R49, RZ, 0x1f, R0 ;  /* 0x0000001fff317819 */ /* 0x000fe20000011400 */
[----:B------:R-:W-:Y:S01]  /*0290*/  IMAD.MOV.U32 R48, RZ, RZ, 0x7f800000 ;  /* 0x7f800000ff307424 */ /* 0x000fe200078e00ff */
[----:B------:R-:W-:-:S02]  /*02a0*/  LOP3.LUT R55, R9, 0xfffffff0, RZ, 0xc0, !PT ;  /* 0xfffffff009377812 */ /* 0x000fc400078ec0ff */
[----:B------:R-:W-:Y:S02]  /*02b0*/  @P1 SHF.R.S32.HI R13, RZ, 0x1f, R53 ;  /* 0x0000001fff0d1819 */ /* 0x000fe40000011435 */
[----:B------:R-:W-:Y:S02]  /*02c0*/  IADD3 R55, -R55, R4, RZ ;  /* 0x0000000437377210 */ /* 0x000fe40007ffe1ff */
[----:B------:R-:W-:Y:S02]  /*02d0*/  SEL R6, R0, RZ, !P2 ;  /* 0x000000ff00067207 */ /* 0x000fe40005000000 */
[----:B------:R-:W-:Y:S01]  /*02e0*/  SEL R49, R49, RZ, !P2 ;  /* 0x000000ff31317207 */ /* 0x000fe20005000000 */
[----:B------:R-:W-:Y:S01]  /*02f0*/  IMAD.SHL.U32 R8, R55, 0x8, RZ ;  /* 0x0000000837087824 */ /* 0x000fe200078e00ff */
[----:B------:R-:W-:Y:S06]  /*0300*/  @P3 BRA `(.L_x_1125) ;  /* 0x0000000000483947 */ /* 0x000fec0003800000 */
[----:B------:R-:W2:Y:S01]  /*0310*/  LDC.64 R20, c[0x0][0x290] ;  /* 0x0000a400ff147b82 */ /* 0x000ea20000000a00 */
[----:B------:R-:W-:Y:S01]  /*0320*/  SHF.R.S32.HI R17, RZ, 0x1f, R5 ;  /* 0x0000001fff117819 */ /* 0x000fe20000011405 */
[----:B------:R-:W-:Y:S01]  /*0330*/  ULDC.64 UR8, c[0x0][0x298] ;  /* 0x0000a60000087ab9 */ /* 0x000fe20000000a00 */
[--C-:B------:R-:W-:Y:S02]  /*0340*/  SHF.R.S32.HI R18, RZ, 0x1f, R4.reuse ;  /* 0x0000001fff127819 */ /* 0x100fe40000011404 */
[----:B------:R-:W-:-:S04]  /*0350*/  IADD3 R16, P2, P3, R12, R5, R4 ;  /* 0x000000050c107210 */ /* 0x000fc80007b5e004 */
[----:B------:R-:W-:Y:S01]  /*0360*/  IADD3.X R17, R13, R17, R18, P2, P3 ;  /* 0x000000110d117210 */ /* 0x000fe200017e6412 */
[C---:B--2---:R-:W-:Y:S02]  /*0370*/  IMAD R18, R20.reuse, UR7, RZ ;  /* 0x0000000714127c24 */ /* 0x044fe4000f8e02ff */
[----:B------:R-:W-:-:S04]  /*0380*/  IMAD.WIDE.U32 R16, R20, UR6, R16 ;  /* 0x0000000614107c25 */ /* 0x000fc8000f8e0010 */
[----:B------:R-:W-:Y:S02]  /*0390*/  IMAD R19, R21, UR6, R18 ;  /* 0x0000000615137c24 */ /* 0x000fe4000f8e0212 */
[----:B------:R-:W-:-:S03]  /*03a0*/  IMAD R21, R49, UR8, RZ ;  /* 0x0000000831157c24 */ /* 0x000fc6000f8e02ff */
[----:B------:R-:W-:Y:S01]  /*03b0*/  IADD3 R17, R17, R19, RZ ;  /* 0x0000001311117210 */ /* 0x000fe20007ffe0ff */
[C---:B------:R-:W-:Y:S02]  /*03c0*/  IMAD R21, R6.reuse, UR9, R21 ;  /* 0x0000000906157c24 */ /* 0x040fe4000f8e0215 */
[----:B------:R-:W-:Y:S01]  /*03d0*/  IMAD.WIDE.U32 R16, R6, UR8, R16 ;  /* 0x0000000806107c25 */ /* 0x000fe2000f8e0010 */
[----:B------:R-:W-:-:S03]  /*03e0*/  ULDC.64 UR8, c[0x0][0x288] ;  /* 0x0000a20000087ab9 */ /* 0x000fc60000000a00 */
[----:B------:R-:W-:Y:S01]  /*03f0*/  IMAD.IADD R17, R17, 0x1, R21 ;  /* 0x0000000111117824 */ /* 0x000fe200078e0215 */
[----:B------:R-:W-:-:S04]  /*0400*/  LEA R18, P2, R16, UR8, 0x2 ;  /* 0x0000000810127c11 */ /* 0x000fc8000f8410ff */
[----:B------:R-:W-:-:S05]  /*0410*/  LEA.HI.X R19, R16, UR9, R17, 0x2, P2 ;  /* 0x0000000910137c11 */ /* 0x000fca00090f1411 */
[----:B------:R2:W5:Y:S04]  /*0420*/  LDG.E R48, desc[UR4][R18.64] ;  /* 0x0000000412307981 */ /* 0x000568000c1e1900 */
.L_x_1125:
[----:B------:R-:W-:Y:S05]  /*0430*/  BSYNC B0 ;  /* 0x0000000000007941 */ /* 0x000fea0003800000 */
.L_x_1124:
[----:B------:R-:W-:Y:S01]  /*0440*/  ULDC UR8, c[0x0][0x21c] ;  /* 0x0000870000087ab9 */ /* 0x000fe20000000800 */
[----:B------:R-:W-:Y:S01]  /*0450*/  SHF.R.S32.HI R50, RZ, 0x4, R9 ;  /* 0x00000004ff327819 */ /* 0x000fe20000011409 */
[----:B0-----:R-:W-:Y:S01]  /*0460*/  IMAD R16, R14, UR7, RZ ;  /* 0x000000070e107c24 */ /* 0x001fe2000f8e02ff */
[----:B------:R-:W-:Y:S01]  /*0470*/  ISETP.GE.AND P2, PT, R8, UR8, PT ;  /* 0x0000000808007c0c */ /* 0x000fe2000bf46270 */
[----:B------:R-:W-:Y:S01]  /*0480*/  ULDC.64 UR10, c[0x0][0x238] ;  /* 0x00008e00000a7ab9 */ /* 0x000fe20000000a00 */
[----:B------:R-:W-:Y:S01]  /*0490*/  SHF.R.S32.HI R9, RZ, 0x1f, R8 ;  /* 0x0000001fff097819 */ /* 0x000fe20000011408 */
[----:B------:R-:W-:Y:S01]  /*04a0*/  IMAD R15, R15, UR6, R16 ;  /* 0x000000060f0f7c24 */ /* 0x000fe2000f8e0210 */
[C---:B------:R-:W-:Y:S01]  /*04b0*/  ISETP.GE.OR P6, PT, R50.reuse, R7, P2 ;  /* 0x000000073200720c */ /* 0x040fe200017c6670 */
[----:B------:R-:W-:Y:S01]  /*04c0*/  VIADD R52, R50, 0x10 ;  /* 0x0000001032347836 */ /* 0x000fe20000000000 */
[----:B------:R-:W-:Y:S01]  /*04d0*/  SHF.R.S32.HI R51, RZ, 0x1f, R50 ;  /* 0x0000001fff337819 */ /* 0x000fe20000011432 */
[----:B--2---:R-:W-:Y:S01]  /*04e0*/  IMAD.WIDE.U32 R18, R14, UR6, R8 ;  /* 0x000000060e127c25 */ /* 0x004fe2000f8e0008 */
[----:B------:R-:W-:-:S03]  /*04f0*/  IADD3 R60, P3, R50, R12, RZ ;  /* 0x0000000c323c7210 */ /* 0x000fc60007f7e0ff */
[----:B------:R-:W-:Y:S01]  /*0500*/  IMAD.IADD R19, R19, 0x1, R15 ;  /* 0x0000000113137824 */ /* 0x000fe200078e020f */
[----:B------:R-:W-:Y:S01]  /*0510*/  IADD3.X R61, R51, R13, RZ, P3, !PT ;  /* 0x0000000d333d7210 */ /* 0x000fe20001ffe4ff */
[----:B-1----:R-:W-:Y:S01]  /*0520*/  IMAD R12, R10, UR7, RZ ;  /* 0x000000070a0c7c24 */ /* 0x002fe2000f8e02ff */
[----:B------:R-:W-:Y:S01]  /*0530*/  ISETP.GE.AND P3, PT, R8, UR8, PT ;  /* 0x0000000808007c0c */ /* 0x000fe2000bf66270 */
[----:B------:R-:W-:Y:S02]  /*0540*/  IMAD R13, R49, UR10, RZ ;  /* 0x0000000a310d7c24 */ /* 0x000fe4000f8e02ff */
[----:B------:R-:W0:Y:S01]  /*0550*/  @!P6 LDC.64 R16, c[0x0][0x228] ;  /* 0x00008a00ff10eb82 */ /* 0x000e220000000a00 */
[----:B------:R-:W-:Y:S01]  /*0560*/  IMAD.WIDE.U32 R20, R10, UR6, R8 ;  /* 0x000000060a147c25 */ /* 0x000fe2000f8e0008 */
[----:B------:R-:W-:-:S03]  /*0570*/  ISETP.LT.AND P5, PT, R52, R7, !P3 ;  /* 0x000000073400720c */ /* 0x000fc60005fa1270 */
[----:B------:R-:W-:Y:S02]  /*0580*/  IMAD R11, R11, UR6, R12 ;  /* 0x000000060b0b7c24 */ /* 0x000fe4000f8e020c */
[C---:B------:R-:W-:Y:S01]  /*0590*/  IMAD R9, R6.reuse, UR11, R13 ;  /* 0x0000000b06097c24 */ /* 0x040fe2000f8e020d */
[----:B------:R-:W1:Y:S01]  /*05a0*/  @!P6 LDC.64 R14, c[0x0][0x248] ;  /* 0x00009200ff0eeb82 */ /* 0x000e620000000a00 */
[----:B------:R-:W-:Y:S02]  /*05b0*/  IMAD.IADD R21, R21, 0x1, R11 ;  /* 0x0000000115157824 */ /* 0x000fe400078e020b */
[----:B------:R-:W-:Y:S01]  /*05c0*/  IMAD.WIDE.U32 R46, R6, UR10, R18 ;  /* 0x0000000a062e7c25 */ /* 0x000fe2000f8e0012 */
[----:B------:R-:W-:-:S03]  /*05d0*/  ULDC.64 UR10, c[0x0][0x258] ;  /* 0x00009600000a7ab9 */ /* 0x000fc60000000a00 */
[----:B------:R-:W-:Y:S01]  /*05e0*/  IMAD R19, R49, UR10, RZ ;  /* 0x0000000a31137c24 */ /* 0x000fe2000f8e02ff */
[----:B------:R-:W2:Y:S01]  /*05f0*/  @!P6 LDC.64 R12, c[0x0][0x210] ;  /* 0x00008400ff0ceb82 */ /* 0x000ea20000000a00 */
[----:B------:R-:W-:-:S04]  /*0600*/  IMAD.WIDE R60, R3, 0x50, R60 ;  /* 0x00000050033c7825 */ /* 0x000fc800078e023c */
[C---:B------:R-:W-:Y:S02]  /*0610*/  IMAD R19, R6.reuse, UR11, R19 ;  /* 0x0000000b06137c24 */ /* 0x040fe4000f8e0213 */
[----:B------:R-:W-:Y:S01]  /*0620*/  IMAD.WIDE.U32 R44, R6, UR10, R20 ;  /* 0x0000000a062c7c25 */ /* 0x000fe2000f8e0014 */
[----:B------:R-:W3:Y:S03]  /*0630*/  @!P6 LDC.64 R10, c[0x0][0x240] ;  /* 0x00009000ff0aeb82 */ /* 0x000ee60000000a00 */
[----:B0-----:R-:W-:Y:S01]  /*0640*/  @!P6 IMAD R18, R61, R16, RZ ;  /* 0x000000103d12e224 */ /* 0x001fe200078e02ff */
[----:B------:R-:W-:Y:S01]  /*0650*/  IADD3 R45, R45, R19, RZ ;  /* 0x000000132d2d7210 */ /* 0x000fe20007ffe0ff */
[----:B------:R-:W-:Y:S02]  /*0660*/  IMAD.IADD R47, R47, 0x1, R9 ;  /* 0x000000012f2f7824 */ /* 0x000fe400078e0209 */
[----:B------:R-:W-:Y:S01]  /*0670*/  @!P6 IMAD R9, R60, R17, R18 ;  /* 0x000000113c09e224 */ /* 0x000fe200078e0212 */
[----:B------:R-:W0:Y:S01]  /*0680*/  @P5 LDC.64 R20, c[0x0][0x228] ;  /* 0x00008a00ff145b82 */ /* 0x000e220000000a00 */
[----:B-1----:R-:W-:-:S02]  /*0690*/  @!P6 IMAD R8, R61, R14, RZ ;  /* 0x0000000e3d08e224 */ /* 0x002fc400078e02ff */
[----:B------:R-:W-:-:S04]  /*06a0*/  @!P6 IMAD.WIDE.U32 R16, R60, R16, R46 ;  /* 0x000000103c10e225 */ /* 0x000fc800078e002e */
[----:B------:R-:W-:Y:S01]  /*06b0*/  @!P6 IMAD R19, R60, R15, R8 ;  /* 0x0000000f3c13e224 */ /* 0x000fe200078e0208 */
[----:B--2---:R-:W-:Y:S01]  /*06c0*/  @!P6 LEA R22, P4, R16, R12, 0x1 ;  /* 0x0000000c1016e211 */ /* 0x004fe200078808ff */
[----:B------:R-:W-:Y:S01]  /*06d0*/  @!P6 IMAD.IADD R8, R17, 0x1, R9 ;  /* 0x000000011108e824 */ /* 0x000fe200078e0209 */
[----:B------:R-:W1:Y:S01]  /*06e0*/  @P5 LDC.64 R30, c[0x0][0x210] ;  /* 0x00008400ff1e5b82 */ /* 0x000e620000000a00 */
[----:B------:R-:W-:-:S03]  /*06f0*/  @!P6 IMAD.WIDE.U32 R14, R60, R14, R44 ;  /* 0x0000000e3c0ee225 */ /* 0x000fc600078e002c */
[----:B------:R-:W-:Y:S01]  /*0700*/  @!P6 LEA.HI.X R23, R16, R13, R8, 0x1, P4 ;  /* 0x0000000d1017e211 */ /* 0x000fe200020f0c08 */
[----:B------:R-:W-:Y:S01]  /*0710*/  VIADD R54, R50, 0x20 ;  /* 0x0000002032367836 */ /* 0x000fe20000000000 */
[----:B------:R-:W-:Y:S02]  /*0720*/  @!P6 IADD3 R8, R15, R19, RZ ;  /* 0x000000130f08e210 */ /* 0x000fe40007ffe0ff */
[----:B------:R-:W-:Y:S02]  /*0730*/  CS2R R12, SRZ ;  /* 0x00000000000c7805 */ /* 0x000fe4000001ff00 */
[C---:B---3--:R-:W-:Y:S01]  /*0740*/  @!P6 LEA R24, P4, R14.reuse, R10, 0x1 ;  /* 0x0000000a0e18e211 */ /* 0x048fe200078808ff */
[----:B------:R-:W2:Y:S03]  /*0750*/  @P5 LDC.64 R18, c[0x0][0x248] ;  /* 0x00009200ff125b82 */ /* 0x000ea60000000a00 */
[----:B------:R-:W-:-:S02]  /*0760*/  @!P6 LEA.HI.X R25, R14, R11, R8, 0x1, P4 ;  /* 0x0000000b0e19e211 */ /* 0x000fc400020f0c08 */
[----:B------:R-:W-:Y:S02]  /*0770*/  CS2R R8, SRZ ;  /* 0x0000000000087805 */ /* 0x000fe4000001ff00 */
[----:B------:R-:W-:Y:S02]  /*0780*/  CS2R R10, SRZ ;  /* 0x00000000000a7805 */ /* 0x000fe4000001ff00 */
[----:B------:R-:W-:Y:S02]  /*0790*/  ISETP.LT.AND P4, PT, R54, R7, !P3 ;  /* 0x000000073600720c */ /* 0x000fe40005f81270 */
[----:B------:R-:W-:Y:S02]  /*07a0*/  CS2R R14, SRZ ;  /* 0x00000000000e7805 */ /* 0x000fe4000001ff00 */
[----:B------:R3:W4:Y:S04]  /*07b0*/  @!P6 LDG.E.128 R8, desc[UR4][R22.64] ;  /* 0x000000041608e981 */ /* 0x000728000c1e1d00 */
[----:B------:R0:W4:Y:S01]  /*07c0*/  @!P6 LDG.E.128 R12, desc[UR4][R24.64] ;  /* 0x00000004180ce981 */ /* 0x000122000c1e1d00 */
[----:B------:R-:W-:Y:S01]  /*07d0*/  @P5 IADD3 R27, P6, R60, 0x10, RZ ;  /* 0x000000103c1b5810 */ /* 0x000fe20007fde0ff */
[----:B------:R-:W-:-:S03]  /*07e0*/  VIADD R56, R50, 0x30 ;  /* 0x0000003032387836 */ /* 0x000fc60000000000 */
[----:B------:R-:W1:Y:S01]  /*07f0*/  @P4 LDC.64 R16, c[0x0][0x228] ;  /* 0x00008a00ff104b82 */ /* 0x000e620000000a00 */
[----:B------:R-:W-:Y:S02]  /*0800*/  VIADD R58, R50, 0x40 ;  /* 0x00000040323a7836 */ /* 0x000fe40000000000 */
[----:B------:R-:W-:Y:S01]  /*0810*/  @P5 IMAD.X R29, RZ, RZ, R61, P6 ;  /* 0x000000ffff1d5224 */ /* 0x000fe200030e063d */
[----:B------:R-:W-:Y:S01]  /*0820*/  @P5 IADD3 R35, P6, R60, 0x10, RZ ;  /* 0x000000103c235810 */ /* 0x000fe20007fde0ff */
[----:B---3--:R-:W-:Y:S01]  /*0830*/  @P5 IMAD.MOV.U32 R22, RZ, RZ, R46 ;  /* 0x000000ffff165224 */ /* 0x008fe200078e002e */
[-C--:B------:R-:W-:Y:S01]  /*0840*/  ISETP.LT.AND P3, PT, R56, R7.reuse, !P3 ;  /* 0x000000073800720c */ /* 0x080fe20005f61270 */
[----:B0-----:R-:W-:Y:S01]  /*0850*/  @P5 IMAD R26, R29, R20, RZ ;  /* 0x000000141d1a5224 */ /* 0x001fe200078e02ff */
[----:B------:R-:W0:Y:S01]  /*0860*/  @P4 LDC.64 R68, c[0x0][0x210] ;  /* 0x00008400ff444b82 */ /* 0x000e220000000a00 */
[----:B------:R-:W-:Y:S01]  /*0870*/  @P5 IMAD.MOV.U32 R23, RZ, RZ, R47 ;  /* 0x000000ffff175224 */ /* 0x000fe200078e002f */
[----:B------:R-:W-:Y:S01]  /*0880*/  ISETP.GE.OR P2, PT, R58, R7, P2 ;  /* 0x000000073a00720c */ /* 0x000fe20001746670 */
[----:B------:R-:W-:Y:S01]  /*0890*/  @P5 IMAD R33, R27, R21, R26 ;  /* 0x000000151b215224 */ /* 0x000fe200078e021a */
[----:B------:R-:W-:-:S02]  /*08a0*/  @P5 IADD3.X R21, RZ, R61, RZ, P6, !PT ;  /* 0x0000003dff155210 */ /* 0x000fc400037fe4ff */
[----:B------:R-:W-:Y:S02]  /*08b0*/  @P4 IADD3 R24, P6, R60, 0x20, RZ ;  /* 0x000000203c184810 */ /* 0x000fe40007fde0ff */
[----:B------:R-:W3:Y:S01]  /*08c0*/  @P5 LDC.64 R28, c[0x0][0x240] ;  /* 0x00009000ff1c5b82 */ /* 0x000ee20000000a00 */
[----:B--2---:R-:W-:Y:S01]  /*08d0*/  @P5 IMAD R26, R21, R18, RZ ;  /* 0x00000012151a5224 */ /* 0x004fe200078e02ff */
[----:B------:R-:W-:Y:S01]  /*08e0*/  @P4 IADD3.X R25, RZ, R61, RZ, P6, !PT ;  /* 0x0000003dff194210 */ /* 0x000fe200037fe4ff */
[----:B------:R-:W-:-:S04]  /*08f0*/  @P5 IMAD.WIDE.U32 R20, R27, R20, R22 ;  /* 0x000000141b145225 */ /* 0x000fc800078e0016 */
[----:B------:R-:W-:Y:S01]  /*0900*/  @P5 IMAD.MOV.U32 R22, RZ, RZ, R44 ;  /* 0x000000ffff165224 */ /* 0x000fe200078e002c */
[----:B------:R-:W-:Y:S01]  /*0910*/  @P5 IADD3 R21, R21, R33, RZ ;  /* 0x0000002115155210 */ /* 0x000fe20007ffe0ff */
[----:B------:R-:W-:Y:S01]  /*0920*/  @P5 IMAD.MOV.U32 R23, RZ, RZ, R45 ;  /* 0x000000ffff175224 */ /* 0x000fe200078e002d */
[C---:B-1----:R-:W-:Y:S01]  /*0930*/  @P5 LEA R30, P6, R20.reuse, R30, 0x1 ;  /* 0x0000001e141e5211 */ /* 0x042fe200078c08ff */
[----:B------:R-:W-:Y:S01]  /*0940*/  @P5 IMAD R27, R35, R19, R26 ;  /* 0x00000013231b5224 */ /* 0x000fe200078e021a */
[----:B------:R-:W1:Y:S01]  /*0950*/  @P3 LDC.64 R62, c[0x0][0x228] ;  /* 0x00008a00ff3e3b82 */ /* 0x000e620000000a00 */
[----:B------:R-:W-:Y:S01]  /*0960*/  @P4 IMAD R25, R25, R16, RZ ;  /* 0x0000001019194224 */ /* 0x000fe200078e02ff */
[----:B------:R-:W-:Y:S01]  /*0970*/  @P5 LEA.HI.X R31, R20, R31, R21, 0x1, P6 ;  /* 0x0000001f141f5211 */ /* 0x000fe200030f0c15 */
[----:B------:R-:W-:Y:S01]  /*0980*/  @P5 IMAD.WIDE.U32 R18, R35, R18, R22 ;  /* 0x0000001223125225 */ /* 0x000fe200078e0016 */
[----:B------:R-:W-:-:S03]  /*0990*/  @P4 MOV R20, R46 ;  /* 0x0000002e00144202 */ /* 0x000fc60000000f00 */
[----:B------:R-:W-:Y:S01]  /*09a0*/  @P4 IMAD.MOV.U32 R21, RZ, RZ, R47 ;  /* 0x000000ffff154224 */ /* 0x000fe200078e002f */
[----:B------:R-:W2:Y:S01]  /*09b0*/  @!P2 LDC.64 R64, c[0x0][0x228] ;  /* 0x00008a00ff40ab82 */ /* 0x000ea20000000a00 */
[----:B------:R-:W-:Y:S02]  /*09c0*/  @P4 IMAD R25, R24, R17, R25 ;  /* 0x0000001118194224 */ /* 0x000fe400078e0219 */
[----:B------:R-:W-:Y:S01]  /*09d0*/  @P5 IMAD.IADD R19, R19, 0x1, R27 ;  /* 0x0000000113135824 */ /* 0x000fe200078e021b */
[----:B---3--:R-:W-:Y:S01]  /*09e0*/  @P5 LEA R28, P6, R18, R28, 0x1 ;  /* 0x0000001c121c5211 */ /* 0x008fe200078c08ff */
[----:B------:R-:W-:-:S03]  /*09f0*/  @P4 IMAD.WIDE.U32 R16, R24, R16, R20 ;  /* 0x0000001018104225 */ /* 0x000fc600078e0014 */
[----:B------:R-:W3:Y:S01]  /*0a00*/  @P4 LDC.64 R26, c[0x0][0x248] ;  /* 0x00009200ff1a4b82 */ /* 0x000ee20000000a00 */
[----:B------:R-:W-:Y:S02]  /*0a10*/  @P5 LEA.HI.X R29, R18, R29, R19, 0x1, P6 ;  /* 0x0000001d121d5211 */ /* 0x000fe400030f0c13 */
[----:B------:R-:W-:Y:S02]  /*0a20*/  @P4 IADD3 R17, R17, R25, RZ ;  /* 0x0000001911114210 */ /* 0x000fe40007ffe0ff */
[----:B0-----:R-:W-:-:S03]  /*0a30*/  @P4 LEA R68, P6, R16, R68, 0x1 ;  /* 0x0000004410444211 */ /* 0x001fc600078c08ff */
[----:B------:R-:W0:Y:S01]  /*0a40*/  @P4 LDC.64 R24, c[0x0][0x240] ;  /* 0x00009000ff184b82 */ /* 0x000e220000000a00 */
[----:B------:R-:W-:Y:S01]  /*0a50*/  @P4 LEA.HI.X R69, R16, R69, R17, 0x1, P6 ;  /* 0x0000004510454211 */ /* 0x000fe200030f0c11 */
[----:B------:R-:W-:Y:S01]  /*0a60*/  @P3 IMAD.MOV.U32 R16, RZ, RZ, R46 ;  /* 0x000000ffff103224 */ /* 0x000fe200078e002e */
[----:B------:R-:W-:-:S05]  /*0a70*/  @P4 IADD3 R37, P6, R60, 0x20, RZ ;  /* 0x000000203c254810 */ /* 0x000fca0007fde0ff */
[--C-:B------:R-:W-:Y:S01]  /*0a80*/  @P4 IMAD.X R17, RZ, RZ, R61.reuse, P6 ;  /* 0x000000ffff114224 */ /* 0x100fe200030e063d */
[C---:B------:R-:W-:Y:S01]  /*0a90*/  @P3 IADD3 R33, P6, R60.reuse, 0x30, RZ ;  /* 0x000000303c213810 */ /* 0x040fe20007fde0ff */
[----:B------:R-:W0:Y:S04]  /*0aa0*/  @!P2 LDC.64 R42, c[0x0][0x248] ;  /* 0x00009200ff2aab82 */ /* 0x000e280000000a00 */
[----:B------:R-:W-:Y:S01]  /*0ab0*/  @P3 IMAD.X R35, RZ, RZ, R61, P6 ;  /* 0x000000ffff233224 */ /* 0x000fe200030e063d */
[----:B------:R-:W-:Y:S01]  /*0ac0*/  @!P2 IADD3 R23, P6, R60, 0x40, RZ ;  /* 0x000000403c17a810 */ /* 0x000fe20007fde0ff */
[----:B---3--:R-:W-:Y:S02]  /*0ad0*/  @P4 IMAD R18, R17, R26, RZ ;  /* 0x0000001a11124224 */ /* 0x008fe400078e02ff */
[----:B-1----:R-:W-:Y:S01]  /*0ae0*/  @P3 IMAD R20, R35, R62, RZ ;  /* 0x0000003e23143224 */ /* 0x002fe200078e02ff */
[----:B------:R-:W-:Y:S01]  /*0af0*/  @!P2 IADD3.X R19, RZ, R61, RZ, P6, !PT ;  /* 0x0000003dff13a210 */ /* 0x000fe200037fe4ff */
[----:B------:R-:W-:Y:S01]  /*0b00*/  @P3 IMAD.MOV.U32 R17, RZ, RZ, R47 ;  /* 0x000000ffff113224 */ /* 0x000fe200078e002f */
[----:B------:R-:W1:Y:S01]  /*0b10*/  @!P2 LDC.64 R34, c[0x0][0x210] ;  /* 0x00008400ff22ab82 */ /* 0x000e620000000a00 */
[----:B------:R-:W-:Y:S01]  /*0b20*/  @P4 IMAD R21, R37, R27, R18 ;  /* 0x0000001b25154224 */ /* 0x000fe200078e0212 */
[----:B------:R-:W-:Y:S01]  /*0b30*/  @P4 MOV R18, R44 ;  /* 0x0000002c00124202 */ /* 0x000fe20000000f00 */
[----:B--2---:R-:W-:-:S02]  /*0b40*/  @!P2 IMAD R22, R19, R64, RZ ;  /* 0x000000401316a224 */ /* 0x004fc400078e02ff */
[C---:B------:R-:W-:Y:S02]  /*0b50*/  @P3 IMAD R57, R33.reuse, R63, R20 ;  /* 0x0000003f21393224 */ /* 0x040fe400078e0214 */
[----:B------:R-:W-:Y:S01]  /*0b60*/  @P4 IMAD.MOV.U32 R19, RZ, RZ, R45 ;  /* 0x000000ffff134224 */ /* 0x000fe200078e002d */
[----:B------:R-:W2:Y:S01]  /*0b70*/  @P3 LDC.64 R38, c[0x0][0x240] ;  /* 0x00009000ff263b82 */ /* 0x000ea20000000a00 */
[----:B------:R-:W-:Y:S01]  /*0b80*/  @P3 IMAD.WIDE.U32 R62, R33, R62, R16 ;  /* 0x0000003e213e3225 */ /* 0x000fe200078e0010 */
[----:B------:R-:W-:-:S03]  /*0b90*/  CS2R R16, SRZ ;  /* 0x0000000000107805 */ /* 0x000fc6000001ff00 */
[----:B------:R-:W-:Y:S01]  /*0ba0*/  @P4 IMAD.WIDE.U32 R26, R37, R26, R18 ;  /* 0x0000001a251a4225 */ /* 0x000fe200078e0012 */
[----:B------:R-:W-:Y:S02]  /*0bb0*/  CS2R R18, SRZ ;  /* 0x0000000000127805 */ /* 0x000fe4000001ff00 */
[----:B------:R-:W3:Y:S01]  /*0bc0*/  @P3 LDC.64 R32, c[0x0][0x248] ;  /* 0x00009200ff203b82 */ /* 0x000ee20000000a00 */
[C---:B------:R-:W-:Y:S01]  /*0bd0*/  @!P2 IMAD R65, R23.reuse, R65, R22 ;  /* 0x000000411741a224 */ /* 0x040fe200078e0216 */
[C---:B0-----:R-:W-:Y:S01]  /*0be0*/  @P4 LEA R66, P6, R26.reuse, R24, 0x1 ;  /* 0x000000181a424211 */ /* 0x041fe200078c08ff */
[----:B------:R-:W-:Y:S01]  /*0bf0*/  @!P2 IMAD.WIDE.U32 R46, R23, R64, R46 ;  /* 0x00000040172ea225 */ /* 0x000fe200078e002e */
[----:B------:R-:W-:Y:S01]  /*0c00*/  CS2R R22, SRZ ;  /* 0x0000000000167805 */ /* 0x000fe2000001ff00 */
[----:B------:R-:W4:Y:S02]  /*0c10*/  @P5 LDG.E.128 R16, desc[UR4][R30.64] ;  /* 0x000000041e105981 */ /* 0x000f24000c1e1d00 */
[----:B------:R-:W-:Y:S01]  /*0c20*/  @P4 IMAD.IADD R27, R27, 0x1, R21 ;  /* 0x000000011b1b4824 */ /* 0x000fe200078e0215 */
[----:B------:R-:W-:Y:S01]  /*0c30*/  CS2R R20, SRZ ;  /* 0x0000000000147805 */ /* 0x000fe2000001ff00 */
[----:B------:R-:W0:Y:S03]  /*0c40*/  @P3 LDC.64 R36, c[0x0][0x210] ;  /* 0x00008400ff243b82 */ /* 0x000e260000000a00 */
[----:B------:R-:W-:-:S02]  /*0c50*/  @P4 LEA.HI.X R67, R26, R25, R27, 0x1, P6 ;  /* 0x000000191a434211 */ /* 0x000fc400030f0c1b */
[----:B------:R1:W4:Y:S01]  /*0c60*/  @P5 LDG.E.128 R20, desc[UR4][R28.64] ;  /* 0x000000041c145981 */ /* 0x000322000c1e1d00 */
[----:B------:R-:W-:-:S04]  /*0c70*/  @P3 IADD3 R59, P5, R60, 0x30, RZ ;  /* 0x000000303c3b3810 */ /* 0x000fc80007fbe0ff */
[----:B------:R-:W-:-:S05]  /*0c80*/  @P3 IADD3.X R41, RZ, R61, RZ, P5, !PT ;  /* 0x0000003dff293210 */ /* 0x000fca0002ffe4ff */
[----:B---3--:R-:W-:-:S04]  /*0c90*/  @P3 IMAD R40, R41, R32, RZ ;  /* 0x0000002029283224 */ /* 0x008fc800078e02ff */
[----:B------:R-:W-:Y:S02]  /*0ca0*/  @P3 IMAD R33, R59, R33, R40 ;  /* 0x000000213b213224 */ /* 0x000fe400078e0228 */
[----:B------:R-:W3:Y:S01]  /*0cb0*/  @!P2 LDC.64 R40, c[0x0][0x240] ;  /* 0x00009000ff28ab82 */ /* 0x000ee20000000a00 */
[----:B------:R-:W-:Y:S02]  /*0cc0*/  CS2R R24, SRZ ;  /* 0x0000000000187805 */ /* 0x000fe4000001ff00 */
[----:B------:R-:W-:Y:S02]  /*0cd0*/  CS2R R26, SRZ ;  /* 0x00000000001a7805 */ /* 0x000fe4000001ff00 */
[----:B-1----:R-:W-:Y:S02]  /*0ce0*/  CS2R R28, SRZ ;  /* 0x00000000001c7805 */ /* 0x002fe4000001ff00 */
[----:B------:R-:W-:Y:S02]  /*0cf0*/  CS2R R30, SRZ ;  /* 0x00000000001e7805 */ /* 0x000fe4000001ff00 */
[----:B------:R-:W-:Y:S01]  /*0d00*/  @!P2 IADD3 R64, P5, R60, 0x40, RZ ;  /* 0x000000403c40a810 */ /* 0x000fe20007fbe0ff */
[----:B------:R-:W4:Y:S04]  /*0d10*/  @P4 LDG.E.128 R24, desc[UR4][R68.64] ;  /* 0x0000000444184981 */ /* 0x000f28000c1e1d00 */
[----:B------:R1:W4:Y:S01]  /*0d20*/  @P4 LDG.E.128 R28, desc[UR4][R66.64] ;  /* 0x00000004421c4981 */ /* 0x000322000c1e1d00 */
[----:B------:R-:W-:Y:S01]  /*0d30*/  @!P2 IMAD.IADD R47, R47, 0x1, R65 ;  /* 0x000000012f2fa824 */ /* 0x000fe200078e0241 */
[----:B------:R-:W-:Y:S01]  /*0d40*/  @!P2 LEA R60, P4, R46, R34, 0x1 ;  /* 0x000000222e3ca211 */ /* 0x000fe200078808ff */
[----:B-1----:R-:W-:-:S04]  /*0d50*/  @P3 IMAD.WIDE.U32 R66, R59, R32, R44 ;  /* 0x000000203b423225 */ /* 0x002fc800078e002c */
[----:B------:R-:W-:Y:S01]  /*0d60*/  @!P2 IMAD.X R59, RZ, RZ, R61, P5 ;  /* 0x000000ffff3ba224 */ /* 0x000fe200028e063d */
[----:B--2---:R-:W-:Y:S01]  /*0d70*/  @P3 LEA R68, P5, R66, R38, 0x1 ;  /* 0x0000002642443211 */ /* 0x004fe200078a08ff */
[----:B------:R-:W-:Y:S02]  /*0d80*/  @P3 IMAD.IADD R33, R67, 0x1, R33 ;  /* 0x0000000143213824 */ /* 0x000fe400078e0221 */
[-C--:B------:R-:W-:Y:S01]  /*0d90*/  @!P2 IMAD R59, R59, R42.reuse, RZ ;  /* 0x0000002a3b3ba224 */ /* 0x080fe200078e02ff */
[----:B------:R-:W-:Y:S01]  /*0da0*/  @!P2 LEA.HI.X R61, R46, R35, R47, 0x1, P4 ;  /* 0x000000232e3da211 */ /* 0x000fe200020f0c2f */
[----:B------:R-:W-:Y:S01]  /*0db0*/  @!P2 IMAD.WIDE.U32 R44, R64, R42, R44 ;  /* 0x0000002a402ca225 */ /* 0x000fe200078e002c */
[----:B------:R-:W-:Y:S02]  /*0dc0*/  @P3 IADD3 R57, R63, R57, RZ ;  /* 0x000000393f393210 */ /* 0x000fe40007ffe0ff */
[----:B0-----:R-:W-:Y:S01]  /*0dd0*/  @P3 LEA R46, P4, R62, R36, 0x1 ;  /* 0x000000243e2e3211 */ /* 0x001fe200078808ff */
[----:B------:R-:W-:Y:S01]  /*0de0*/  @!P2 IMAD R43, R64, R43, R59 ;  /* 0x0000002b402ba224 */ /* 0x000fe200078e023b */
[----:B------:R-:W-:-:S02]  /*0df0*/  @P3 LEA.HI.X R69, R66, R39, R33, 0x1, P5 ;  /* 0x0000002742453211 */ /* 0x000fc400028f0c21 */
[----:B------:R-:W-:Y:S02]  /*0e00*/  CS2R R32, SRZ ;  /* 0x0000000000207805 */ /* 0x000fe4000001ff00 */
[----:B------:R-:W-:Y:S02]  /*0e10*/  CS2R R34, SRZ ;  /* 0x0000000000227805 */ /* 0x000fe4000001ff00 */
[----:B------:R-:W-:Y:S01]  /*0e20*/  @P3 LEA.HI.X R47, R62, R37, R57, 0x1, P4 ;  /* 0x000000253e2f3211 */ /* 0x000fe200020f0c39 */
[----:B------:R-:W-:Y:S01]  /*0e30*/  @!P2 IMAD.IADD R42, R45, 0x1, R43 ;  /* 0x000000012d2aa824 */ /* 0x000fe200078e022b */
[C---:B---3--:R-:W-:Y:S02]  /*0e40*/  @!P2 LEA R62, P4, R44.reuse, R40, 0x1 ;  /* 0x000000282c3ea211 */ /* 0x048fe400078808ff */
[----:B------:R-:W-:Y:S02]  /*0e50*/  CS2R R36, SRZ ;  /* 0x0000000000247805 */ /* 0x000fe4000001ff00 */
[----:B------:R-:W-:Y:S01]  /*0e60*/  CS2R R38, SRZ ;  /* 0x0000000000267805 */ /* 0x000fe2000001ff00 */
[----:B------:R0:W2:Y:S01]  /*0e70*/  @P3 LDG.E.128 R32, desc[UR4][R46.64] ;  /* 0x000000042e203981 */ /* 0x0000a2000c1e1d00 */
[----:B------:R-:W-:-:S02]  /*0e80*/  @!P2 LEA.HI.X R63, R44, R41, R42, 0x1, P4 ;  /* 0x000000292c3fa211 */ /* 0x000fc400020f0c2a */
[----:B------:R-:W-:Y:S02]  /*0e90*/  CS2R R40, SRZ ;  /* 0x0000000000287805 */ /* 0x000fe4000001ff00 */
[----:B------:R-:W-:Y:S02]  /*0ea0*/  CS2R R42, SRZ ;  /* 0x00000000002a7805 */ /* 0x000fe4000001ff00 */
[----:B------:R-:W-:Y:S01]  /*0eb0*/  CS2R R44, SRZ ;  /* 0x00000000002c7805 */ /* 0x000fe2000001ff00 */
[----:B------:R-:W3:Y:S04]  /*0ec0*/  @P3 LDG.E.128 R36, desc[UR4][R68.64] ;  /* 0x0000000444243981 */ /* 0x000ee8000c1e1d00 */
[----:B------:R1:W3:Y:S01]  /*0ed0*/  @!P2 LDG.E.128 R40, desc[UR4][R60.64] ;  /* 0x000000043c28a981 */ /* 0x0002e2000c1e1d00 */
[----:B0-----:R-:W-:-:S06]  /*0ee0*/  CS2R R46, SRZ ;  /* 0x00000000002e7805 */ /* 0x001fcc000001ff00 */
[----:B------:R0:W3:Y:S01]  /*0ef0*/  @!P2 LDG.E.128 R44, desc[UR4][R62.64] ;  /* 0x000000043e2ca981 */ /* 0x0000e2000c1e1d00 */
[----:B----4-:R-:W-:Y:S02]  /*0f00*/  LOP3.LUT R57, R8, 0xffff0000, RZ, 0xc0, !PT ;  /* 0xffff000008397812 */ /* 0x010fe400078ec0ff */
        /* <DEDUP_REMOVED lines=8> */
[----:B-1----:R-:W-:Y:S01]  /*0f90*/  LOP3.LUT R60, R13, 0xffff0000, RZ, 0xc0, !PT ;  /* 0xffff00000d3c7812 */ /* 0x002fe200078ec0ff */
[----:B------:R-:W-:Y:S01]  /*0fa0*/  FFMA.FTZ R12, R12, R57, R59 ;  /* 0x000000390c0c7223 */ /* 0x000fe2000001003b */
[----:B------:R-:W-:Y:S02]  /*0fb0*/  IMAD.U32 R8, R10, 0x10000, RZ ;  /* 0x000100000a087824 */ /* 0x000fe400078e00ff */
        /* <DEDUP_REMOVED lines=8> */
[----:B------:R-:W-:-:S03]  /*1040*/  LOP3.LUT R10, R15, 0xffff0000, RZ, 0xc0, !PT ;  /* 0xffff00000f0a7812 */ /* 0x000fc600078ec0ff */
[----:B------:R-:W-:Y:S01]  /*1050*/  FFMA.FTZ R8, R8, R13, R9 ;  /* 0x0000000d08087223 */ /* 0x000fe20000010009 */
[----:B------:R-:W-:-:S05]  /*1060*/  LOP3.LUT R11, R11, 0xffff0000, RZ, 0xc0, !PT ;  /* 0xffff00000b0b7812 */ /* 0x000fca00078ec0ff */
[----:B------:R-:W-:Y:S01]  /*1070*/  FFMA.FTZ R8, R11, R10, R8 ;  /* 0x0000000a0b087223 */ /* 0x000fe20000010008 */
[C---:B------:R-:W-:Y:S01]  /*1080*/  LOP3.LUT R59, R16.reuse, 0xffff0000, RZ, 0xc0, !PT ;  /* 0xffff0000103b7812 */ /* 0x040fe200078ec0ff */
[----:B------:R-:W-:Y:S01]  /*1090*/  IMAD.U32 R13, R16, 0x10000, RZ ;  /* 0x00010000100d7824 */ /* 0x000fe200078e00ff */
[C---:B0-----:R-:W-:Y:S01]  /*10a0*/  LOP3.LUT R62, R20.reuse, 0xffff0000, RZ, 0xc0, !PT ;  /* 0xffff0000143e7812 */ /* 0x041fe200078ec0ff */
[C---:B------:R-:W-:Y:S01]  /*10b0*/  IMAD.U32 R57, R21.reuse, 0x10000, RZ ;  /* 0x0001000015397824 */ /* 0x040fe200078e00ff */
[----:B------:R-:W-:Y:S02]  /*10c0*/  SHF.L.U32 R60, R20, 0x10, RZ ;  /* 0x00000010143c7819 */ /* 0x000fe400000006ff */
[----:B------:R-:W-:Y:S02]  /*10d0*/  LOP3.LUT R20, R21, 0xffff0000, RZ, 0xc0, !PT ;  /* 0xffff000015147812 */ /* 0x000fe400078ec0ff */
[C---:B------:R-:W-:Y:S02]  /*10e0*/  SHF.L.U32 R16, R22.reuse, 0x10, RZ ;  /* 0x0000001016107819 */ /* 0x040fe400000006ff */
[----:B------:R-:W-:Y:S01]  /*10f0*/  LOP3.LUT R15, R22, 0xffff0000, RZ, 0xc0, !PT ;  /* 0xffff0000160f7812 */ /* 0x000fe200078ec0ff */
[----:B------:R-:W-:Y:S01]  /*1100*/  FMUL.FTZ R62, R59, R62 ;  /* 0x0000003e3b3e7220 */ /* 0x000fe20000410000 */
[----:B------:R-:W-:-:S02]  /*1110*/  SHF.L.U32 R12, R17, 0x10, RZ ;  /* 0x00000010110c7819 */ /* 0x000fc400000006ff */
[----:B------:R-:W-:Y:S01]  /*1120*/  LOP3.LUT R17, R17, 0xffff0000, RZ, 0xc0, !PT ;  /* 0xffff000011117812 */ /* 0x000fe200078ec0ff */
[----:B------:R-:W-:Y:S01]  /*1130*/  IMAD.U32 R14, R23, 0x10000, RZ ;  /* 0x00010000170e7824 */ /* 0x000fe200078e00ff */
[----:B------:R-:W-:Y:S02]  /*1140*/  LOP3.LUT R21, R24, 0xffff0000, RZ, 0xc0, !PT ;  /* 0xffff000018157812 */ /* 0x000fe400078ec0ff */
[----:B------:R-:W-:-:S05]  /*1150*/  LOP3.LUT R22, R28, 0xffff0000, RZ, 0xc0, !PT ;  /* 0xffff00001c167812 */ /* 0x000fca00078ec0ff */
[----:B------:R-:W-:Y:S01]  /*1160*/  FMUL.FTZ R59, R21, R22 ;  /* 0x00000016153b7220 */ /* 0x000fe20000410000 */
[----:B------:R-:W-:Y:S01]  /*1170*/  FFMA.FTZ R21, R13, R60, R62 ;  /* 0x0000003c0d157223 */ /* 0x000fe2000001003e */
[----:B------:R-:W-:Y:S01]  /*1180*/  LOP3.LUT R10, R23, 0xffff0000, RZ, 0xc0, !PT ;  /* 0xffff0000170a7812 */ /* 0x000fe200078ec0ff */
[----:B------:R-:W-:Y:S01]  /*1190*/  IMAD.U32 R23, R28, 0x10000, RZ ;  /* 0x000100001c177824 */ /* 0x000fe200078e00ff */
[----:B------:R-:W-:Y:S01]  /*11a0*/  SHF.L.U32 R24, R24, 0x10, RZ ;  /* 0x0000001018187819 */ /* 0x000fe200000006ff */
[----:B------:R-:W-:Y:S01]  /*11b0*/  FFMA.FTZ R12, R12, R57, R21 ;  /* 0x000000390c0c7223 */ /* 0x000fe20000010015 */
[----:B------:R-:W-:Y:S01]  /*11c0*/  IMAD.U32 R11, R18, 0x10000, RZ ;  /* 0x00010000120b7824 */ /* 0x000fe200078e00ff */
[----:B------:R-:W-:Y:S02]  /*11d0*/  SHF.L.U32 R13, R25, 0x10, RZ ;  /* 0x00000010190d7819 */ /* 0x000fe400000006ff */
[----:B------:R-:W-:Y:S01]  /*11e0*/  FFMA.FTZ R20, R17, R20, R12 ;  /* 0x0000001411147223 */ /* 0x000fe2000001000c */
[----:B------:R-:W-:-:S02]  /*11f0*/  IMAD.U32 R22, R29, 0x10000, RZ ;  /* 0x000100001d167824 */ /* 0x000fc400078e00ff */
[----:B------:R-:W-:Y:S01]  /*1200*/  FFMA.FTZ R28, R24, R23, R59 ;  /* 0x00000017181c7223 */ /* 0x000fe2000001003b */
[----:B------:R-:W-:Y:S01]  /*1210*/  LOP3.LUT R18, R18, 0xffff0000, RZ, 0xc0, !PT ;  /* 0xffff000012127812 */ /* 0x000fe200078ec0ff */
[----:B------:R-:W-:Y:S01]  /*1220*/  FFMA.FTZ R17, R11, R16, R20 ;  /* 0x000000100b117223 */ /* 0x000fe20000010014 */
[----:B------:R-:W-:Y:S01]  /*1230*/  LOP3.LUT R25, R25, 0xffff0000, RZ, 0xc0, !PT ;  /* 0xffff000019197812 */ /* 0x000fe200078ec0ff */
[----:B------:R-:W-:Y:S01]  /*1240*/  FFMA.FTZ R22, R13, R22, R28 ;  /* 0x000000160d167223 */ /* 0x000fe2000001001c */
[----:B------:R-:W-:Y:S01]  /*1250*/  LOP3.LUT R24, R29, 0xffff0000, RZ, 0xc0, !PT ;  /* 0xffff00001d187812 */ /* 0x000fe200078ec0ff */
[----:B------:R-:W-:Y:S01]  /*1260*/  FFMA.FTZ R18, R18, R15, R17 ;  /* 0x0000000f12127223 */ /* 0x000fe20000010011 */
[----:B------:R-:W-:Y:S01]  /*1270*/  SHF.L.U32 R12, R26, 0x10, RZ ;  /* 0x000000101a0c7819 */ /* 0x000fe200000006ff */
[----:B------:R-:W-:Y:S02]  /*1280*/  IMAD.U32 R13, R30, 0x10000, RZ ;  /* 0x000100001e0d7824 */ /* 0x000fe400078e00ff */
[----:B------:R-:W-:Y:S01]  /*1290*/  FFMA.FTZ R25, R25, R24, R22 ;  /* 0x0000001819197223 */ /* 0x000fe20000010016 */
[----:B------:R-:W-:-:S02]  /*12a0*/  LOP3.LUT R26, R26, 0xffff0000, RZ, 0xc0, !PT ;  /* 0xffff00001a1a7812 */ /* 0x000fc400078ec0ff */
[----:B------:R-:W-:Y:S02]  /*12b0*/  LOP3.LUT R11, R30, 0xffff0000, RZ, 0xc0, !PT ;  /* 0xffff00001e0b7812 */ /* 0x000fe400078ec0ff */
[C---:B--2---:R-:W-:Y:S02]  /*12c0*/  SHF.L.U32 R15, R32.reuse, 0x10, RZ ;  /* 0x00000010200f7819 */ /* 0x044fe400000006ff */
[----:B------:R-:W-:Y:S02]  /*12d0*/  LOP3.LUT R32, R32, 0xffff0000, RZ, 0xc0, !PT ;  /* 0xffff000020207812 */ /* 0x000fe400078ec0ff */
[----:B---3--:R-:W-:Y:S01]  /*12e0*/  LOP3.LUT R23, R36, 0xffff0000, RZ, 0xc0, !PT ;  /* 0xffff000024177812 */ /* 0x008fe200078ec0ff */
[----:B------:R-:W-:Y:S01]  /*12f0*/  FFMA.FTZ R25, R12, R13, R25 ;  /* 0x0000000d0c197223 */ /* 0x000fe20000010019 */
[----:B------:R-:W-:Y:S02]  /*1300*/  SHF.L.U32 R22, R36, 0x10, RZ ;  /* 0x0000001024167819 */ /* 0x000fe400000006ff */
[----:B------:R-:W-:Y:S01]  /*1310*/  LOP3.LUT R17, R40, 0xffff0000, RZ, 0xc0, !PT ;  /* 0xffff000028117812 */ /* 0x000fe200078ec0ff */
[----:B------:R-:W-:Y:S01]  /*1320*/  FMUL.FTZ R32, R32, R23 ;  /* 0x0000001720207220 */ /* 0x000fe20000410000 */
[----:B------:R-:W-:-:S02]  /*1330*/  SHF.L.U32 R40, R40, 0x10, RZ ;  /* 0x0000001028287819 */ /* 0x000fc400000006ff */
[C---:B------:R-:W-:Y:S01]  /*1340*/  LOP3.LUT R24, R44.reuse, 0xffff0000, RZ, 0xc0, !PT ;  /* 0xffff00002c187812 */ /* 0x040fe200078ec0ff */
[----:B------:R-:W-:Y:S02]  /*1350*/  IMAD.U32 R23, R44, 0x10000, RZ ;  /* 0x000100002c177824 */ /* 0x000fe400078e00ff */
[----:B------:R-:W-:Y:S01]  /*1360*/  FFMA.FTZ R11, R26, R11, R25 ;  /* 0x0000000b1a0b7223 */ /* 0x000fe20000010019 */
[----:B------:R-:W-:Y:S02]  /*1370*/  IMAD.U32 R21, R33, 0x10000, RZ ;  /* 0x0001000021157824 */ /* 0x000fe400078e00ff */
[----:B------:R-:W-:Y:S01]  /*1380*/  FMUL.FTZ R17, R17, R24 ;  /* 0x0000001811117220 */ /* 0x000fe20000410000 */
[----:B------:R-:W-:Y:S02]  /*1390*/  IMAD.U32 R26, R37, 0x10000, RZ ;  /* 0x00010000251a7824 */ /* 0x000fe400078e00ff */
[----:B------:R-:W-:Y:S01]  /*13a0*/  FFMA.FTZ R32, R15, R22, R32 ;  /* 0x000000160f207223 */ /* 0x000fe20000010020 */
[----:B------:R-:W-:Y:S01]  /*13b0*/  SHF.L.U32 R16, R27, 0x10, RZ ;  /* 0x000000101b107819 */ /* 0x000fe200000006ff */
[----:B------:R-:W-:Y:S01]  /*13c0*/  IMAD.U32 R13, R31, 0x10000, RZ ;  /* 0x000100001f0d7824 */ /* 0x000fe200078e00ff */
[----:B------:R-:W-:Y:S01]  /*13d0*/  SHF.L.U32 R15, R41, 0x10, RZ ;  /* 0x00000010290f7819 */ /* 0x000fe200000006ff */
        /* <DEDUP_REMOVED lines=10> */
[----:B------:R-:W-:Y:S02]  /*1480*/  SHF.L.U32 R11, R34, 0x10, RZ ;  /* 0x00000010220b7819 */ /* 0x000fe400000006ff */
[----:B------:R-:W-:Y:S01]  /*1490*/  SHF.L.U32 R30, R38, 0x10, RZ ;  /* 0x00000010261e7819 */ /* 0x000fe200000006ff */
[----:B------:R-:W-:Y:S01]  /*14a0*/  IMAD.U32 R22, R46, 0x10000, RZ ;  /* 0x000100002e167824 */ /* 0x000fe200078e00ff */
[----:B------:R-:W-:Y:S01]  /*14b0*/  SHF.L.U32 R15, R42, 0x10, RZ ;  /* 0x000000102a0f7819 */ /* 0x000fe200000006ff */
[----:B------:R-:W-:Y:S01]  /*14c0*/  FFMA.FTZ R24, R41, R24, R40 ;  /* 0x0000001829187223 */ /* 0x000fe20000010028 */
[----:B------:R-:W-:Y:S01]  /*14d0*/  IMAD.U32 R9, R19, 0x10000, RZ ;  /* 0x0001000013097824 */ /* 0x000fe200078e00ff */
[----:B------:R-:W-:Y:S01]  /*14e0*/  LOP3.LUT R34, R34, 0xffff0000, RZ, 0xc0, !PT ;  /* 0xffff000022227812 */ /* 0x000fe200078ec0ff */
[----:B------:R-:W-:Y:S01]  /*14f0*/  FFMA.FTZ R11, R11, R30, R26 ;  /* 0x0000001e0b0b7223 */ /* 0x000fe2000001001a */
[----:B------:R-:W-:Y:S01]  /*1500*/  LOP3.LUT R13, R38, 0xffff0000, RZ, 0xc0, !PT ;  /* 0xffff0000260d7812 */ /* 0x000fe200078ec0ff */
        /* <DEDUP_REMOVED lines=17> */
[----:B------:R-:W-:Y:S02]  /*1620*/  LOP3.LUT R43, R43, 0xffff0000, RZ, 0xc0, !PT ;  /* 0xffff00002b2b7812 */ /* 0x000fe400078ec0ff */
[----:B------:R-:W-:Y:S01]  /*1630*/  LOP3.LUT R20, R47, 0xffff0000, RZ, 0xc0, !PT ;  /* 0xffff00002f147812 */ /* 0x000fe200078ec0ff */
[----:B------:R-:W-:Y:S01]  /*1640*/  FFMA.FTZ R18, R35, R18, R34 ;  /* 0x0000001223127223 */ /* 0x000fe20000010022 */
[----:B------:R-:W-:Y:S01]  /*1650*/  FFMA.FTZ R14, R19, R10, R14 ;  /* 0x0000000a130e7223 */ /* 0x000fe2000001000e */
[----:B------:R-:W-:Y:S02]  /*1660*/  FFMA.FTZ R16, R27, R12, R16 ;  /* 0x0000000c1b107223 */ /* 0x000fe40000010010 */
[----:B------:R-:W-:Y:S01]  /*1670*/  FFMA.FTZ R20, R43, R20, R22 ;  /* 0x000000142b147223 */ /* 0x000fe20000010016 */
[----:B------:R-:W0:Y:S04]  /*1680*/  SHFL.BFLY PT, R15, R18, 0x8, 0x1f ;  /* 0x0d001f00120f7f89 */ /* 0x000e2800000e0000 */
[----:B------:R-:W1:Y:S04]  /*1690*/  SHFL.BFLY PT, R9, R8, 0x8, 0x1f ;  /* 0x0d001f0008097f89 */ /* 0x000e6800000e0000 */
[----:B------:R-:W2:Y:S04]  /*16a0*/  SHFL.BFLY PT, R11, R14, 0x8, 0x1f ;  /* 0x0d001f000e0b7f89 */ /* 0x000ea800000e0000 */
[----:B------:R-:W3:Y:S04]  /*16b0*/  SHFL.BFLY PT, R13, R16, 0x8, 0x1f ;  /* 0x0d001f00100d7f89 */ /* 0x000ee800000e0000 */
[----:B------:R-:W4:Y:S01]  /*16c0*/  SHFL.BFLY PT, R19, R20, 0x8, 0x1f ;  /* 0x0d001f0014137f89 */ /* 0x000f2200000e0000 */
[----:B0-----:R-:W-:Y:S01]  /*16d0*/  FADD.FTZ R17, R18, R15 ;  /* 0x0000000f12117221 */ /* 0x001fe20000010000 */
[----:B-1----:R-:W-:Y:S01]  /*16e0*/  FADD.FTZ R9, R8, R9 ;  /* 0x0000000908097221 */ /* 0x002fe20000010000 */
[----:B--2---:R-:W-:Y:S01]  /*16f0*/  FADD.FTZ R12, R14, R11 ;  /* 0x0000000b0e0c7221 */ /* 0x004fe20000010000 */
[----:B---3--:R-:W-:Y:S01]  /*1700*/  FADD.FTZ R13, R16, R13 ;  /* 0x0000000d100d7221 */ /* 0x008fe20000010000 */
[----:B----4-:R-:W-:Y:S01]  /*1710*/  FADD.FTZ R21, R20, R19 ;  /* 0x0000001314157221 */ /* 0x010fe20000010000 */
        /* <DEDUP_REMOVED lines=20> */
[----:B------:R-:W0:Y:S01]  /*1860*/  SHFL.BFLY PT, R18, R19, 0x1, 0x1f ;  /* 0x0c201f0013127f89 */ /* 0x000e2200000e0000 */
[----:B------:R-:W-:Y:S01]  /*1870*/  @P1 IMAD R53, R0, 0x50, R53 ;  /* 0x0000005000351824 */ /* 0x000fe200078e0235 */
[----:B------:R-:W1:Y:S02]  /*1880*/  LDC.64 R8, c[0x0][0x2d0] ;  /* 0x0000b400ff087b82 */ /* 0x000e640000000a00 */
[----:B------:R-:W2:Y:S04]  /*1890*/  SHFL.BFLY PT, R12, R11, 0x1, 0x1f ;  /* 0x0c201f000b0c7f89 */ /* 0x000ea800000e0000 */
[----:B------:R-:W3:Y:S04]  /*18a0*/  SHFL.BFLY PT, R14, R13, 0x1, 0x1f ;  /* 0x0c201f000d0e7f89 */ /* 0x000ee800000e0000 */
[----:B------:R-:W4:Y:S04]  /*18b0*/  SHFL.BFLY PT, R15, R16, 0x1, 0x1f ;  /* 0x0c201f00100f7f89 */ /* 0x000f2800000e0000 */
[----:B------:R-:W4:Y:S01]  /*18c0*/  SHFL.BFLY PT, R20, R17, 0x1, 0x1f ;  /* 0x0c201f0011147f89 */ /* 0x000f2200000e0000 */
[----:B------:R-:W-:Y:S01]  /*18d0*/  @P1 IMAD.HI R53, R53, 0x66666667, RZ ;  /* 0x6666666735351827 */ /* 0x000fe200078e02ff */
[----:B------:R-:W-:-:S04]  /*18e0*/  ISETP.NE.AND P2, PT, R55, RZ, PT ;  /* 0x000000ff3700720c */ /* 0x000fc80003f45270 */
[----:B------:R-:W-:-:S04]  /*18f0*/  @P1 SHF.R.U32.HI R10, RZ, 0x1f, R53 ;  /* 0x0000001fff0a1819 */ /* 0x000fc80000011635 */
[----:B------:R-:W-:Y:S01]  /*1900*/  @P1 LEA.HI.SX32 R53, R53, R10, 0x1b ;  /* 0x0000000a35351211 */ /* 0x000fe200078fdaff */
[----:B------:R-:W-:Y:S01]  /*1910*/  HFMA2.MMA R10, -RZ, RZ, 0, 0 ;  /* 0x00000000ff0a7435 */ /* 0x000fe200000001ff */
[----:B------:R-:W-:Y:S01]  /*1920*/  BSSY B0, `(.L_x_1126) ;  /* 0x0000028000007945 */ /* 0x000fe20003800000 */
[----:B0-----:R-:W-:Y:S01]  /*1930*/  FADD.FTZ R18, R19, R18 ;  /* 0x0000001213127221 */ /* 0x001fe20000010000 */
[----:B--2---:R-:W-:Y:S01]  /*1940*/  FADD.FTZ R21, R11, R12 ;  /* 0x0000000c0b157221 */ /* 0x004fe20000010000 */
[----:B---3--:R-:W-:Y:S02]  /*1950*/  FADD.FTZ R22, R13, R14 ;  /* 0x0000000e0d167221 */ /* 0x008fe40000010000 */
[----:B------:R-:W-:Y:S02]  /*1960*/  @P1 IMAD R10, R53, 0x50, RZ ;  /* 0x00000050350a1824 */ /* 0x000fe400078e02ff */
[----:B----4-:R-:W-:Y:S01]  /*1970*/  FADD.FTZ R15, R16, R15 ;  /* 0x0000000f100f7221 */ /* 0x010fe20000010000 */
[----:B------:R-:W-:Y:S01]  /*1980*/  FADD.FTZ R19, R17, R20 ;  /* 0x0000001411137221 */ /* 0x000fe20000010000 */
[----:B------:R-:W-:Y:S06]  /*1990*/  @P2 BRA `(.L_x_1127) ;  /* 0x0000000000802947 */ /* 0x000fec0003800000 */
[----:B------:R-:W0:Y:S01]  /*19a0*/  LDC.64 R16, c[0x0][0x278] ;  /* 0x00009e00ff107b82 */ /* 0x000e220000000a00 */
[----:B------:R-:W-:Y:S01]  /*19b0*/  SHF.R.S32.HI R14, RZ, 0x1f, R10 ;  /* 0x0000001fff0e7819 */ /* 0x000fe2000001140a */
[----:B------:R-:W-:Y:S01]  /*19c0*/  ULDC.64 UR8, c[0x0][0x280] ;  /* 0x0000a00000087ab9 */ /* 0x000fe20000000a00 */
[C---:B------:R-:W-:Y:S02]  /*19d0*/  IADD3 R12, P1, R5.reuse, R10, RZ ;  /* 0x0000000a050c7210 */ /* 0x040fe40007f3e0ff */
[-C--:B------:R-:W-:Y:S02]  /*19e0*/  ISETP.GE.AND P2, PT, R54, R7.reuse, PT ;  /* 0x000000073600720c */ /* 0x080fe40003f46270 */
[----:B------:R-:W-:Y:S02]  /*19f0*/  LEA.HI.X.SX32 R13, R5, R14, 0x1, P1 ;  /* 0x0000000e050d7211 */ /* 0x000fe400008f0eff */
[-C--:B------:R-:W-:Y:S02]  /*1a00*/  ISETP.GE.AND P1, PT, R56, R7.reuse, PT ;  /* 0x000000073800720c */ /* 0x080fe40003f26270 */
[----:B------:R-:W-:-:S02]  /*1a10*/  ISETP.GE.AND P5, PT, R50, R7, PT ;  /* 0x000000073200720c */ /* 0x000fc40003fa6270 */
[----:B------:R-:W-:Y:S02]  /*1a20*/  ISETP.GE.AND P4, PT, R52, R7, PT ;  /* 0x000000073400720c */ /* 0x000fe40003f86270 */
[----:B------:R-:W-:Y:S01]  /*1a30*/  FSEL R15, R15, RZ, !P2 ;  /* 0x000000ff0f0f7208 */ /* 0x000fe20005000000 */
[C---:B0-----:R-:W-:Y:S02]  /*1a40*/  IMAD R14, R16.reuse, UR7, RZ ;  /* 0x00000007100e7c24 */ /* 0x041fe4000f8e02ff */
[----:B------:R-:W-:-:S04]  /*1a50*/  IMAD.WIDE.U32 R12, R16, UR6, R12 ;  /* 0x00000006100c7c25 */ /* 0x000fc8000f8e000c */
[----:B------:R-:W-:Y:S01]  /*1a60*/  IMAD R11, R17, UR6, R14 ;  /* 0x00000006110b7c24 */ /* 0x000fe2000f8e020e */
[----:B------:R-:W-:-:S03]  /*1a70*/  FSEL R17, R18, RZ, !P1 ;  /* 0x000000ff12117208 */ /* 0x000fc60004800000 */
[----:B------:R-:W-:Y:S02]  /*1a80*/  IMAD.IADD R13, R13, 0x1, R11 ;  /* 0x000000010d0d7824 */ /* 0x000fe400078e020b */
[----:B------:R-:W-:Y:S02]  /*1a90*/  IMAD R11, R49, UR8, RZ ;  /* 0x00000008310b7c24 */ /* 0x000fe4000f8e02ff */
[----:B------:R-:W-:-:S04]  /*1aa0*/  IMAD.WIDE.U32 R12, R6, UR8, R12 ;  /* 0x00000008060c7c25 */ /* 0x000fc8000f8e000c */
[----:B------:R-:W-:Y:S01]  /*1ab0*/  IMAD R14, R6, UR9, R11 ;  /* 0x00000009060e7c24 */ /* 0x000fe2000f8e020b */
[----:B------:R-:W-:Y:S01]  /*1ac0*/  IADD3 R11, P3, R50, R12, RZ ;  /* 0x0000000c320b7210 */ /* 0x000fe20007f7e0ff */
[----:B------:R-:W-:-:S03]  /*1ad0*/  ULDC.64 UR8, c[0x0][0x260] ;  /* 0x0000980000087ab9 */ /* 0x000fc60000000a00 */
[----:B------:R-:W-:Y:S02]  /*1ae0*/  IADD3.X R14, R51, R13, R14, P3, !PT ;  /* 0x0000000d330e7210 */ /* 0x000fe40001ffe40e */
[C---:B------:R-:W-:Y:S02]  /*1af0*/  LEA R12, P6, R11.reuse, UR8, 0x2 ;  /* 0x000000080b0c7c11 */ /* 0x040fe4000f8c10ff */
[----:B------:R-:W-:Y:S02]  /*1b00*/  ISETP.GE.AND P3, PT, R58, R7, PT ;  /* 0x000000073a00720c */ /* 0x000fe40003f66270 */
[----:B------:R-:W-:Y:S02]  /*1b10*/  LEA.HI.X R13, R11, UR9, R14, 0x2, P6 ;  /* 0x000000090b0d7c11 */ /* 0x000fe4000b0f140e */
[----:B------:R-:W-:Y:S02]  /*1b20*/  FSEL R7, R21, RZ, !P5 ;  /* 0x000000ff15077208 */ /* 0x000fe40006800000 */
[----:B------:R-:W-:Y:S01]  /*1b30*/  FSEL R11, R22, RZ, !P4 ;  /* 0x000000ff160b7208 */ /* 0x000fe20006000000 */
[----:B------:R0:W-:Y:S01]  /*1b40*/  STG.E desc[UR4][R12.64+0x80], R15 ;  /* 0x0000800f0c007986 */ /* 0x0001e2000c101904 */
[----:B------:R-:W-:-:S03]  /*1b50*/  FSEL R19, R19, RZ, !P3 ;  /* 0x000000ff13137208 */ /* 0x000fc60005800000 */
[----:B------:R0:W-:Y:S04]  /*1b60*/  STG.E desc[UR4][R12.64], R7 ;  /* 0x000000070c007986 */ /* 0x0001e8000c101904 */
[----:B------:R0:W-:Y:S04]  /*1b70*/  STG.E desc[UR4][R12.64+0x40], R11 ;  /* 0x0000400b0c007986 */ /* 0x0001e8000c101904 */
[----:B------:R0:W-:Y:S04]  /*1b80*/  STG.E desc[UR4][R12.64+0xc0], R17 ;  /* 0x0000c0110c007986 */ /* 0x0001e8000c101904 */
[----:B------:R0:W-:Y:S02]  /*1b90*/  STG.E desc[UR4][R12.64+0x100], R19 ;  /* 0x000100130c007986 */ /* 0x0001e4000c101904 */
.L_x_1127:
[----:B------:R-:W-:Y:S05]  /*1ba0*/  BSYNC B0 ;  /* 0x0000000000007941 */ /* 0x000fea0003800000 */
.L_x_1126:
[----:B------:R-:W-:Y:S01]  /*1bb0*/  IADD3 R2, R2, 0x4f, RZ ;  /* 0x0000004f02027810 */ /* 0x000fe20007ffe0ff */
[----:B0-----:R-:W-:Y:S01]  /*1bc0*/  IMAD.SHL.U32 R13, R10, 0x80, RZ ;  /* 0x000000800a0d7824 */ /* 0x001fe200078e00ff */
[----:B------:R-:W-:Y:S01]  /*1bd0*/  SHF.L.U32 R11, R4, 0x2, RZ ;  /* 0x00000002040b7819 */ /* 0x000fe200000006ff */
[----:B------:R-:W-:Y:S01]  /*1be0*/  IMAD R14, R3, 0x2800, RZ ;  /* 0x00002800030e7824 */ /* 0x000fe200078e02ff */
[----:B------:R-:W-:Y:S01]  /*1bf0*/  BSSY B0, `(.L_x_1128) ;  /* 0x0000028000007945 */ /* 0x000fe20003800000 */
[----:B------:R-:W-:Y:S01]  /*1c00*/  IMAD.HI R7, R2, 0x66666667, RZ ;  /* 0x6666666702077827 */ /* 0x000fe200078e02ff */
[----:B------:R-:W-:-:S04]  /*1c10*/  SHF.R.S32.HI R15, RZ, 0x1f, R13 ;  /* 0x0000001fff0f7819 */ /* 0x000fc8000001140d */
[----:B------:R-:W-:-:S04]  /*1c20*/  SHF.R.U32.HI R12, RZ, 0x1f, R7 ;  /* 0x0000001fff0c7819 */ /* 0x000fc80000011607 */
[----:B------:R-:W-:Y:S02]  /*1c30*/  LEA.HI.SX32 R7, R7, R12, 0x1b ;  /* 0x0000000c07077211 */ /* 0x000fe400078fdaff */
[--C-:B------:R-:W-:Y:S02]  /*1c40*/  IADD3 R12, P1, P2, R13, R11, R14.reuse ;  /* 0x0000000b0d0c7210 */ /* 0x100fe40007a3e00e */
[----:B------:R-:W-:Y:S01]  /*1c50*/  SHF.R.S32.HI R14, RZ, 0x1f, R14 ;  /* 0x0000001fff0e7819 */ /* 0x000fe2000001140e */
[--C-:B------:R-:W-:Y:S01]  /*1c60*/  IMAD R7, R7, 0x50, -R2.reuse ;  /* 0x0000005007077824 */ /* 0x100fe200078e0a02 */
[----:B------:R-:W-:Y:S01]  /*1c70*/  SHF.R.S32.HI R11, RZ, 0x1f, R11 ;  /* 0x0000001fff0b7819 */ /* 0x000fe2000001140b */
[----:B------:R-:W-:-:S03]  /*1c80*/  IMAD R2, R3, -0x50, R2 ;  /* 0xffffffb003027824 */ /* 0x000fc600078e0202 */
[----:B------:R-:W-:Y:S01]  /*1c90*/  IADD3.X R13, R15, R11, R14, P1, P2 ;  /* 0x0000000b0f0d7210 */ /* 0x000fe20000fe440e */
[----:B------:R-:W-:Y:S02]  /*1ca0*/  IMAD.IADD R7, R2, 0x1, R7 ;  /* 0x0000000102077824 */ /* 0x000fe400078e0207 */
[C---:B-1----:R-:W-:Y:S02]  /*1cb0*/  IMAD R14, R8.reuse, UR7, RZ ;  /* 0x00000007080e7c24 */ /* 0x042fe4000f8e02ff */
[----:B------:R-:W-:Y:S01]  /*1cc0*/  IMAD.WIDE.U32 R12, R8, UR6, R12 ;  /* 0x00000006080c7c25 */ /* 0x000fe2000f8e000c */
[----:B------:R-:W-:-:S03]  /*1cd0*/  ISETP.GE.OR P0, PT, R4, R7, P0 ;  /* 0x000000070400720c */ /* 0x000fc60000706670 */
[----:B------:R-:W-:-:S05]  /*1ce0*/  IMAD R9, R9, UR6, R14 ;  /* 0x0000000609097c24 */ /* 0x000fca000f8e020e */
[----:B------:R-:W-:-:S05]  /*1cf0*/  IADD3 R15, R13, R9, RZ ;  /* 0x000000090d0f7210 */ /* 0x000fca0007ffe0ff */
[----:B------:R-:W-:Y:S05]  /*1d00*/  @P0 BRA `(.L_x_1129) ;  /* 0x0000000000580947 */ /* 0x000fea0003800000 */
[----:B------:R-:W0:Y:S01]  /*1d10*/  LDC.64 R16, c[0x0][0x2a8] ;  /* 0x0000aa00ff107b82 */ /* 0x000e220000000a00 */
[----:B------:R-:W-:Y:S01]  /*1d20*/  SHF.R.S32.HI R2, RZ, 0x1f, R5 ;  /* 0x0000001fff027819 */ /* 0x000fe20000011405 */
[----:B------:R-:W-:Y:S01]  /*1d30*/  ULDC.64 UR8, c[0x0][0x2b0] ;  /* 0x0000ac0000087ab9 */ /* 0x000fe20000000a00 */
[----:B------:R-:W-:Y:S01]  /*1d40*/  IADD3 R8, P0, P1, R10, R5, R4 ;  /* 0x000000050a087210 */ /* 0x000fe2000791e004 */
[----:B------:R-:W-:Y:S01]  /*1d50*/  IMAD R7, R49, UR8, RZ ;  /* 0x0000000831077c24 */ /* 0x000fe2000f8e02ff */
[----:B------:R-:W-:Y:S02]  /*1d60*/  SHF.R.S32.HI R10, RZ, 0x1f, R10 ;  /* 0x0000001fff0a7819 */ /* 0x000fe4000001140a */
[----:B------:R-:W-:-:S04]  /*1d70*/  SHF.R.S32.HI R5, RZ, 0x1f, R4 ;  /* 0x0000001fff057819 */ /* 0x000fc80000011404 */
[----:B------:R-:W-:Y:S02]  /*1d80*/  IADD3.X R9, R10, R2, R5, P0, P1 ;  /* 0x000000020a097210 */ /* 0x000fe400007e2405 */
[----:B-----5:R-:W-:Y:S01]  /*1d90*/  FSETP.NEU.FTZ.AND P0, PT, R48, -INF , PT ;  /* 0xff8000003000780b */ /* 0x020fe20003f1d000 */
[C---:B0-----:R-:W-:Y:S02]  /*1da0*/  IMAD R2, R16.reuse, UR7, RZ ;  /* 0x0000000710027c24 */ /* 0x041fe4000f8e02ff */
[----:B------:R-:W-:-:S04]  /*1db0*/  IMAD.WIDE.U32 R8, R16, UR6, R8 ;  /* 0x0000000610087c25 */ /* 0x000fc8000f8e0008 */
[----:B------:R-:W-:Y:S02]  /*1dc0*/  IMAD R5, R17, UR6, R2 ;  /* 0x0000000611057c24 */ /* 0x000fe4000f8e0202 */
[----:B------:R-:W-:Y:S02]  /*1dd0*/  FMUL.FTZ R2, R48, 1.4426950216293334961 ;  /* 0x3fb8aa3b30027820 */ /* 0x000fe40000410000 */
[----:B------:R-:W-:Y:S02]  /*1de0*/  IMAD.IADD R9, R9, 0x1, R5 ;  /* 0x0000000109097824 */ /* 0x000fe400078e0205 */
[C---:B------:R-:W-:Y:S02]  /*1df0*/  IMAD R5, R6.reuse, UR9, R7 ;  /* 0x0000000906057c24 */ /* 0x040fe4000f8e0207 */
[----:B------:R-:W-:Y:S01]  /*1e00*/  IMAD.WIDE.U32 R8, R6, UR8, R8 ;  /* 0x0000000806087c25 */ /* 0x000fe2000f8e0008 */
[----:B------:R-:W-:-:S04]  /*1e10*/  ULDC.64 UR8, c[0x0][0x2a0] ;  /* 0x0000a80000087ab9 */ /* 0x000fc80000000a00 */
[----:B------:R-:W-:Y:S02]  /*1e20*/  IADD3 R5, R9, R5, RZ ;  /* 0x0000000509057210 */ /* 0x000fe40007ffe0ff */
[----:B------:R-:W-:-:S04]  /*1e30*/  LEA R10, P1, R8, UR8, 0x2 ;  /* 0x00000008080a7c11 */ /* 0x000fc8000f8210ff */
[----:B------:R-:W-:Y:S02]  /*1e40*/  LEA.HI.X R11, R8, UR9, R5, 0x2, P1 ;  /* 0x00000009080b7c11 */ /* 0x000fe400088f1405 */
[----:B------:R-:W-:-:S05]  /*1e50*/  FSEL R5, R2, RZ, P0 ;  /* 0x000000ff02057208 */ /* 0x000fca0000000000 */
[----:B------:R0:W-:Y:S02]  /*1e60*/  STG.E desc[UR4][R10.64], R5 ;  /* 0x000000050a007986 */ /* 0x0001e4000c101904 */
.L_x_1129:
[----:B------:R-:W-:Y:S05]  /*1e70*/  BSYNC B0 ;  /* 0x0000000000007941 */ /* 0x000fea0003800000 */
.L_x_1128:
[----:B------:R-:W-:Y:S01]  /*1e80*/  ULDC.64 UR10, c[0x0][0x2e8] ;  /* 0x0000ba00000a7ab9 */ /* 0x000fe20000000a00 */
[----:B------:R-:W-:Y:S01]  /*1e90*/  ULDC.64 UR8, c[0x0][0x2d8] ;  /* 0x0000b60000087ab9 */ /* 0x000fe20000000a00 */
[----:B------:R-:W-:Y:S01]  /*1ea0*/  ISETP.NE.U32.AND P0, PT, RZ, UR10, PT ;  /* 0x0000000aff007c0c */ /* 0x000fe2000bf05070 */
[----:B------:R-:W-:Y:S02]  /*1eb0*/  IMAD R49, R49, UR8, RZ ;  /* 0x0000000831317c24 */ /* 0x000fe4000f8e02ff */
[----:B------:R-:W-:Y:S01]  /*1ec0*/  IMAD.MOV.U32 R14, RZ, RZ, R12 ;  /* 0x000000ffff0e7224 */ /* 0x000fe200078e000c */
[----:B------:R-:W-:Y:S01]  /*1ed0*/  ISETP.NE.AND.EX P0, PT, RZ, UR11, PT, P0 ;  /* 0x0000000bff007c0c */ /* 0x000fe2000bf05300 */
[C---:B0-----:R-:W-:Y:S02]  /*1ee0*/  IMAD R5, R6.reuse, UR9, R49 ;  /* 0x0000000906057c24 */ /* 0x041fe4000f8e0231 */
[----:B------:R-:W-:Y:S01]  /*1ef0*/  IMAD.WIDE.U32 R8, R6, UR8, R14 ;  /* 0x0000000806087c25 */ /* 0x000fe2000f8e000e */
[----:B------:R-:W-:Y:S01]  /*1f00*/  ISETP.NE.OR P0, PT, R4, RZ, !P0 ;  /* 0x000000ff0400720c */ /* 0x000fe20004705670 */
[----:B------:R-:W-:-:S02]  /*1f10*/  ULDC.64 UR8, c[0x0][0x2b8] ;  /* 0x0000ae0000087ab9 */ /* 0x000fc40000000a00 */
[----:B------:R-:W-:Y:S02]  /*1f20*/  LEA R6, P1, R8, UR8, 0x2 ;  /* 0x0000000808067c11 */ /* 0x000fe4000f8210ff */
[----:B------:R-:W-:-:S04]  /*1f30*/  IADD3 R5, R9, R5, RZ ;  /* 0x0000000509057210 */ /* 0x000fc80007ffe0ff */
[----:B------:R-:W-:-:S05]  /*1f40*/  LEA.HI.X R7, R8, UR9, R5, 0x2, P1 ;  /* 0x0000000908077c11 */ /* 0x000fca00088f1405 */
        /* <DEDUP_REMOVED lines=11> */
[----:B------:R-:W1:Y:S08]  /*2000*/  LDC R2, c[0x0][0x2e0] ;  /* 0x0000b800ff027b82 */ /* 0x000e700000000800 */
[----:B0-----:R-:W0:Y:S08]  /*2010*/  LDC R7, c[0x0][0x220] ;  /* 0x00008800ff077b82 */ /* 0x001e300000000800 */
[----:B------:R-:W2:Y:S01]  /*2020*/  LDC.64 R4, c[0x0][0x2e8] ;  /* 0x0000ba00ff047b82 */ /* 0x000ea20000000a00 */
[----:B-1----:R-:W-:-:S04]  /*2030*/  IMAD R0, R3, R2, R0 ;  /* 0x0000000203007224 */ /* 0x002fc800078e0200 */
[----:B0-----:R-:W-:-:S04]  /*2040*/  IMAD R3, R0, R7, UR6 ;  /* 0x0000000600037e24 */ /* 0x001fc8000f8e0207 */
[----:B--2---:R-:W-:-:S05]  /*2050*/  IMAD.WIDE R2, R3, 0x4, R4 ;  /* 0x0000000403027825 */ /* 0x004fca00078e0204 */
[----:B------:R-:W-:Y:S01]  /*2060*/  STG.E desc[UR4][R2.64], RZ ;  /* 0x000000ff02007986 */ /* 0x000fe2000c101904 */
[----:B------:R-:W-:Y:S05]  /*2070*/  EXIT ;  /* 0x000000000000794d */ /* 0x000fea0003800000 */
.L_x_1130:
        /* <DEDUP_REMOVED lines=16> */
.L_x_3692:


//--------------------- .text._ZN7cutlass13device_kernelIN5flash11enable_sm90INS1_16FlashAttnBwdSm90INS1_25CollectiveMainloopBwdSm90ILi2ELi2ELi2EN4cute5tupleIJNS5_1CILi1EEES8_S8_EEENS6_IJNS7_ILi64EEENS7_ILi128EEESB_EEENS_10bfloat16_tEfNS_4arch4Sm90ELb0ELb1ELb0ELb0ELb0ELb1ELb0ELb0ELi2ELi1ELi2ELi1ELb0EEENS1_21CollectiveEpilogueBwdISC_SD_SF_Li256ELb0ELb0ELi1EEENS1_19SingleTileSchedulerILb0ELb0ELb0ELi128EEEEEEEEEvNT_6ParamsE --------------------------
	.section	.text._ZN7cutlass13device_kernelIN5flash11enable_sm90INS1_16FlashAttnBwdSm90INS1_25CollectiveMainloopBwdSm90ILi2ELi2ELi2EN4cute5tupleIJNS5_1CILi1EEES8_S8_EEENS6_IJNS7_ILi64EEENS7_ILi128EEESB_EEENS_10bfloat16_tEfNS_4arch4Sm90ELb0ELb1ELb0ELb0ELb0ELb1ELb0ELb0ELi2ELi1ELi2ELi1ELb0EEENS1_21CollectiveEpilogueBwdISC_SD_SF_Li256ELb0ELb0ELi1EEENS1_19SingleTileSchedulerILb0ELb0ELb0ELi128EEEEEEEEEvNT_6ParamsE,"ax",@progbits
	.align	128
.text._ZN7cutlass13device_kernelIN5flash11enable_sm90INS1_16FlashAttnBwdSm90INS1_25CollectiveMainloopBwdSm90ILi2ELi2ELi2EN4cute5tupleIJNS5_1CILi1EEES8_S8_EEENS6_IJNS7_ILi64EEENS7_ILi128EEESB_EEENS_10bfloat16_tEfNS_4arch4Sm90ELb0ELb1ELb0ELb0ELb0ELb1ELb0ELb0ELi2ELi1ELi2ELi1ELb0EEENS1_21CollectiveEpilogueBwdISC_SD_SF_Li256ELb0ELb0ELi1EEENS1_19SingleTileSchedulerILb0ELb0ELb0ELi128EEEEEEEEEvNT_6ParamsE:
        .type           _ZN7cutlass13device_kernelIN5flash11enable_sm90INS1_16FlashAttnBwdSm90INS1_25CollectiveMainloopBwdSm90ILi2ELi2ELi2EN4cute5tupleIJNS5_1CILi1EEES8_S8_EEENS6_IJNS7_ILi64EEENS7_ILi128EEESB_EEENS_10bfloat16_tEfNS_4arch4Sm90ELb0ELb1ELb0ELb0ELb0ELb1ELb0ELb0ELi2ELi1ELi2ELi1ELb0EEENS1_21CollectiveEpilogueBwdISC_SD_SF_Li256ELb0ELb0ELi1EEENS1_19SingleTileSchedulerILb0ELb0ELb0ELi128EEEEEEEEEvNT_6ParamsE,@function
        .size           _ZN7cutlass13device_kernelIN5flash11enable_sm90INS1_16FlashAttnBwdSm90INS1_25CollectiveMainloopBwdSm90ILi2ELi2ELi2EN4cute5tupleIJNS5_1CILi1EEES8_S8_EEENS6_IJNS7_ILi64EEENS7_ILi128EEESB_EEENS_10bfloat16_tEfNS_4arch4Sm90ELb0ELb1ELb0ELb0ELb0ELb1ELb0ELb0ELi2ELi1ELi2ELi1ELb0EEENS1_21CollectiveEpilogueBwdISC_SD_SF_Li256ELb0ELb0ELi1EEENS1_19SingleTileSchedulerILb0ELb0ELb0ELi128EEEEEEEEEvNT_6ParamsE,(.L_x_3693 - _ZN7cutlass13device_kernelIN5flash11enable_sm90INS1_16FlashAttnBwdSm90INS1_25CollectiveMainloopBwdSm90ILi2ELi2ELi2EN4cute5tupleIJNS5_1CILi1EEES8_S8_EEENS6_IJNS7_ILi64EEENS7_ILi128EEESB_EEENS_10bfloat16_tEfNS_4arch4Sm90ELb0ELb1ELb0ELb0ELb0ELb1ELb0ELb0ELi2ELi1ELi2ELi1ELb0EEENS1_21CollectiveEpilogueBwdISC_SD_SF_Li256ELb0ELb0ELi1EEENS1_19SingleTileSchedulerILb0ELb0ELb0ELi128EEEEEEEEEvNT_6ParamsE)
        .other          _ZN7cutlass13device_kernelIN5flash11enable_sm90INS1_16FlashAttnBwdSm90INS1_25CollectiveMainloopBwdSm90ILi2ELi2ELi2EN4cute5tupleIJNS5_1CILi1EEES8_S8_EEENS6_IJNS7_ILi64EEENS7_ILi128EEESB_EEENS_10bfloat16_tEfNS_4arch4Sm90ELb0ELb1ELb0ELb0ELb0ELb1ELb0ELb0ELi2ELi1ELi2ELi1ELb0EEENS1_21CollectiveEpilogueBwdISC_SD_SF_Li256ELb0ELb0ELi1EEENS1_19SingleTileSchedulerILb0ELb0ELb0ELi128EEEEEEEEEvNT_6ParamsE,@"STO_CUDA_ENTRY STV_DEFAULT"
_ZN7cutlass13device_kernelIN5flash11enable_sm90INS1_16FlashAttnBwdSm90INS1_25CollectiveMainloopBwdSm90ILi2ELi2ELi2EN4cute5tupleIJNS5_1CILi1EEES8_S8_EEENS6_IJNS7_ILi64EEENS7_ILi128EEESB_EEENS_10bfloat16_tEfNS_4arch4Sm90ELb0ELb1ELb0ELb0ELb0ELb1ELb0ELb0ELi2ELi1ELi2ELi1ELb0EEENS1_21CollectiveEpilogueBwdISC_SD_SF_Li256ELb0ELb0ELi1EEENS1_19SingleTileSchedulerILb0ELb0ELb0ELi128EEEEEEEEEvNT_6ParamsE:
[----:B------:R-:W1:Y:S02]  /*0000*/  LDC R1, c[0x0][0x28] ;  /* 0x00000a00ff017b82 */ /* 0x000e640000000800 */
[----:B-1----:R-:W-:Y:S01]  /*0010*/  VIADD R1, R1, 0xfffffff8 ;  /* 0xfffffff801017836 */ /* 0x002fe20000000000 */
[----:B------:R-:W1:Y:S01]  /*0020*/  S2R R3, SR_TID.X ;  /* 0x0000000000037919 */ /* 0x000e620000002100 */
[----:B------:R-:W-:Y:S01]  /*0030*/  ELECT P0, URZ, PT ;  /* 0x00000000003f782f */ /* 0x000fe20003800000 */
[----:B------:R-:W-:Y:S01]  /*0040*/  BSSY B0, `(.L_x_1131) ;  /* 0x000001a000007945 */ /* 0x000fe20003800000 */
[--C-:B-1----:R-:W-:Y:S02]  /*0050*/  SHF.R.U32.HI R0, RZ, 0x5, R3.reuse ;  /* 0x00000005ff007819 */ /* 0x102fe40000011603 */
[----:B------:R-:W-:-:S03]  /*0060*/  SHF.R.U32.HI R3, RZ, 0x7, R3 ;  /* 0x00000007ff037819 */ /* 0x000fc60000011603 */
        /* <DEDUP_REMOVED lines=23> */
.L_x_1132:
[----:B------:R-:W-:Y:S05]  /*01e0*/  BSYNC B0 ;  /* 0x0000000000007941 */ /* 0x000fea0003800000 */
.L_x_1131:
[----:B------:R-:W-:Y:S01]  /*01f0*/  VOTEU.ANY UP0, P0 ;  /* 0x00000000003f7886 */ /* 0x000fe20000000100 */
[----:B------:R-:W1:Y:S01]  /*0200*/  SHFL.IDX PT, R3, R3, RZ, 0x1f ;  /* 0x00001fff03037589 */ /* 0x000e6200000e0000 */
[----:B------:R-:W-:Y:S01]  /*0210*/  UMOV UR4, 0x1 ;  /* 0x0000000100047882 */ /* 0x000fe20000000000 */
[----:B------:R-:W-:Y:S01]  /*0220*/  VOTEU.ANY UP1, P0 ;  /* 0x00000000003f7886 */ /* 0x000fe20000020100 */
[----:B------:R-:W-:Y:S01]  /*0230*/  UMOV UR38, 0x1 ;  /* 0x0000000100267882 */ /* 0x000fe20000000000 */
[----:B------:R-:W2:Y:S01]  /*0240*/  @UP0 S2UR UR7, SR_CgaCtaId ;  /* 0x00000000000709c3 */ /* 0x000ea20000008800 */
[----:B------:R-:W3:Y:S01]  /*0250*/  SHFL.IDX PT, R2, R0, RZ, 0x1f ;  /* 0x00001fff00027589 */ /* 0x000ee200000e0000 */
[----:B------:R-:W-:Y:S01]  /*0260*/  @UP0 UMOV UR6, 0x400 ;  /* 0x0000040000060882 */ /* 0x000fe20000000000 */
[----:B------:R-:W-:-:S04]  /*0270*/  @UP0 UIADD3 UR4, -UR4, 0x100000, URZ ;  /* 0x0010000004040890 */ /* 0x000fc8000fffe13f */
[----:B------:R-:W-:Y:S02]  /*0280*/  @UP0 USHF.L.U32 UR5, UR4, 0xb, URZ ;  /* 0x0000000b04050899 */ /* 0x000fe4000800063f */
[----:B------:R-:W-:Y:S01]  /*0290*/  @UP0 USHF.L.U32 UR4, UR4, 0x1, URZ ;  /* 0x0000000104040899 */ /* 0x000fe2000800063f */
[----:B-1----:R-:W-:Y:S01]  /*02a0*/  R2UR UR8, R3 ;  /* 0x00000000030872ca */ /* 0x002fe200000e0000 */
[----:B--2---:R-:W-:Y:S01]  /*02b0*/  @UP0 ULEA UR6, UR7, UR6, 0x18 ;  /* 0x0000000607060291 */ /* 0x004fe2000f8ec03f */
[----:B---3--:R-:W-:-:S11]  /*02c0*/  ISETP.NE.AND P1, PT, R2, RZ, PT ;  /* 0x000000ff0200720c */ /* 0x008fd60003f25270 */
[----:B------:R-:W-:Y:S01]  /*02d0*/  UISETP.NE.AND UP0, UPT, UR8, URZ, UPT ;  /* 0x0000003f0800728c */ /* 0x000fe2000bf05270 */
[----:B------:R-:W1:Y:S02]  /*02e0*/  FENCE.VIEW.ASYNC.S ;  /* 0x00000000000073c6 */ /* 0x000e640000000000 */
[----:B-1----:R1:W2:Y:S01]  /*02f0*/  @UP1 SYNCS.EXCH.64 URZ, [UR6+0x30800], UR4 ;  /* 0x03080004063f15b2 */ /* 0x0022a20008000100 */
[----:B------:R-:W-:Y:S01]  /*0300*/  USEL UR38, UR38, 0x2, !UP0 ;  /* 0x0000000226267887 */ /* 0x000fe2000c000000 */
[----:B------:R-:W-:Y:S11]  /*0310*/  @P1 BRA `(.L_x_1133) ;  /* 0x0000000000481947 */ /* 0x000ff60003800000 */
[----:B-1----:R-:W1:Y:S01]  /*0320*/  S2UR UR5, SR_CgaCtaId ;  /* 0x00000000000579c3 */ /* 0x002e620000008800 */
        /* <DEDUP_REMOVED lines=15> */
[----:B------:R3:W1:Y:S02]  /*0420*/  SYNCS.EXCH.64 URZ, [UR8+0x30828], UR4 ;  /* 0x03082804083f75b2 */ /* 0x0006640008000100 */
[----:B---3--:R-:W-:Y:S01]  /*0430*/  NOP ;  /* 0x0000000000007918 */ /* 0x008fe20000000000 */
.L_x_1133:
[----:B------:R-:W3:Y:S01]  /*0440*/  SHFL.IDX PT, R2, R0, RZ, 0x1f ;  /* 0x00001fff00027589 */ /* 0x000ee200000e0000 */
[----:B------:R-:W-:Y:S01]  /*0450*/  NOP ;  /* 0x0000000000007918 */ /* 0x000fe20000000000 */
[----:B---3--:R-:W-:-:S13]  /*0460*/  ISETP.NE.AND P0, PT, R2, RZ, PT ;  /* 0x000000ff0200720c */ /* 0x008fda0003f05270 */
        /* <DEDUP_REMOVED lines=17> */
[----:B------:R3:W1:Y:S02]  /*0580*/  SYNCS.EXCH.64 URZ, [UR8+0x30848], UR6 ;  /* 0x03084806083f75b2 */ /* 0x0006640008000100 */
[----:B---3--:R-:W-:Y:S01]  /*0590*/  NOP ;  /* 0x0000000000007918 */ /* 0x008fe20000000000 */
.L_x_1134:
[----:B------:R-:W-:Y:S01]  /*05a0*/  PLOP3.LUT P0, PT, PT, PT, UP0, 0x80, 0x0 ;  /* 0x000000000000781c */ /* 0x000fe20003f0f008 */
[----:B------:R-:W-:Y:S01]  /*05b0*/  NOP ;  /* 0x0000000000007918 */ /* 0x000fe20000000000 */
[----:B------:R-:W-:Y:S01]  /*05c0*/  BSSY B6, `(.L_x_1135) ;  /* 0x00008f3000067945 */ /* 0x000fe20003800000 */
[----:B-12-4-:R-:W-:Y:S10]  /*05d0*/  BAR.SYNC.DEFER_BLOCKING 0x0 ;  /* 0x0000000000007b1d */ /* 0x016ff40000010000 */
[----:B------:R-:W-:Y:S05]  /*05e0*/  @!P0 BRA `(.L_x_1136) ;  /* 0x00000060002c8947 */ /* 0x000fea0003800000 */
.L_x_1137:
[----:B------:R-:W-:-:S08]  /*05f0*/  NOP ;  /* 0x0000000000007918 */ /* 0x000fd00000000000 */
[----:B------:R-:W1:Y:S02]  /*0600*/  USETMAXREG.TRY_ALLOC.CTAPOOL UP0, 0xf0 ;  /* 0x000000f0000079c8 */ /* 0x000e640008000600 */
[----:B-1----:R-:W-:-:S13]  /*0610*/  PLOP3.LUT P0, PT, PT, PT, UP0, 0x80, 0x0 ;  /* 0x000000000000781c */ /* 0x002fda0003f0f008 */
[----:B------:R-:W-:Y:S05]  /*0620*/  @!P0 BRA `(.L_x_1137) ;  /* 0xfffffffc00f08947 */ /* 0x000fea000383ffff */
[----:B------:R-:W-:Y:S01]  /*0630*/  LOP3.LUT R0, R0, 0x3, RZ, 0xc0, !PT ;  /* 0x0000000300007812 */ /* 0x000fe200078ec0ff */
[----:B------:R-:W1:Y:S01]  /*0640*/  S2R R2, SR_TID.X ;  /* 0x0000000000027919 */ /* 0x000e620000002100 */
        /* <DEDUP_REMOVED lines=8> */
[----:B------:R-:W1:Y:S01]  /*06d0*/  S2UR UR39, SR_CTAID.X ;  /* 0x00000000002779c3 */ /* 0x000e620000002500 */
[----:B------:R-:W-:Y:S01]  /*06e0*/  ULDC UR7, c[0x0][0x280] ;  /* 0x0000a00000077ab9 */ /* 0x000fe20000000800 */
[----:B------:R-:W-:Y:S01]  /*06f0*/  ULDC UR6, c[0x0][0x290] ;  /* 0x0000a40000067ab9 */ /* 0x000fe20000000800 */
[----:B------:R-:W-:Y:S01]  /*0700*/  ULDC UR4, c[0x0][0x74c] ;  /* 0x0001d30000047ab9 */ /* 0x000fe20000000800 */
        /* <DEDUP_REMOVED lines=20> */
[----:B-1----:R-:W-:Y:S02]  /*0850*/  ULEA UR5, UR39, UR7, 0x7 ;  /* 0x0000000727057291 */ /* 0x002fe4000f8e383f */
[----:B------:R-:W-:Y:S02]  /*0860*/  ISETP.LE.AND P1, PT, RZ, UR39, PT ;  /* 0x00000027ff007c0c */ /* 0x000fe4000bf23270 */
[----:B------:R-:W-:-:S02]  /*0870*/  CS2R R48, SRZ ;  /* 0x0000000000307805 */ /* 0x000fc4000001ff00 */
[----:B------:R-:W-:Y:S01]  /*0880*/  CS2R R46, SRZ ;  /* 0x00000000002e7805 */ /* 0x000fe2000001ff00 */
[----:B------:R-:W-:Y:S01]  /*0890*/  UIADD3 UR4, -UR4, UR5, -UR6 ;  /* 0x0000000504047290 */ /* 0x000fe2000fffe906 */
[----:B------:R-:W-:Y:S02]  /*08a0*/  CS2R R44, SRZ ;  /* 0x00000000002c7805 */ /* 0x000fe4000001ff00 */
[----:B------:R-:W-:Y:S02]  /*08b0*/  CS2R R42, SRZ ;  /* 0x00000000002a7805 */ /* 0x000fe4000001ff00 */
[----:B------:R-:W-:Y:S01]  /*08c0*/  CS2R R40, SRZ ;  /* 0x0000000000287805 */ /* 0x000fe2000001ff00 */
[----:B------:R-:W-:Y:S01]  /*08d0*/  USHF.R.S32.HI UR5, URZ, 0x1f, UR4 ;  /* 0x0000001f3f057899 */ /* 0x000fe20008011404 */
[----:B------:R-:W-:Y:S02]  /*08e0*/  CS2R R38, SRZ ;  /* 0x0000000000267805 */ /* 0x000fe4000001ff00 */
[----:B------:R-:W-:-:S02]  /*08f0*/  CS2R R36, SRZ ;  /* 0x0000000000247805 */ /* 0x000fc4000001ff00 */
[----:B------:R-:W-:Y:S01]  /*0900*/  CS2R R34, SRZ ;  /* 0x0000000000227805 */ /* 0x000fe2000001ff00 */
[----:B------:R-:W-:Y:S01]  /*0910*/  ULEA.HI UR5, UR5, UR4, URZ, 0x6 ;  /* 0x0000000405057291 */ /* 0x000fe2000f8f303f */
[----:B------:R-:W-:Y:S01]  /*0920*/  CS2R R32, SRZ ;  /* 0x0000000000207805 */ /* 0x000fe2000001ff00 */
[----:B------:R-:W-:Y:S01]  /*0930*/  UIADD3 UR4, UR7, 0x3f, URZ ;  /* 0x0000003f07047890 */ /* 0x000fe2000fffe03f */
[----:B------:R-:W-:Y:S01]  /*0940*/  CS2R R30, SRZ ;  /* 0x00000000001e7805 */ /* 0x000fe2000001ff00 */
[----:B------:R-:W-:Y:S01]  /*0950*/  USHF.R.S32.HI UR6, URZ, 0x6, UR5 ;  /* 0x000000063f067899 */ /* 0x000fe20008011405 */
[----:B------:R-:W-:Y:S01]  /*0960*/  CS2R R28, SRZ ;  /* 0x00000000001c7805 */ /* 0x000fe2000001ff00 */
[----:B------:R-:W-:Y:S01]  /*0970*/  USHF.R.S32.HI UR5, URZ, 0x1f, UR4 ;  /* 0x0000001f3f057899 */ /* 0x000fe20008011404 */
[----:B------:R-:W-:Y:S01]  /*0980*/  CS2R R26, SRZ ;  /* 0x00000000001a7805 */ /* 0x000fe2000001ff00 */
[----:B------:R-:W-:Y:S01]  /*0990*/  UISETP.LT.AND UP0, UPT, URZ, UR6, UPT ;  /* 0x000000063f00728c */ /* 0x000fe2000bf01270 */
[----:B------:R-:W-:Y:S01]  /*09a0*/  CS2R R24, SRZ ;  /* 0x0000000000187805 */ /* 0x000fe2000001ff00 */
[----:B------:R-:W-:Y:S01]  /*09b0*/  ULEA.HI UR5, UR5, UR4, URZ, 0x6 ;  /* 0x0000000405057291 */ /* 0x000fe2000f8f303f */
[----:B------:R-:W-:Y:S01]  /*09c0*/  CS2R R150, SRZ ;  /* 0x0000000000967805 */ /* 0x000fe2000001ff00 */
[----:B------:R-:W-:Y:S01]  /*09d0*/  USEL UR37, URZ, UR6, !UP0 ;  /* 0x000000063f257287 */ /* 0x000fe2000c000000 */
[----:B------:R-:W-:Y:S01]  /*09e0*/  CS2R R148, SRZ ;  /* 0x0000000000947805 */ /* 0x000fe2000001ff00 */
[----:B------:R-:W-:Y:S01]  /*09f0*/  USHF.R.S32.HI UR36, URZ, 0x6, UR5 ;  /* 0x000000063f247899 */ /* 0x000fe20008011405 */
        /* <DEDUP_REMOVED lines=24> */
[----:B------:R-:W-:Y:S01]  /*0b80*/  IMAD.MOV.U32 R99, RZ, RZ, RZ ;  /* 0x000000ffff637224 */ /* 0x000fe200078e00ff */
[----:B------:R-:W-:Y:S06]  /*0b90*/  @!P1 BRA `(.L_x_1139) ;  /* 0x0000000000289947 */ /* 0x000fec0003800000 */
[----:B------:R-:W-:Y:S01]  /*0ba0*/  ULEA UR4, UR39, UR7, 0x7 ;  /* 0x0000000727047291 */ /* 0x000fe2000f8e383f */
[----:B------:R-:W-:-:S03]  /*0bb0*/  ULDC UR5, c[0x0][0x290] ;  /* 0x0000a40000057ab9 */ /* 0x000fc60000000800 */
[----:B------:R-:W-:-:S03]  /*0bc0*/  UIADD3 UR4, -UR5, 0xbf, UR4 ;  /* 0x000000bf05047890 */ /* 0x000fc6000fffe104 */
[----:B------:R-:W-:Y:S02]  /*0bd0*/  ULDC UR5, c[0x0][0x748] ;  /* 0x0001d20000057ab9 */ /* 0x000fe40000000800 */
[----:B------:R-:W-:-:S04]  /*0be0*/  UIADD3 UR4, UR4, UR5, URZ ;  /* 0x0000000504047290 */ /* 0x000fc8000fffe03f */
[----:B------:R-:W-:-:S04]  /*0bf0*/  USHF.R.S32.HI UR5, URZ, 0x1f, UR4 ;  /* 0x0000001f3f057899 */ /* 0x000fc80008011404 */
[----:B------:R-:W-:-:S04]  /*0c00*/  ULEA.HI UR5, UR5, UR4, URZ, 0x6 ;  /* 0x0000000405057291 */ /* 0x000fc8000f8f303f */
[----:B------:R-:W-:-:S04]  /*0c10*/  USHF.R.S32.HI UR5, URZ, 0x6, UR5 ;  /* 0x000000063f057899 */ /* 0x000fc80008011405 */
[----:B------:R-:W-:-:S04]  /*0c20*/  UISETP.LT.AND UP0, UPT, UR36, UR5, UPT ;  /* 0x000000052400728c */ /* 0x000fc8000bf01270 */
[----:B------:R-:W-:-:S12]  /*0c30*/  USEL UR36, UR36, UR5, UP0 ;  /* 0x0000000524247287 */ /* 0x000fd80008000000 */
.L_x_1139:
[----:B------:R-:W-:Y:S01]  /*0c40*/  UISETP.GT.AND UP0, UPT, UR36, UR37, UPT ;  /* 0x000000252400728c */ /* 0x000fe2000bf04270 */
[----:B------:R-:W-:Y:S01]  /*0c50*/  IMAD.MOV.U32 R98, RZ, RZ, RZ ;  /* 0x000000ffff627224 */ /* 0x000fe200078e00ff */
[----:B------:R-:W-:Y:S02]  /*0c60*/  CS2R R96, SRZ ;  /* 0x0000000000607805 */ /* 0x000fe4000001ff00 */
[----:B------:R-:W-:Y:S02]  /*0c70*/  CS2R R94, SRZ ;  /* 0x00000000005e7805 */ /* 0x000fe4000001ff00 */
[----:B------:R-:W-:Y:S02]  /*0c80*/  CS2R R92, SRZ ;  /* 0x00000000005c7805 */ /* 0x000fe4000001ff00 */
[----:B------:R-:W-:Y:S02]  /*0c90*/  CS2R R90, SRZ ;  /* 0x00000000005a7805 */ /* 0x000fe4000001ff00 */
[----:B------:R-:W-:-:S02]  /*0ca0*/  PLOP3.LUT P1, PT, PT, PT, UP0, 0x80, 0x0 ;  /* 0x000000000000781c */ /* 0x000fc40003f2f008 */
[----:B------:R-:W-:-:S11]  /*0cb0*/  CS2R R88, SRZ ;  /* 0x0000000000587805 */ /* 0x000fd6000001ff00 */
[----:B------:R-:W-:Y:S05]  /*0cc0*/  @!P1 BRA `(.L_x_1140) ;  /* 0x0000003400b49947 */ /* 0x000fea0003800000 */
[----:B------:R-:W-:Y:S01]  /*0cd0*/  MOV R0, RZ ;  /* 0x000000ff00007202 */ /* 0x000fe20000000f00 */
[----:B------:R-:W-:Y:S01]  /*0ce0*/  ULDC UR40, c[0x0][0x280] ;  /* 0x0000a00000287ab9 */ /* 0x000fe20000000800 */
[----:B------:R-:W-:Y:S02]  /*0cf0*/  ULDC UR41, c[0x0][0x744] ;  /* 0x0001d10000297ab9 */ /* 0x000fe40000000800 */
        /* <DEDUP_REMOVED lines=18> */
.L_x_1142:
        /* <DEDUP_REMOVED lines=15> */
.L_x_1141:
[----:B------:R-:W1:Y:S01]  /*0f10*/  S2R R0, SR_CgaCtaId ;  /* 0x0000000000007919 */ /* 0x000e620000008800 */
[----:B------:R-:W-:-:S04]  /*0f20*/  MOV R229, 0x400 ;  /* 0x0000040000e57802 */ /* 0x000fc80000000f00 */
[----:B-1----:R-:W-:-:S05]  /*0f30*/  LEA R229, R0, R229, 0x18 ;  /* 0x000000e500e57211 */ /* 0x002fca00078ec0ff */
[----:B------:R-:W-:-:S05]  /*0f40*/  VIADD R232, R229, 0x28800 ;  /* 0x00028800e5e87836 */ /* 0x000fca0000000000 */
        /* <DEDUP_REMOVED lines=18> */
.L_x_1144:
        /* <DEDUP_REMOVED lines=15> */
.L_x_1143:
        /* <DEDUP_REMOVED lines=8> */
.L_x_1249:
[----:B------:R-:W-:Y:S02]  /*11e0*/  SHF.L.U32 R8, RZ, 0x1f, RZ ;  /* 0x0000001fff087819 */ /* 0x000fe400000006ff */
[----:B--2---:R-:W-:Y:S02]  /*11f0*/  LEA.HI R4, R14, R14, RZ, 0x1 ;  /* 0x0000000e0e047211 */ /* 0x004fe400078f08ff */
[----:B------:R-:W2:Y:S01]  /*1200*/  SYNCS.PHASECHK.TRANS64.TRYWAIT P0, [R229+URZ+0x30800], R8 ;  /* 0x03080008e50075a7 */ /* 0x000ea2000800017f */
[----:B------:R-:W-:Y:S02]  /*1210*/  LOP3.LUT R7, R2, 0xffffff80, RZ, 0xc0, !PT ;  /* 0xffffff8002077812 */ /* 0x000fe400078ec0ff */
[----:B------:R-:W-:Y:S02]  /*1220*/  LOP3.LUT R5, R4, 0xfffffffe, RZ, 0xc0, !PT ;  /* 0xfffffffe04057812 */ /* 0x000fe400078ec0ff */
[CC--:B------:R-:W-:Y:S01]  /*1230*/  LEA.HI R4, R3.reuse, R0.reuse, RZ, 0x5 ;  /* 0x0000000003047211 */ /* 0x0c0fe200078f28ff */
[----:B------:R-:W-:Y:S01]  /*1240*/  IMAD.IADD R7, R0, 0x1, -R7 ;  /* 0x0000000100077824 */ /* 0x000fe200078e0a07 */
[CC--:B------:R-:W-:Y:S01]  /*1250*/  LEA.HI R9, R3.reuse, R0.reuse, RZ, 0x3 ;  /* 0x0000000003097211 */ /* 0x0c0fe200078f18ff */
[----:B------:R-:W-:Y:S01]  /*1260*/  IMAD.IADD R224, R14, 0x1, -R5 ;  /* 0x000000010ee07824 */ /* 0x000fe200078e0a05 */
[----:B------:R-:W-:Y:S01]  /*1270*/  LEA.HI R5, R3, R0, RZ, 0x4 ;  /* 0x0000000003057211 */ /* 0x000fe200078f20ff */
[----:B------:R-:W-:Y:S01]  /*1280*/  IMAD.SHL.U32 R3, R0, 0x40, RZ ;  /* 0x0000004000037824 */ /* 0x000fe200078e00ff */
[----:B------:R-:W-:-:S02]  /*1290*/  SHF.R.S32.HI R2, RZ, 0x1f, R7 ;  /* 0x0000001fff027819 */ /* 0x000fc40000011407 */
[----:B------:R-:W-:Y:S02]  /*12a0*/  SHF.R.S32.HI R4, RZ, 0x5, R4 ;  /* 0x00000005ff047819 */ /* 0x000fe40000011404 */
[----:B------:R-:W-:Y:S02]  /*12b0*/  SHF.R.S32.HI R10, RZ, 0x4, R5 ;  /* 0x00000004ff0a7819 */ /* 0x000fe40000011405 */
[----:B------:R-:W-:Y:S01]  /*12c0*/  LEA.HI R0, R2, R7, RZ, 0x2 ;  /* 0x0000000702007211 */ /* 0x000fe200078f10ff */
[----:B------:R-:W-:Y:S01]  /*12d0*/  IMAD.SHL.U32 R6, R4, 0x10, RZ ;  /* 0x0000001004067824 */ /* 0x000fe200078e00ff */
[----:B------:R-:W-:Y:S02]  /*12e0*/  LEA.HI R11, R5, R10, RZ, 0x1 ;  /* 0x0000000a050b7211 */ /* 0x000fe400078f08ff */
[----:B------:R-:W-:Y:S02]  /*12f0*/  LOP3.LUT R3, R3, 0x1c0, RZ, 0xc0, !PT ;  /* 0x000001c003037812 */ /* 0x000fe400078ec0ff */
[----:B------:R-:W-:-:S02]  /*1300*/  SHF.R.S32.HI R4, RZ, 0x2, R0 ;  /* 0x00000002ff047819 */ /* 0x000fc40000011400 */
[----:B------:R-:W-:Y:S01]  /*1310*/  SHF.R.S32.HI R5, RZ, 0x1f, R0 ;  /* 0x0000001fff057819 */ /* 0x000fe20000011400 */
[----:B--2---:R-:W-:Y:S06]  /*1320*/  @P0 BRA `(.L_x_1146) ;  /* 0x0000000000080947 */ /* 0x004fec0003800000 */
[----:B------:R-:W2:Y:S02]  /*1330*/  SYNCS.PHASECHK.TRANS64.TRYWAIT P0, [R229+URZ+0x30800], R8 ;  /* 0x03080008e50075a7 */ /* 0x000ea4000800017f */
[----:B--2---:R-:W-:Y:S05]  /*1340*/  @!P0 BRA `(.L_x_1147) ;  /* 0x00000080008c8947 */ /* 0x004fea0003800000 */
.L_x_1146:
[----:B------:R-:W-:Y:S01]  /*1350*/  LEA.HI R5, R5, R4, RZ, 0x3 ;  /* 0x0000000405057211 */ /* 0x000fe200078f18ff */
[----:B------:R-:W-:Y:S01]  /*1360*/  ULDC UR4, c[0x0][0x290] ;  /* 0x0000a40000047ab9 */ /* 0x000fe20000000800 */
[----:B--2---:R-:W-:Y:S01]  /*1370*/  LOP3.LUT R8, R3, 0x30, R6, 0xf8, !PT ;  /* 0x0000003003087812 */ /* 0x004fe200078ef806 */
[----:B------:R-:W-:Y:S01]  /*1380*/  UIMAD UR4, UR39, -0x80, UR4 ;  /* 0xffffff80270478a4 */ /* 0x000fe2000f8e0204 */
[----:B------:R-:W-:Y:S01]  /*1390*/  LOP3.LUT R5, R5, 0xfffffff8, RZ, 0xc0, !PT ;  /* 0xfffffff805057812 */ /* 0x000fe200078ec0ff */
[----:B------:R-:W-:Y:S01]  /*13a0*/  IMAD.U32 R233, RZ, RZ, UR38 ;  /* 0x00000026ffe97e24 */ /* 0x000fe2000f8e00ff */
[----:B------:R-:W-:Y:S01]  /*13b0*/  LEA.HI R6, R13, R13, RZ, 0x1 ;  /* 0x0000000d0d067211 */ /* 0x000fe200078f08ff */
[----:B------:R-:W-:Y:S01]  /*13c0*/  IMAD.MOV.U32 R223, RZ, RZ, RZ ;  /* 0x000000ffffdf7224 */ /* 0x000fe200078e00ff */
[----:B------:R-:W-:Y:S01]  /*13d0*/  LOP3.LUT R11, R11, 0x7ffffe, RZ, 0xc0, !PT ;  /* 0x007ffffe0b0b7812 */ /* 0x000fe200078ec0ff */
[----:B------:R-:W-:Y:S01]  /*13e0*/  IMAD.IADD R5, R4, 0x1, -R5 ;  /* 0x0000000104057824 */ /* 0x000fe200078e0a05 */
[----:B------:R-:W-:Y:S01]  /*13f0*/  LEA.HI R4, R2, R7, RZ, 0x5 ;  /* 0x0000000702047211 */ /* 0x000fe200078f28ff */
[----:B------:R-:W-:Y:S01]  /*1400*/  IMAD.SHL.U32 R2, R13, 0x1000, RZ ;  /* 0x000010000d027824 */ /* 0x000fe200078e00ff */
[----:B------:R-:W-:Y:S01]  /*1410*/  LOP3.LUT R6, R6, 0x3fffffe, RZ, 0xc0, !PT ;  /* 0x03fffffe06067812 */ /* 0x000fe200078ec0ff */
[----:B------:R-:W-:Y:S01]  /*1420*/  IMAD.IADD R11, R10, 0x1, -R11 ;  /* 0x000000010a0b7824 */ /* 0x000fe200078e0a0b */
[----:B------:R-:W-:-:S02]  /*1430*/  SHF.R.S32.HI R4, RZ, 0x5, R4 ;  /* 0x00000005ff047819 */ /* 0x000fc40000011404 */
[----:B------:R-:W-:Y:S02]  /*1440*/  CS2R R86, SRZ ;  /* 0x0000000000567805 */ /* 0x000fe4000001ff00 */
[----:B------:R-:W-:Y:S01]  /*1450*/  LOP3.LUT R9, R8, 0x8, R9, 0xf8, !PT ;  /* 0x0000000808097812 */ /* 0x000fe200078ef809 */
[----:B------:R-:W-:Y:S01]  /*1460*/  IMAD R11, R11, 0x200, R2 ;  /* 0x000002000b0b7824 */ /* 0x000fe200078e0202 */
[----:B------:R-:W-:Y:S01]  /*1470*/  SHF.R.U32.HI R8, RZ, 0x3, R3 ;  /* 0x00000003ff087819 */ /* 0x000fe20000011603 */
[----:B------:R-:W-:Y:S01]  /*1480*/  IMAD R4, R4, 0x10, R5 ;  /* 0x0000001004047824 */ /* 0x000fe200078e0205 */
[----:B------:R-:W-:Y:S01]  /*1490*/  LOP3.LUT R0, R0, 0x7ffffffc, RZ, 0xc0, !PT ;  /* 0x7ffffffc00007812 */ /* 0x000fe200078ec0ff */
[----:B------:R-:W2:Y:S01]  /*14a0*/  S2R R5, SR_CTAID.X ;  /* 0x0000000000057919 */ /* 0x000ea20000002500 */
[----:B------:R-:W-:Y:S01]  /*14b0*/  IMAD.IADD R3, R13, 0x1, -R6 ;  /* 0x000000010d037824 */ /* 0x000fe200078e0a06 */
[----:B------:R-:W-:Y:S01]  /*14c0*/  LOP3.LUT R8, R9, R8, RZ, 0x3c, !PT ;  /* 0x0000000809087212 */ /* 0x000fe200078e3cff */
[----:B------:R-:W-:Y:S01]  /*14d0*/  IMAD R6, R7, 0x4, R2 ;  /* 0x0000000407067824 */ /* 0x000fe200078e0202 */
[----:B------:R-:W-:Y:S01]  /*14e0*/  CS2R R84, SRZ ;  /* 0x0000000000547805 */ /* 0x000fe2000001ff00 */
[----:B------:R-:W-:Y:S01]  /*14f0*/  IMAD R2, R3, 0x40, R4 ;  /* 0x0000004003027824 */ /* 0x000fe200078e0204 */
[----:B------:R-:W-:Y:S01]  /*1500*/  CS2R R82, SRZ ;  /* 0x0000000000527805 */ /* 0x000fe2000001ff00 */
[----:B------:R-:W-:Y:S01]  /*1510*/  IMAD.IADD R0, R7, 0x1, -R0 ;  /* 0x0000000107007824 */ /* 0x000fe200078e0a00 */
[----:B------:R-:W-:Y:S01]  /*1520*/  CS2R R80, SRZ ;  /* 0x0000000000507805 */ /* 0x000fe2000001ff00 */
[----:B------:R-:W-:Y:S01]  /*1530*/  IMAD.IADD R231, R8, 0x1, R11 ;  /* 0x0000000108e77824 */ /* 0x000fe200078e020b */
[----:B------:R-:W-:Y:S01]  /*1540*/  CS2R R78, SRZ ;  /* 0x00000000004e7805 */ /* 0x000fe2000001ff00 */
[----:B------:R-:W-:Y:S01]  /*1550*/  IMAD.MOV.U32 R4, RZ, RZ, RZ ;  /* 0x000000ffff047224 */ /* 0x000fe200078e00ff */
        /* <DEDUP_REMOVED lines=19> */
[----:B------:R-:W-:Y:S01]  /*1690*/  CS2R R38, SRZ ;  /* 0x0000000000267805 */ /* 0x000fe2000001ff00 */
[----:B--2---:R-:W-:Y:S01]  /*16a0*/  IMAD R226, R5, -0x80, -R2 ;  /* 0xffffff8005e27824 */ /* 0x004fe200078e0a02 */
        /* <DEDUP_REMOVED lines=39> */
[----:B------:R-:W-:Y:S01]  /*1920*/  LOP3.LUT R233, R233, 0x1, RZ, 0xfc, !PT ;  /* 0x00000001e9e97812 */ /* 0x000fe200078efcff */
[----:B------:R-:W-:Y:S01]  /*1930*/  IMAD R3, R6, 0x4, R229 ;  /* 0x0000000406037824 */ /* 0x000fe200078e02e5 */
[----:B------:R-:W-:Y:S01]  /*1940*/  IADD3 R2, -R2, UR4, RZ ;  /* 0x0000000402027c10 */ /* 0x000fe2000fffe1ff */
[----:B------:R-:W-:-:S07]  /*1950*/  IMAD.SHL.U32 R227, R0, 0x2, RZ ;  /* 0x0000000200e37824 */ /* 0x000fce00078e00ff */
.L_x_1158:
[----:B------:R-:W-:Y:S01]  /*1960*/  ISETP.NE.AND P6, PT, R233, 0x3, PT ;  /* 0x00000003e900780c */ /* 0x000fe20003fc5270 */
[----:B------:R-:W-:-:S12]  /*1970*/  YIELD ;  /* 0x0000000000007946 */ /* 0x000fd80003800000 */
[----:B-1----:R-:W-:Y:S05]  /*1980*/  @!P6 BRA `(.L_x_1148) ;  /* 0x000000000004e947 */ /* 0x002fea0003800000 */
[----:B------:R-:W-:Y:S01]  /*1990*/  BPT.TRAP 0x1 ;  /* 0x000000040000795c */ /* 0x000fe20000300000 */
.L_x_1148:
[----:B------:R-:W-:Y:S01]  /*19a0*/  IMAD R0, R4, 0x8, R229 ;  /* 0x0000000804007824 */ /* 0x000fe200078e02e5 */
[----:B------:R-:W-:-:S04]  /*19b0*/  SHF.L.U32 R9, R223, 0x1f, RZ ;  /* 0x0000001fdf097819 */ /* 0x000fc800000006ff */
[----:B------:R2:W3:Y:S01]  /*19c0*/  SYNCS.PHASECHK.TRANS64.TRYWAIT P0, [R0+URZ+0x30810], R9 ;  /* 0x03081009000075a7 */ /* 0x0004e2000800017f */
[----:B------:R-:W-:Y:S05]  /*19d0*/  @!P6 BRA `(.L_x_1149) ;  /* 0x000000000004e947 */ /* 0x000fea0003800000 */
[----:B------:R-:W-:Y:S01]  /*19e0*/  BPT.TRAP 0x1 ;  /* 0x000000040000795c */ /* 0x000fe20000300000 */
.L_x_1149:
[----:B---3--:R-:W-:Y:S05]  /*19f0*/  @P0 BRA `(.L_x_1150) ;  /* 0x0000000000080947 */ /* 0x008fea0003800000 */
[----:B------:R-:W3:Y:S02]  /*1a00*/  SYNCS.PHASECHK.TRANS64.TRYWAIT P0, [R0+URZ+0x30810], R9 ;  /* 0x03081009000075a7 */ /* 0x000ee4000800017f */
[----:B---3--:R-:W-:Y:S05]  /*1a10*/  @!P0 BRA `(.L_x_1151) ;  /* 0x0000007800ec8947 */ /* 0x008fea0003800000 */
.L_x_1150:
[----:B------:R-:W-:Y:S05]  /*1a20*/  WARPSYNC.ALL ;  /* 0x0000000000007948 */ /* 0x000fea0003800000 */
[----:B------:R-:W-:Y:S01]  /*1a30*/  R2UR UR4, R229 ;  /* 0x00000000e50472ca */ /* 0x000fe200000e0000 */
[----:B------:R-:W-:Y:S01]  /*1a40*/  IMAD R5, R224, 0x2000, R229 ;  /* 0x00002000e0057824 */ /* 0x000fe200078e02e5 */
[C---:B------:R-:W-:Y:S01]  /*1a50*/  R2UR UR9, R4.reuse ;  /* 0x00000000040972ca */ /* 0x040fe200000e0000 */
[----:B------:R-:W-:Y:S01]  /*1a60*/  WARPGROUP.ARRIVE ;  /* 0x00000000000079c5 */ /* 0x000fe20000000000 */
[----:B------:R-:W-:Y:S01]  /*1a70*/  UMOV UR11, 0x40000040 ;  /* 0x40000040000b7882 */ /* 0x000fe20000000000 */
[----:B------:R-:W-:Y:S01]  /*1a80*/  IMAD R6, R4, 0x40, R227 ;  /* 0x0000004004067824 */ /* 0x000fe200078e02e3 */
[----:B------:R-:W-:-:S03]  /*1a90*/  R2UR UR5, R5 ;  /* 0x00000000050572ca */ /* 0x000fc600000e0000 */
[----:B------:R-:W-:-:S04]  /*1aa0*/  IMAD R17, R6, 0x4, R229 ;  /* 0x0000000406117824 */ /* 0x000fc800078e02e5 */
[----:B------:R-:W-:-:S04]  /*1ab0*/  UIADD3 UR4, UR4, 0x18000, URZ ;  /* 0x0001800004047890 */ /* 0x000fc8000fffe03f */
[----:B------:R-:W-:Y:S02]  /*1ac0*/  USHF.R.U32.HI UR4, URZ, 0x4, UR4 ;  /* 0x000000043f047899 */ /* 0x000fe40008011604 */
[----:B------:R-:W-:Y:S02]  /*1ad0*/  USHF.R.U32.HI UR6, URZ, 0x4, UR5 ;  /* 0x000000043f067899 */ /* 0x000fe40008011605 */
[----:B------:R-:W-:Y:S02]  /*1ae0*/  ULOP3.LUT UR4, UR4, 0x3fff, URZ, 0xc0, !UPT ;  /* 0x00003fff04047892 */ /* 0x000fe4000f8ec03f */
[----:B------:R-:W-:Y:S02]  /*1af0*/  ULOP3.LUT UR6, UR6, 0x3fff, URZ, 0xc0, !UPT ;  /* 0x00003fff06067892 */ /* 0x000fe4000f8ec03f */
[----:B------:R-:W-:Y:S02]  /*1b00*/  ULOP3.LUT UR8, UR4, 0x10000, URZ, 0xfc, !UPT ;  /* 0x0001000004087892 */ /* 0x000fe4000f8efc3f */
[----:B------:R-:W-:-:S02]  /*1b10*/  ULOP3.LUT UR7, UR6, 0x10000, URZ, 0xfc, !UPT ;  /* 0x0001000006077892 */ /* 0x000fc4000f8efc3f */
[----:B------:R-:W-:-:S03]  /*1b20*/  ULEA UR6, UR9, UR8, 0xa ;  /* 0x0000000809067291 */ /* 0x000fc6000f8e503f */
[----:B------:R-:W-:Y:S02]  /*1b30*/  UMOV UR9, 0x40000040 ;  /* 0x4000004000097882 */ /* 0x000fe40000000000 */
[----:B------:R-:W-:Y:S02]  /*1b40*/  UMOV UR8, UR7 ;  /* 0x0000000700087c82 */ /* 0x000fe40008000000 */
[----:B------:R-:W-:Y:S02]  /*1b50*/  UMOV UR10, UR6 ;  /* 0x00000006000a7c82 */ /* 0x000fe40008000000 */
[----:B------:R-:W-:Y:S01]  /*1b60*/  HGMMA.64x64x16.F32.BF16 R184, gdesc[UR8], RZ, !UPT, gsb0 ;  /* 0x00e0000008b879f0 */ /* 0x000fe2000c0018ff */
[----:B------:R-:W-:Y:S02]  /*1b70*/  UIADD3 UR8, UR7, 0x2, URZ ;  /* 0x0000000207087890 */ /* 0x000fe4000fffe03f */
[----:B------:R-:W-:Y:S01]  /*1b80*/  UIADD3 UR10, UR6, 0x2, URZ ;  /* 0x00000002060a7890 */ /* 0x000fe2000fffe03f */
[----:B------:R-:W-:Y:S01]  /*1b90*/  UMOV UR9, 0x40000040 ;  /* 0x4000004000097882 */ /* 0x000fe20000000000 */
[----:B------:R-:W-:Y:S01]  /*1ba0*/  UMOV UR11, 0x40000040 ;  /* 0x40000040000b7882 */ /* 0x000fe20000000000 */
[----:B------:R-:W-:-:S02]  /*1bb0*/  WARPGROUP.DEPBAR.LE gsb0, 0x0 ;  /* 0x00008000000079c5 */ /* 0x000fc40000010000 */
[----:B------:R-:W-:-:S06]  /*1bc0*/  WARPGROUP.ARRIVE ;  /* 0x00000000000079c5 */ /* 0x000fcc0000000000 */
[----:B------:R-:W-:Y:S01]  /*1bd0*/  HGMMA.64x64x16.F32.BF16 R184, gdesc[UR8], R184, gsb0 ;  /* 0x00e0000008b879f0 */ /* 0x000fe200080018b8 */
[----:B------:R-:W-:Y:S02]  /*1be0*/  UIADD3 UR8, UR7, 0x4, URZ ;  /* 0x0000000407087890 */ /* 0x000fe4000fffe03f */
[----:B------:R-:W-:Y:S01]  /*1bf0*/  UIADD3 UR10, UR6, 0x4, URZ ;  /* 0x00000004060a7890 */ /* 0x000fe2000fffe03f */
[----:B------:R-:W-:Y:S01]  /*1c00*/  UMOV UR9, 0x40000040 ;  /* 0x4000004000097882 */ /* 0x000fe20000000000 */
[----:B------:R-:W-:Y:S01]  /*1c10*/  UMOV UR11, 0x40000040 ;  /* 0x40000040000b7882 */ /* 0x000fe20000000000 */
[----:B------:R-:W-:Y:S02]  /*1c20*/  WARPGROUP.DEPBAR.LE gsb0, 0x0 ;  /* 0x00008000000079c5 */ /* 0x000fe40000010000 */
        /* <DEDUP_REMOVED lines=36> */
[----:B------:R-:W-:Y:S03]  /*1e70*/  HGMMA.64x64x16.F32.BF16 R184, gdesc[UR8], R184, gsb0 ;  /* 0x00e0000008b879f0 */ /* 0x000fe600080018b8 */
[----:B------:R-:W-:Y:S02]  /*1e80*/  WARPGROUP.DEPBAR.LE gsb0, 0x0 ;  /* 0x00008000000079c5 */ /* 0x000fe40000010000 */
[----:B------:R4:W1:Y:S04]  /*1e90*/  LDS.64 R6, [R17+0x28000] ;  /* 0x0280000011067984 */ /* 0x0008680000000a00 */
[----:B------:R4:W1:Y:S04]  /*1ea0*/  LDS.64 R14, [R17+0x28020] ;  /* 0x02802000110e7984 */ /* 0x0008680000000a00 */
        /* <DEDUP_REMOVED lines=8> */
.L_x_1152:
[----:B------:R1:W1:Y:S01]  /*1f30*/  SYNCS.PHASECHK.TRANS64.TRYWAIT P0, [R0+URZ+0x30830], R9 ;  /* 0x03083009000075a7 */ /* 0x000262000800017f */
[----:B------:R-:W-:Y:S05]  /*1f40*/  @!P6 BRA `(.L_x_1153) ;  /* 0x000000000004e947 */ /* 0x000fea0003800000 */
[----:B------:R-:W-:Y:S01]  /*1f50*/  BPT.TRAP 0x1 ;  /* 0x000000040000795c */ /* 0x000fe20000300000 */
.L_x_1153:
[----:B------:R-:W-:-:S05]  /*1f60*/  VIADD R5, R229, 0x20000 ;  /* 0x00020000e5057836 */ /* 0x000fca0000000000 */
[----:B------:R-:W-:-:S04]  /*1f70*/  SHF.R.U32.HI R5, RZ, 0x4, R5 ;  /* 0x00000004ff057819 */ /* 0x000fc80000011605 */
[----:B------:R-:W-:-:S04]  /*1f80*/  LOP3.LUT R230, R5, 0x3fff, RZ, 0xc0, !PT ;  /* 0x00003fff05e67812 */ /* 0x000fc800078ec0ff */
[----:B------:R-:W-:Y:S01]  /*1f90*/  LOP3.LUT R5, R230, 0x10000, RZ, 0xfc, !PT ;  /* 0x00010000e6057812 */ /* 0x000fe200078efcff */
[----:B-1----:R-:W-:Y:S06]  /*1fa0*/  @P0 BRA `(.L_x_1154) ;  /* 0x0000000000080947 */ /* 0x002fec0003800000 */
[----:B------:R-:W1:Y:S02]  /*1fb0*/  SYNCS.PHASECHK.TRANS64.TRYWAIT P0, [R0+URZ+0x30830], R9 ;  /* 0x03083009000075a7 */ /* 0x000e64000800017f */
[----:B-1----:R-:W-:Y:S05]  /*1fc0*/  @!P0 BRA `(.L_x_1155) ;  /* 0x0000007400948947 */ /* 0x002fea0003800000 */
.L_x_1154:
[----:B------:R-:W-:Y:S01]  /*1fd0*/  UIADD3 UR5, UR5, 0x8000, URZ ;  /* 0x0000800005057890 */ /* 0x000fe2000fffe03f */
[----:B------:R-:W-:Y:S01]  /*1fe0*/  IMAD R5, R4, 0x400, R5 ;  /* 0x0000040004057824 */ /* 0x000fe200078e0205 */
[----:B------:R-:W-:Y:S01]  /*1ff0*/  WARPGROUP.ARRIVE ;  /* 0x00000000000079c5 */ /* 0x000fe20000000000 */
[----:B------:R-:W-:Y:S01]  /*2000*/  UMOV UR11, 0x40000040 ;  /* 0x40000040000b7882 */ /* 0x000fe20000000000 */
[----:B------:R-:W-:Y:S01]  /*2010*/  USHF.R.U32.HI UR6, URZ, 0x4, UR5 ;  /* 0x000000043f067899 */ /* 0x000fe20008011605 */
[----:B--23--:R-:W1:Y:S01]  /*2020*/  LDC.64 R8, c[0x0][0x748] ;  /* 0x0001d200ff087b82 */ /* 0x00ce620000000a00 */
[----:B------:R-:W-:Y:S01]  /*2030*/  UMOV UR9, 0x40000040 ;  /* 0x4000004000097882 */ /* 0x000fe20000000000 */
[----:B------:R-:W-:Y:S01]  /*2040*/  R2UR UR5, R5 ;  /* 0x00000000050572ca */ /* 0x000fe200000e0000 */
[----:B------:R-:W-:Y:S01]  /*2050*/  ULOP3.LUT UR6, UR6, 0x3fff, URZ, 0xc0, !UPT ;  /* 0x00003fff06067892 */ /* 0x000fe2000f8ec03f */
[C---:B------:R-:W-:Y:S02]  /*2060*/  ISETP.GT.AND P2, PT, R226.reuse, RZ, PT ;  /* 0x000000ffe200720c */ /* 0x040fe40003f44270 */
[----:B------:R-:W-:Y:S01]  /*2070*/  ISETP.GT.AND P0, PT, R226, 0x8, PT ;  /* 0x00000008e200780c */ /* 0x000fe20003f04270 */
[----:B------:R-:W-:Y:S01]  /*2080*/  ULOP3.LUT UR7, UR6, 0x10000, URZ, 0xfc, !UPT ;  /* 0x0001000006077892 */ /* 0x000fe2000f8efc3f */
[C---:B------:R-:W-:Y:S01]  /*2090*/  ISETP.GT.AND P1, PT, R2.reuse, RZ, PT ;  /* 0x000000ff0200720c */ /* 0x040fe20003f24270 */
[----:B------:R-:W-:Y:S01]  /*20a0*/  ULEA UR6, UR37, -UR40, 0x6 ;  /* 0x8000002825067291 */ /* 0x000fe2000f8e303f */
[----:B------:R-:W-:-:S04]  /*20b0*/  ISETP.GT.AND P3, PT, R2, 0x8, PT ;  /* 0x000000080200780c */ /* 0x000fc80003f64270 */
[----:B------:R-:W-:Y:S01]  /*20c0*/  UMOV UR8, UR7 ;  /* 0x0000000700087c82 */ /* 0x000fe20008000000 */
[----:B------:R-:W-:Y:S01]  /*20d0*/  UMOV UR10, UR5 ;  /* 0x00000005000a7c82 */ /* 0x000fe20008000000 */
[----:B------:R-:W-:Y:S01]  /*20e0*/  IADD3 R5, R2, UR6, R227 ;  /* 0x0000000602057c10 */ /* 0x000fe2000fffe0e3 */
[----:B------:R-:W-:Y:S01]  /*20f0*/  HGMMA.64x64x16.F32.BF16 R152, gdesc[UR8], RZ, !UPT, gsb0 ;  /* 0x00e00000089879f0 */ /* 0x000fe2000c0018ff */
[----:B------:R-:W-:Y:S02]  /*2100*/  UIADD3 UR10, UR5, 0x2, URZ ;  /* 0x00000002050a7890 */ /* 0x000fe4000fffe03f */
[----:B------:R-:W-:Y:S01]  /*2110*/  UIADD3 UR8, UR7, 0x2, URZ ;  /* 0x0000000207087890 */ /* 0x000fe2000fffe03f */
[----:B------:R-:W-:Y:S01]  /*2120*/  UMOV UR11, 0x40000040 ;  /* 0x40000040000b7882 */ /* 0x000fe20000000000 */
[----:B------:R-:W-:Y:S01]  /*2130*/  UMOV UR9, 0x40000040 ;  /* 0x4000004000097882 */ /* 0x000fe20000000000 */
[C-C-:B-1----:R-:W-:Y:S01]  /*2140*/  IMAD.IADD R228, R8.reuse, 0x1, -R5.reuse ;  /* 0x0000000108e47824 */ /* 0x142fe200078e0a05 */
[----:B------:R-:W-:-:S02]  /*2150*/  IADD3 R225, R8, 0x8, -R5 ;  /* 0x0000000808e17810 */ /* 0x000fc40007ffe805 */
[--C-:B------:R-:W-:Y:S02]  /*2160*/  IADD3 R222, RZ, -R5, -R9.reuse ;  /* 0x80000005ffde7210 */ /* 0x100fe40007ffe809 */
[----:B------:R-:W-:Y:S02]  /*2170*/  SEL R228, R228, 0x40, !P2 ;  /* 0x00000040e4e47807 */ /* 0x000fe40005000000 */
[----:B------:R-:W-:Y:S02]  /*2180*/  IADD3 R16, -R5, 0x8, -R9 ;  /* 0x0000000805107810 */ /* 0x000fe40007ffe909 */
[----:B------:R-:W-:Y:S02]  /*2190*/  SEL R225, R225, 0x40, !P0 ;  /* 0x00000040e1e17807 */ /* 0x000fe40004000000 */
[----:B------:R-:W-:Y:S02]  /*21a0*/  SEL R222, R222, 0x40, P1 ;  /* 0x00000040dede7807 */ /* 0x000fe40000800000 */
[----:B------:R-:W-:-:S02]  /*21b0*/  ISETP.GE.AND P1, PT, R228, RZ, PT ;  /* 0x000000ffe400720c */ /* 0x000fc40003f26270 */
[----:B------:R-:W-:Y:S02]  /*21c0*/  SEL R16, R16, 0x40, P3 ;  /* 0x0000004010107807 */ /* 0x000fe40001800000 */
[C---:B------:R-:W-:Y:S02]  /*21d0*/  ISETP.GE.AND P0, PT, R225.reuse, 0x1, PT ;  /* 0x00000001e100780c */ /* 0x040fe40003f06270 */
[----:B------:R-:W-:Y:S02]  /*21e0*/  ISETP.GE.AND P3, PT, R225, RZ, PT ;  /* 0x000000ffe100720c */ /* 0x000fe40003f66270 */
[----:B------:R-:W-:Y:S02]  /*21f0*/  ISETP.GE.AND P2, PT, R228, 0x1, PT ;  /* 0x00000001e400780c */ /* 0x000fe40003f46270 */
[----:B------:R-:W-:Y:S02]  /*2200*/  ISETP.GT.OR P1, PT, R222, RZ, !P1 ;  /* 0x000000ffde00720c */ /* 0x000fe40004f24670 */
[----:B------:R-:W-:-:S02]  /*2210*/  ISETP.GT.OR P0, PT, R16, 0x1, !P0 ;  /* 0x000000011000780c */ /* 0x000fc40004704670 */
[----:B------:R-:W-:Y:S02]  /*2220*/  ISETP.GT.OR P3, PT, R16, RZ, !P3 ;  /* 0x000000ff1000720c */ /* 0x000fe40005f64670 */
[----:B------:R-:W-:Y:S02]  /*2230*/  ISETP.GT.OR P2, PT, R222, 0x1, !P2 ;  /* 0x00000001de00780c */ /* 0x000fe40005744670 */
[----:B------:R-:W-:Y:S02]  /*2240*/  FSEL R5, R184, -INF , !P1 ;  /* 0xff800000b8057808 */ /* 0x000fe40004800000 */
[----:B------:R-:W-:Y:S02]  /*2250*/  FSEL R184, R187, -INF , !P0 ;  /* 0xff800000bbb87808 */ /* 0x000fe40004000000 */
[----:B------:R-:W-:Y:S01]  /*2260*/  ISETP.GE.AND P0, PT, R228, 0x8, PT ;  /* 0x00000008e400780c */ /* 0x000fe20003f06270 */
[----:B------:R-:W-:Y:S01]  /*2270*/  FFMA.FTZ R5, R5, UR41, -R6 ;  /* 0x0000002905057c23 */ /* 0x000fe20008010806 */
[----:B------:R-:W-:Y:S01]  /*2280*/  FSEL R13, R186, -INF , !P3 ;  /* 0xff800000ba0d7808 */ /* 0x000fe20005800000 */
[----:B------:R-:W-:Y:S01]  /*2290*/  FFMA.FTZ R184, R184, UR41, -R7 ;  /* 0x00000029b8b87c23 */ /* 0x000fe20008010807 */
[----:B------:R-:W-:-:S02]  /*22a0*/  FSEL R8, R185, -INF , !P2 ;  /* 0xff800000b9087808 */ /* 0x000fc40005000000 */
[----:B------:R-:W-:Y:S01]  /*22b0*/  ISETP.GT.OR P0, PT, R222, 0x8, !P0 ;  /* 0x00000008de00780c */ /* 0x000fe20004704670 */
[----:B------:R-:W-:Y:S01]  /*22c0*/  FFMA.FTZ R13, R13, UR41, -R6 ;  /* 0x000000290d0d7c23 */ /* 0x000fe20008010806 */
[----:B------:R-:W-:Y:S01]  /*22d0*/  ISETP.GE.AND P1, PT, R228, 0x9, PT ;  /* 0x00000009e400780c */ /* 0x000fe20003f26270 */
[----:B------:R-:W-:Y:S01]  /*22e0*/  FFMA.FTZ R6, R8, UR41, -R7 ;  /* 0x0000002908067c23 */ /* 0x000fe20008010807 */
[----:B------:R-:W-:Y:S01]  /*22f0*/  FSEL R7, R188, -INF , !P0 ;  /* 0xff800000bc077808 */ /* 0x000fe20004000000 */
[----:B------:R-:W-:Y:S01]  /*2300*/  MUFU.EX2 R5, R5 ;  /* 0x0000000500057308 */ /* 0x000fe20000000800 */
[----:B------:R-:W-:Y:S02]  /*2310*/  ISETP.GT.OR P0, PT, R222, 0x9, !P1 ;  /* 0x00000009de00780c */ /* 0x000fe40004f04670 */
[----:B------:R-:W-:Y:S01]  /*2320*/  ISETP.GE.AND P1, PT, R228, 0x10, PT ;  /* 0x00000010e400780c */ /* 0x000fe20003f26270 */
[----:B------:R-:W-:Y:S01]  /*2330*/  FFMA.FTZ R7, R7, UR41, -R14 ;  /* 0x0000002907077c23 */ /* 0x000fe2000801080e */
[----:B------:R-:W-:-:S02]  /*2340*/  FSEL R8, R189, -INF , !P0 ;  /* 0xff800000bd087808 */ /* 0x000fc40004000000 */
[----:B------:R-:W-:Y:S01]  /*2350*/  ISETP.GT.OR P0, PT, R222, 0x10, !P1 ;  /* 0x00000010de00780c */ /* 0x000fe20004f04670 */
[----:B------:R-:W1:Y:S01]  /*2360*/  MUFU.EX2 R13, R13 ;  /* 0x0000000d000d7308 */ /* 0x000e620000000800 */
[----:B------:R-:W-:Y:S01]  /*2370*/  ISETP.GE.AND P1, PT, R228, 0x11, PT ;  /* 0x00000011e400780c */ /* 0x000fe20003f26270 */
[----:B------:R-:W-:Y:S01]  /*2380*/  FFMA.FTZ R8, R8, UR41, -R15 ;  /* 0x0000002908087c23 */ /* 0x000fe2000801080f */
[----:B------:R-:W-:Y:S02]  /*2390*/  FSEL R9, R192, -INF , !P0 ;  /* 0xff800000c0097808 */ /* 0x000fe40004000000 */
[----:B------:R-:W-:Y:S02]  /*23a0*/  ISETP.GT.OR P0, PT, R222, 0x11, !P1 ;  /* 0x00000011de00780c */ /* 0x000fe40004f04670 */
[----:B------:R-:W-:Y:S01]  /*23b0*/  ISETP.GE.AND P1, PT, R228, 0x18, PT ;  /* 0x00000018e400780c */ /* 0x000fe20003f26270 */
[----:B------:R-:W-:Y:S01]  /*23c0*/  FFMA.FTZ R9, R9, UR41, -R18 ;  /* 0x0000002909097c23 */ /* 0x000fe20008010812 */
[----:B------:R-:W-:Y:S01]  /*23d0*/  FSEL R10, R193, -INF , !P0 ;  /* 0xff800000c10a7808 */ /* 0x000fe20004000000 */
[----:B------:R-:W-:Y:S01]  /*23e0*/  MUFU.EX2 R6, R6 ;  /* 0x0000000600067308 */ /* 0x000fe20000000800 */
[----:B------:R-:W-:-:S02]  /*23f0*/  ISETP.GT.OR P0, PT, R222, 0x18, !P1 ;  /* 0x00000018de00780c */ /* 0x000fc40004f04670 */
[----:B------:R-:W-:Y:S01]  /*2400*/  ISETP.GE.AND P1, PT, R228, 0x19, PT ;  /* 0x00000019e400780c */ /* 0x000fe20003f26270 */
[----:B------:R-:W-:Y:S01]  /*2410*/  FFMA.FTZ R10, R10, UR41, -R19 ;  /* 0x000000290a0a7c23 */ /* 0x000fe20008010813 */
[----:B------:R-:W-:Y:S02]  /*2420*/  WARPGROUP.DEPBAR.LE gsb0, 0x0 ;  /* 0x00008000000079c5 */ /* 0x000fe40000010000 */
[----:B------:R-:W-:Y:S01]  /*2430*/  WARPGROUP.ARRIVE ;  /* 0x00000000000079c5 */ /* 0x000fe20000000000 */
[----:B------:R-:W-:Y:S01]  /*2440*/  FSEL R11, R196, -INF , !P0 ;  /* 0xff800000c40b7808 */ /* 0x000fe20004000000 */
[----:B------:R-:W-:Y:S01]  /*2450*/  MUFU.EX2 R7, R7 ;  /* 0x0000000700077308 */ /* 0x000fe20000000800 */
[----:B------:R-:W-:Y:S02]  /*2460*/  ISETP.GT.OR P0, PT, R222, 0x19, !P1 ;  /* 0x00000019de00780c */ /* 0x000fe40004f04670 */
[----:B------:R-:W-:Y:S01]  /*2470*/  ISETP.GE.AND P1, PT, R225, 0x9, PT ;  /* 0x00000009e100780c */ /* 0x000fe20003f26270 */
[----:B------:R-:W-:Y:S01]  /*2480*/  HGMMA.64x64x16.F32.BF16 R152, gdesc[UR8], R152, gsb0 ;  /* 0x00e00000089879f0 */ /* 0x000fe20008001898 */
[----:B------:R-:W-:Y:S01]  /*2490*/  UIADD3 UR10, UR5, 0x4, URZ ;  /* 0x00000004050a7890 */ /* 0x000fe2000fffe03f */
[----:B------:R-:W-:Y:S01]  /*24a0*/  FSEL R186, R197, -INF , !P0 ;  /* 0xff800000c5ba7808 */ /* 0x000fe20004000000 */
[----:B------:R-:W-:Y:S01]  /*24b0*/  UIADD3 UR8, UR7, 0x4, URZ ;  /* 0x0000000407087890 */ /* 0x000fe2000fffe03f */
[----:B------:R-:W-:Y:S01]  /*24c0*/  ISETP.GE.AND P0, PT, R225, 0x8, PT ;  /* 0x00000008e100780c */ /* 0x000fe20003f06270 */
[----:B------:R-:W-:Y:S01]  /*24d0*/  UMOV UR11, 0x40000040 ;  /* 0x40000040000b7882 */ /* 0x000fe20000000000 */
[----:B------:R-:W-:Y:S01]  /*24e0*/  UMOV UR9, 0x40000040 ;  /* 0x4000004000097882 */ /* 0x000fe20000000000 */
[C---:B------:R-:W-:Y:S01]  /*24f0*/  ISETP.GT.OR P1, PT, R16.reuse, 0x9, !P1 ;  /* 0x000000091000780c */ /* 0x040fe20004f24670 */
[----:B------:R-:W-:Y:S01]  /*2500*/  FFMA.FTZ R12, R11, UR41, -R20 ;  /* 0x000000290b0c7c23 */ /* 0x000fe20008010814 */
[----:B------:R-:W-:Y:S01]  /*2510*/  ISETP.GT.OR P0, PT, R16, 0x8, !P0 ;  /* 0x000000081000780c */ /* 0x000fe20004704670 */
[----:B------:R-:W-:Y:S01]  /*2520*/  FFMA.FTZ R11, R186, UR41, -R21 ;  /* 0x00000029ba0b7c23 */ /* 0x000fe20008010815 */
[----:B------:R-:W-:Y:S01]  /*2530*/  FSEL R186, R191, -INF , !P1 ;  /* 0xff800000bfba7808 */ /* 0x000fe20004800000 */
[----:B------:R-:W-:Y:S01]  /*2540*/  MUFU.EX2 R8, R8 ;  /* 0x0000000800087308 */ /* 0x000fe20000000800 */
[----:B------:R-:W-:-:S02]  /*2550*/  FSEL R185, R190, -INF , !P0 ;  /* 0xff800000beb97808 */ /* 0x000fc40004000000 */
[C---:B------:R-:W-:Y:S01]  /*2560*/  ISETP.GE.AND P0, PT, R225.reuse, 0x10, PT ;  /* 0x00000010e100780c */ /* 0x040fe20003f06270 */
[----:B------:R-:W-:Y:S01]  /*2570*/  FFMA.FTZ R187, R186, UR41, -R15 ;  /* 0x00000029babb7c23 */ /* 0x000fe2000801080f */
[----:B------:R-:W-:Y:S01]  /*2580*/  ISETP.GE.AND P1, PT, R225, 0x11, PT ;  /* 0x00000011e100780c */ /* 0x000fe20003f26270 */
[----:B------:R-:W-:Y:S01]  /*2590*/  FFMA.FTZ R14, R185, UR41, -R14 ;  /* 0x00000029b90e7c23 */ /* 0x000fe2000801080e */
[C---:B------:R-:W-:Y:S01]  /*25a0*/  ISETP.GT.OR P0, PT, R16.reuse, 0x10, !P0 ;  /* 0x000000101000780c */ /* 0x040fe20004704670 */
[----:B------:R2:W-:Y:S01]  /*25b0*/  MUFU.EX2 R15, R184 ;  /* 0x000000b8000f7308 */ /* 0x0005e20000000800 */
[----:B------:R-:W-:Y:S02]  /*25c0*/  ISETP.GT.OR P1, PT, R16, 0x11, !P1 ;  /* 0x000000111000780c */ /* 0x000fe40004f24670 */
[----:B------:R-:W-:Y:S02]  /*25d0*/  FSEL R185, R194, -INF , !P0 ;  /* 0xff800000c2b97808 */ /* 0x000fe40004000000 */
[----:B------:R-:W-:-:S02]  /*25e0*/  ISETP.GE.AND P0, PT, R225, 0x18, PT ;  /* 0x00000018e100780c */ /* 0x000fc40003f06270 */
[----:B------:R-:W-:Y:S01]  /*25f0*/  FSEL R186, R195, -INF , !P1 ;  /* 0xff800000c3ba7808 */ /* 0x000fe20004800000 */
[----:B------:R-:W-:Y:S01]  /*2600*/  FFMA.FTZ R18, R185, UR41, -R18 ;  /* 0x00000029b9127c23 */ /* 0x000fe20008010812 */
[----:B------:R-:W-:Y:S01]  /*2610*/  ISETP.GT.OR P0, PT, R16, 0x18, !P0 ;  /* 0x000000181000780c */ /* 0x000fe20004704670 */
[----:B------:R-:W3:Y:S01]  /*2620*/  MUFU.EX2 R14, R14 ;  /* 0x0000000e000e7308 */ /* 0x000ee20000000800 */
[----:B------:R-:W-:Y:S01]  /*2630*/  ISETP.GE.AND P1, PT, R225, 0x19, PT ;  /* 0x00000019e100780c */ /* 0x000fe20003f26270 */
[----:B------:R-:W-:Y:S01]  /*2640*/  FFMA.FTZ R186, R186, UR41, -R19 ;  /* 0x00000029baba7c23 */ /* 0x000fe20008010813 */
[----:B------:R-:W-:Y:S02]  /*2650*/  FSEL R185, R198, -INF , !P0 ;  /* 0xff800000c6b97808 */ /* 0x000fe40004000000 */
[----:B------:R-:W-:Y:S02]  /*2660*/  ISETP.GT.OR P1, PT, R16, 0x19, !P1 ;  /* 0x000000191000780c */ /* 0x000fe40004f24670 */
[----:B------:R-:W-:Y:S01]  /*2670*/  ISETP.GE.AND P0, PT, R228, 0x20, PT ;  /* 0x00000020e400780c */ /* 0x000fe20003f06270 */
[----:B------:R-:W-:Y:S01]  /*2680*/  FFMA.FTZ R20, R185, UR41, -R20 ;  /* 0x00000029b9147c23 */ /* 0x000fe20008010814 */
[----:B--2---:R-:W-:Y:S01]  /*2690*/  FSEL R184, R199, -INF , !P1 ;  /* 0xff800000c7b87808 */ /* 0x004fe20004800000 */
[----:B------:R2:W5:Y:S01]  /*26a0*/  MUFU.EX2 R19, R187 ;  /* 0x000000bb00137308 */ /* 0x0005620000000800 */
[----:B------:R-:W-:-:S02]  /*26b0*/  LOP3.LUT R185, R230, 0x2000000, RZ, 0xfc, !PT ;  /* 0x02000000e6b97812 */ /* 0x000fc400078efcff */
[----:B------:R-:W-:Y:S01]  /*26c0*/  ISETP.GE.AND P1, PT, R225, 0x20, PT ;  /* 0x00000020e100780c */ /* 0x000fe20003f26270 */
[----:B------:R-:W-:Y:S01]  /*26d0*/  FFMA.FTZ R184, R184, UR41, -R21 ;  /* 0x00000029b8b87c23 */ /* 0x000fe20008010815 */
[----:B------:R-:W-:Y:S01]  /*26e0*/  ISETP.GT.OR P0, PT, R222, 0x20, !P0 ;  /* 0x00000020de00780c */ /* 0x000fe20004704670 */
[----:B------:R-:W-:Y:S01]  /*26f0*/  IMAD R188, R4, 0x400, R185 ;  /* 0x0000040004bc7824 */ /* 0x000fe200078e02b9 */
[----:B------:R-:W-:Y:S01]  /*2700*/  ISETP.GT.OR P1, PT, R16, 0x20, !P1 ;  /* 0x000000201000780c */ /* 0x000fe20004f24670 */
[----:B------:R-:W-:Y:S01]  /*2710*/  MUFU.EX2 R21, R186 ;  /* 0x000000ba00157308 */ /* 0x000fe20000000800 */
[----:B------:R-:W-:Y:S02]  /*2720*/  FSEL R185, R200, -INF , !P0 ;  /* 0xff800000c8b97808 */ /* 0x000fe40004000000 */
[----:B------:R-:W-:Y:S02]  /*2730*/  ISETP.GE.AND P5, PT, R228, 0x28, PT ;  /* 0x00000028e400780c */ /* 0x000fe40003fa6270 */
[----:B--2---:R-:W-:Y:S01]  /*2740*/  FSEL R187, R202, -INF , !P1 ;  /* 0xff800000cabb7808 */ /* 0x004fe20004800000 */
[--C-:B------:R-:W-:Y:S01]  /*2750*/  FFMA.FTZ R185, R185, UR41, -R22.reuse ;  /* 0x00000029b9b97c23 */ /* 0x100fe20008010816 */
[----:B------:R-:W-:Y:S01]  /*2760*/  ISETP.GT.OR P5, PT, R222, 0x28, !P5 ;  /* 0x00000028de00780c */ /* 0x000fe20006fa4670 */
[----:B------:R-:W-:Y:S01]  /*2770*/  MUFU.EX2 R200, R184 ;  /* 0x000000b800c87308 */ /* 0x000fe20000000800 */
[C---:B------:R-:W-:Y:S01]  /*2780*/  ISETP.GE.AND P0, PT, R228.reuse, 0x21, PT ;  /* 0x00000021e400780c */ /* 0x040fe20003f06270 */
[----:B------:R-:W-:Y:S01]  /*2790*/  FFMA.FTZ R187, R187, UR41, -R22 ;  /* 0x00000029bbbb7c23 */ /* 0x000fe20008010816 */
[----:B------:R-:W-:-:S02]  /*27a0*/  ISETP.GE.AND P3, PT, R228, 0x29, PT ;  /* 0x00000029e400780c */ /* 0x000fc40003f66270 */
[----:B------:R-:W-:Y:S02]  /*27b0*/  ISETP.GE.AND P2, PT, R225, 0x21, PT ;  /* 0x00000021e100780c */ /* 0x000fe40003f46270 */
[----:B------:R-:W-:Y:S01]  /*27c0*/  ISETP.GE.AND P4, PT, R228, 0x30, PT ;  /* 0x00000030e400780c */ /* 0x000fe20003f86270 */
[----:B------:R2:W-:Y:S01]  /*27d0*/  MUFU.EX2 R22, R185 ;  /* 0x000000b900167308 */ /* 0x0005e20000000800 */
[----:B------:R-:W-:Y:S02]  /*27e0*/  ISETP.GT.OR P0, PT, R222, 0x21, !P0 ;  /* 0x00000021de00780c */ /* 0x000fe40004704670 */
[----:B------:R-:W-:Y:S02]  /*27f0*/  ISETP.GT.OR P2, PT, R16, 0x21, !P2 ;  /* 0x000000211000780c */ /* 0x000fe40005744670 */
[C---:B------:R-:W-:Y:S02]  /*2800*/  ISETP.GT.OR P3, PT, R222.reuse, 0x29, !P3 ;  /* 0x00000029de00780c */ /* 0x040fe40005f64670 */
[----:B------:R-:W-:Y:S01]  /*2810*/  ISETP.GT.OR P4, PT, R222, 0x30, !P4 ;  /* 0x00000030de00780c */ /* 0x000fe20006784670 */
[----:B------:R-:W5:Y:S01]  /*2820*/  MUFU.EX2 R20, R20 ;  /* 0x0000001400147308 */ /* 0x000f620000000800 */
[----:B--2---:R-:W-:-:S02]  /*2830*/  FSEL R185, R204, -INF , !P5 ;  /* 0xff800000ccb97808 */ /* 0x004fc40006800000 */
[----:B------:R-:W-:Y:S01]  /*2840*/  ISETP.GE.AND P5, PT, R225, 0x28, PT ;  /* 0x00000028e100780c */ /* 0x000fe20003fa6270 */
[----:B------:R-:W-:Y:S02]  /*2850*/  WARPGROUP.DEPBAR.LE gsb0, 0x0 ;  /* 0x00008000000079c5 */ /* 0x000fe40000010000 */
[----:B------:R-:W-:Y:S01]  /*2860*/  WARPGROUP.ARRIVE ;  /* 0x00000000000079c5 */ /* 0x000fe20000000000 */
[----:B------:R-:W-:Y:S01]  /*2870*/  R2UR UR6, R188 ;  /* 0x00000000bc0672ca */ /* 0x000fe200000e0000 */
[----:B------:R-:W2:Y:S01]  /*2880*/  MUFU.EX2 R9, R9 ;  /* 0x0000000900097308 */ /* 0x000ea20000000800 */
[----:B------:R-:W-:Y:S02]  /*2890*/  FSEL R184, R201, -INF , !P0 ;  /* 0xff800000c9b87808 */ /* 0x000fe40004000000 */
[----:B------:R-:W-:Y:S01]  /*28a0*/  ISETP.GT.OR P5, PT, R16, 0x28, !P5 ;  /* 0x000000281000780c */ /* 0x000fe20006fa4670 */
[----:B------:R-:W-:Y:S01]  /*28b0*/  HGMMA.64x64x16.F32.BF16 R152, gdesc[UR8], R152, gsb0 ;  /* 0x00e00000089879f0 */ /* 0x000fe20008001898 */
[----:B------:R-:W-:Y:S01]  /*28c0*/  UIADD3 UR10, UR5, 0x6, URZ ;  /* 0x00000006050a7890 */ /* 0x000fe2000fffe03f */
[----:B------:R-:W-:Y:S01]  /*28d0*/  FSEL R186, R203, -INF , !P2 ;  /* 0xff800000cbba7808 */ /* 0x000fe20005000000 */
[----:B------:R-:W-:Y:S01]  /*28e0*/  UIADD3 UR8, UR7, 0x6, URZ ;  /* 0x0000000607087890 */ /* 0x000fe2000fffe03f */
[----:B------:R-:W-:Y:S01]  /*28f0*/  FSEL R188, R205, -INF , !P3 ;  /* 0xff800000cdbc7808 */ /* 0x000fe20005800000 */
[----:B------:R-:W-:Y:S01]  /*2900*/  UMOV UR11, 0x40000040 ;  /* 0x40000040000b7882 */ /* 0x000fe20000000000 */
[----:B------:R-:W-:Y:S01]  /*2910*/  UMOV UR9, 0x40000040 ;  /* 0x4000004000097882 */ /* 0x000fe20000000000 */
[C---:B------:R-:W-:Y:S01]  /*2920*/  ISETP.GE.AND P3, PT, R225.reuse, 0x29, PT ;  /* 0x00000029e100780c */ /* 0x040fe20003f66270 */
[----:B------:R4:W-:Y:S01]  /*2930*/  MUFU.EX2 R201, R187 ;  /* 0x000000bb00c97308 */ /* 0x0009e20000000800 */
[----:B------:R-:W-:Y:S01]  /*2940*/  FSEL R191, R208, -INF , !P4 ;  /* 0xff800000d0bf7808 */ /* 0x000fe20006000000 */
[--C-:B------:R-:W-:Y:S01]  /*2950*/  FFMA.FTZ R184, R184, UR41, -R23.reuse ;  /* 0x00000029b8b87c23 */ /* 0x100fe20008010817 */
[----:B------:R-:W-:Y:S01]  /*2960*/  ISETP.GE.AND P1, PT, R228, 0x31, PT ;  /* 0x00000031e400780c */ /* 0x000fe20003f26270 */
[----:B------:R-:W-:Y:S01]  /*2970*/  FFMA.FTZ R186, R186, UR41, -R23 ;  /* 0x00000029baba7c23 */ /* 0x000fe20008010817 */
[----:B------:R-:W-:Y:S01]  /*2980*/  ISETP.GE.AND P4, PT, R225, 0x30, PT ;  /* 0x00000030e100780c */ /* 0x000fe20003f86270 */
[----:B------:R-:W-:Y:S01]  /*2990*/  FFMA.FTZ R203, R185, UR41, -R216 ;  /* 0x00000029b9cb7c23 */ /* 0x000fe200080108d8 */
[----:B------:R-:W-:Y:S01]  /*29a0*/  ISETP.GE.AND P0, PT, R228, 0x38, PT ;  /* 0x00000038e400780c */ /* 0x000fe20003f06270 */
[----:B------:R1:W-:Y:S01]  /*29b0*/  MUFU.EX2 R23, R184 ;  /* 0x000000b800177308 */ /* 0x0003e20000000800 */
[----:B----4-:R-:W-:Y:S01]  /*29c0*/  FSEL R187, R206, -INF , !P5 ;  /* 0xff800000cebb7808 */ /* 0x010fe20006800000 */
[----:B------:R-:W-:Y:S01]  /*29d0*/  FFMA.FTZ R195, R188, UR41, -R217 ;  /* 0x00000029bcc37c23 */ /* 0x000fe200080108d9 */
[----:B------:R-:W-:Y:S01]  /*29e0*/  ISETP.GE.AND P5, PT, R225, 0x31, PT ;  /* 0x00000031e100780c */ /* 0x000fe20003fa6270 */
[----:B------:R-:W-:Y:S01]  /*29f0*/  FFMA.FTZ R206, R191, UR41, -R218 ;  /* 0x00000029bfce7c23 */ /* 0x000fe200080108da */
[C---:B------:R-:W-:Y:S01]  /*2a00*/  ISETP.GT.OR P3, PT, R16.reuse, 0x29, !P3 ;  /* 0x000000291000780c */ /* 0x040fe20005f64670 */
[----:B------:R-:W-:Y:S01]  /*2a10*/  FFMA.FTZ R204, R187, UR41, -R216 ;  /* 0x00000029bbcc7c23 */ /* 0x000fe200080108d8 */
[----:B------:R-:W-:Y:S01]  /*2a20*/  ISETP.GT.OR P4, PT, R16, 0x30, !P4 ;  /* 0x000000301000780c */ /* 0x000fe20006784670 */
[----:B------:R4:W-:Y:S01]  /*2a30*/  MUFU.EX2 R202, R186 ;  /* 0x000000ba00ca7308 */ /* 0x0009e20000000800 */
[----:B------:R-:W-:-:S02]  /*2a40*/  ISETP.GT.OR P1, PT, R222, 0x31, !P1 ;  /* 0x00000031de00780c */ /* 0x000fc40004f24670 */
[----:B------:R-:W-:Y:S02]  /*2a50*/  ISETP.GT.OR P0, PT, R222, 0x38, !P0 ;  /* 0x00000038de00780c */ /* 0x000fe40004704670 */
[----:B------:R-:W-:Y:S02]  /*2a60*/  ISETP.GT.OR P5, PT, R16, 0x31, !P5 ;  /* 0x000000311000780c */ /* 0x000fe40006fa4670 */
[----:B------:R-:W-:Y:S01]  /*2a70*/  FSEL R190, R207, -INF , !P3 ;  /* 0xff800000cfbe7808 */ /* 0x000fe20005800000 */
[----:B------:R-:W-:Y:S01]  /*2a80*/  MUFU.EX2 R10, R10 ;  /* 0x0000000a000a7308 */ /* 0x000fe20000000800 */
[----:B------:R-:W-:Y:S02]  /*2a90*/  FSEL R193, R210, -INF , !P4 ;  /* 0xff800000d2c17808 */ /* 0x000fe40006000000 */
[----:B------:R-:W-:Y:S01]  /*2aa0*/  FSEL R194, R209, -INF , !P1 ;  /* 0xff800000d1c27808 */ /* 0x000fe20004800000 */
[----:B------:R-:W-:Y:S01]  /*2ab0*/  FFMA.FTZ R205, R190, UR41, -R217 ;  /* 0x00000029becd7c23 */ /* 0x000fe200080108d9 */
[----:B------:R-:W-:Y:S01]  /*2ac0*/  FSEL R196, R211, -INF , !P5 ;  /* 0xff800000d3c47808 */ /* 0x000fe20006800000 */
[----:B------:R-:W-:Y:S01]  /*2ad0*/  FFMA.FTZ R218, R193, UR41, -R218 ;  /* 0x00000029c1da7c23 */ /* 0x000fe200080108da */
[----:B------:R-:W-:Y:S01]  /*2ae0*/  FSEL R197, R212, -INF , !P0 ;  /* 0xff800000d4c57808 */ /* 0x000fe20004000000 */
[--C-:B------:R-:W-:Y:S01]  /*2af0*/  FFMA.FTZ R207, R194, UR41, -R219.reuse ;  /* 0x00000029c2cf7c23 */ /* 0x100fe200080108db */
[C---:B------:R-:W-:Y:S01]  /*2b00*/  ISETP.GE.AND P3, PT, R225.reuse, 0x38, PT ;  /* 0x00000038e100780c */ /* 0x040fe20003f66270 */
[----:B------:R-:W-:Y:S01]  /*2b10*/  FFMA.FTZ R219, R196, UR41, -R219 ;  /* 0x00000029c4db7c23 */ /* 0x000fe200080108db */
[----:B------:R-:W-:Y:S01]  /*2b20*/  ISETP.GE.AND P4, PT, R225, 0x39, PT ;  /* 0x00000039e100780c */ /* 0x000fe20003f86270 */
[----:B------:R-:W-:Y:S01]  /*2b30*/  FFMA.FTZ R208, R197, UR41, -R220 ;  /* 0x00000029c5d07c23 */ /* 0x000fe200080108dc */
[C---:B------:R-:W-:Y:S01]  /*2b40*/  ISETP.GT.OR P3, PT, R16.reuse, 0x38, !P3 ;  /* 0x000000381000780c */ /* 0x040fe20005f64670 */
[----:B------:R-:W-:Y:S01]  /*2b50*/  MUFU.EX2 R12, R12 ;  /* 0x0000000c000c7308 */ /* 0x000fe20000000800 */
[----:B------:R-:W-:-:S02]  /*2b60*/  ISETP.GT.OR P4, PT, R16, 0x39, !P4 ;  /* 0x000000391000780c */ /* 0x000fc40006784670 */
[----:B------:R-:W-:Y:S02]  /*2b70*/  FSEL R199, R214, -INF , !P3 ;  /* 0xff800000d6c77808 */ /* 0x000fe40005800000 */
[----:B------:R-:W-:Y:S02]  /*2b80*/  ISETP.GE.AND P2, PT, R228, 0x39, PT ;  /* 0x00000039e400780c */ /* 0x000fe40003f46270 */
[----:B------:R-:W-:Y:S01]  /*2b90*/  FSEL R212, R215, -INF , !P4 ;  /* 0xff800000d7d47808 */ /* 0x000fe20006000000 */
[----:B------:R3:W-:Y:S01]  /*2ba0*/  MUFU.EX2 R16, R195 ;  /* 0x000000c300107308 */ /* 0x0007e20000000800 */
[----:B------:R-:W-:Y:S01]  /*2bb0*/  FFMA.FTZ R220, R199, UR41, -R220 ;  /* 0x00000029c7dc7c23 */ /* 0x000fe200080108dc */
[----:B------:R-:W-:-:S04]  /*2bc0*/  ISETP.GT.OR P2, PT, R222, 0x39, !P2 ;  /* 0x00000039de00780c */ /* 0x000fc80005744670 */
[----:B------:R-:W-:Y:S02]  /*2bd0*/  FSEL R210, R213, -INF , !P2 ;  /* 0xff800000d5d27808 */ /* 0x000fe40005000000 */
[----:B------:R-:W-:Y:S03]  /*2be0*/  MUFU.EX2 R11, R11 ;  /* 0x0000000b000b7308 */ /* 0x000fe60000000800 */
[--C-:B------:R-:W-:Y:S01]  /*2bf0*/  FFMA.FTZ R209, R210, UR41, -R221.reuse ;  /* 0x00000029d2d17c23 */ /* 0x100fe200080108dd */
[----:B------:R-:W-:-:S04]  /*2c00*/  FFMA.FTZ R221, R212, UR41, -R221 ;  /* 0x00000029d4dd7c23 */ /* 0x000fc800080108dd */
[----:B------:R-:W2:Y:S01]  /*2c10*/  MUFU.EX2 R18, R18 ;  /* 0x0000001200127308 */ /* 0x000ea20000000800 */
[----:B------:R-:W-:Y:S02]  /*2c20*/  WARPGROUP.DEPBAR.LE gsb0, 0x0 ;  /* 0x00008000000079c5 */ /* 0x000fe40000010000 */
[----:B------:R-:W-:-:S05]  /*2c30*/  WARPGROUP.ARRIVE ;  /* 0x00000000000079c5 */ /* 0x000fca0000000000 */
[----:B------:R-:W2:Y:S01]  /*2c40*/  MUFU.EX2 R203, R203 ;  /* 0x000000cb00cb7308 */ /* 0x000ea20000000800 */
[----:B------:R-:W-:Y:S01]  /*2c50*/  HGMMA.64x64x16.F32.BF16 R152, gdesc[UR8], R152, gsb0 ;  /* 0x00e00000089879f0 */ /* 0x000fe20008001898 */
[----:B------:R-:W-:Y:S02]  /*2c60*/  UIADD3 UR10, UR5, 0x200, URZ ;  /* 0x00000200050a7890 */ /* 0x000fe4000fffe03f */
[----:B------:R-:W-:-:S04]  /*2c70*/  UIADD3 UR8, UR7, 0x400, URZ ;  /* 0x0000040007087890 */ /* 0x000fc8000fffe03f */
[----:B------:R-:W2:Y:S01]  /*2c80*/  MUFU.EX2 R204, R204 ;  /* 0x000000cc00cc7308 */ /* 0x000ea20000000800 */
[----:B------:R-:W-:Y:S01]  /*2c90*/  UMOV UR11, 0x40000040 ;  /* 0x40000040000b7882 */ /* 0x000fe20000000000 */
[----:B------:R-:W-:-:S06]  /*2ca0*/  UMOV UR9, 0x40000040 ;  /* 0x4000004000097882 */ /* 0x000fcc0000000000 */
[----:B------:R-:W2:Y:S08]  /*2cb0*/  MUFU.EX2 R205, R205 ;  /* 0x000000cd00cd7308 */ /* 0x000eb00000000800 */
[----:B------:R-:W2:Y:S08]  /*2cc0*/  MUFU.EX2 R206, R206 ;  /* 0x000000ce00ce7308 */ /* 0x000eb00000000800 */
[----:B------:R-:W-:Y:S08]  /*2cd0*/  MUFU.EX2 R207, R207 ;  /* 0x000000cf00cf7308 */ /* 0x000ff00000000800 */
[----:B------:R-:W-:Y:S08]  /*2ce0*/  MUFU.EX2 R208, R208 ;  /* 0x000000d000d07308 */ /* 0x000ff00000000800 */
[----:B------:R-:W-:Y:S08]  /*2cf0*/  MUFU.EX2 R220, R220 ;  /* 0x000000dc00dc7308 */ /* 0x000ff00000000800 */
[----:B------:R-:W-:Y:S08]  /*2d00*/  MUFU.EX2 R209, R209 ;  /* 0x000000d100d17308 */ /* 0x000ff00000000800 */
[----:B------:R-:W-:Y:S01]  /*2d10*/  MUFU.EX2 R221, R221 ;  /* 0x000000dd00dd7308 */ /* 0x000fe20000000800 */
        /* <DEDUP_REMOVED lines=21> */
[----:B------:R-:W-:Y:S01]  /*2e70*/  UMOV UR7, 0x40000040 ;  /* 0x4000004000077882 */ /* 0x000fe20000000000 */
[----:B------:R-:W-:Y:S02]  /*2e80*/  WARPGROUP.DEPBAR.LE gsb0, 0x0 ;  /* 0x00008000000079c5 */ /* 0x000fe40000010000 */
[----:B------:R-:W-:-:S06]  /*2e90*/  WARPGROUP.ARRIVE ;  /* 0x00000000000079c5 */ /* 0x000fcc0000000000 */
[----:B------:R-:W-:Y:S01]  /*2ea0*/  HGMMA.64x64x16.F32.BF16 R152, gdesc[UR8], R152, gsb0 ;  /* 0x00e00000089879f0 */ /* 0x000fe20008001898 */
[----:B------:R-:W-:Y:S01]  /*2eb0*/  UIADD3 UR8, UR6, 0x80, URZ ;  /* 0x0000008006087890 */ /* 0x000fe2000fffe03f */
[----:B------:R-:W-:Y:S01]  /*2ec0*/  UMOV UR11, 0x40000040 ;  /* 0x40000040000b7882 */ /* 0x000fe20000000000 */
[----:B------:R-:W-:-:S05]  /*2ed0*/  UMOV UR9, 0x40000040 ;  /* 0x4000004000097882 */ /* 0x000fca0000000000 */
[----:B------:R-:W-:Y:S01]  /*2ee0*/  UMOV UR10, UR8 ;  /* 0x00000008000a7c82 */ /* 0x000fe20008000000 */
[----:B------:R-:W-:Y:S01]  /*2ef0*/  UIADD3 UR8, UR6, 0x100, URZ ;  /* 0x0000010006087890 */ /* 0x000fe2000fffe03f */
[----:B------:R-:W-:Y:S02]  /*2f00*/  WARPGROUP.DEPBAR.LE gsb0, 0x0 ;  /* 0x00008000000079c5 */ /* 0x000fe40000010000 */
[----:B-1----:R-:W1:Y:S04]  /*2f10*/  LDS.64 R184, [R17+0x28200] ;  /* 0x0282000011b87984 */ /* 0x002e680000000a00 */
[----:B----4-:R-:W4:Y:S04]  /*2f20*/  LDS.64 R186, [R17+0x28220] ;  /* 0x0282200011ba7984 */ /* 0x010f280000000a00 */
[----:B------:R-:W5:Y:S04]  /*2f30*/  LDS.64 R188, [R17+0x28240] ;  /* 0x0282400011bc7984 */ /* 0x000f680000000a00 */
[----:B------:R-:W2:Y:S04]  /*2f40*/  LDS.64 R190, [R17+0x28260] ;  /* 0x0282600011be7984 */ /* 0x000ea80000000a00 */
[----:B------:R-:W2:Y:S04]  /*2f50*/  LDS.64 R192, [R17+0x28280] ;  /* 0x0282800011c07984 */ /* 0x000ea80000000a00 */
[----:B------:R-:W2:Y:S04]  /*2f60*/  LDS.64 R196, [R17+0x282c0] ;  /* 0x0282c00011c47984 */ /* 0x000ea80000000a00 */
[----:B---3--:R-:W3:Y:S04]  /*2f70*/  LDS.64 R194, [R17+0x282a0] ;  /* 0x0282a00011c27984 */ /* 0x008ee80000000a00 */
[----:B------:R1:W3:Y:S02]  /*2f80*/  LDS.64 R198, [R17+0x282e0] ;  /* 0x0282e00011c67984 */ /* 0x0002e40000000a00 */
[----:B-1----:R-:W1:Y:S01]  /*2f90*/  MUFU.EX2 R17, R218 ;  /* 0x000000da00117308 */ /* 0x002e620000000800 */
[--C-:B------:R-:W-:Y:S01]  /*2fa0*/  FADD.FTZ R210, R155, -R185.reuse ;  /* 0x800000b99bd27221 */ /* 0x100fe20000010000 */
[--C-:B------:R-:W-:Y:S01]  /*2fb0*/  FADD.FTZ R152, R152, -R184.reuse ;  /* 0x800000b898987221 */ /* 0x100fe20000010000 */
[----:B------:R-:W-:Y:S01]  /*2fc0*/  FADD.FTZ R154, R154, -R184 ;  /* 0x800000b89a9a7221 */ /* 0x000fe20000010000 */
[----:B------:R-:W-:Y:S01]  /*2fd0*/  FADD.FTZ R153, R153, -R185 ;  /* 0x800000b999997221 */ /* 0x000fe20000010000 */
[--C-:B----4-:R-:W-:Y:S01]  /*2fe0*/  FADD.FTZ R155, R158, -R186.reuse ;  /* 0x800000ba9e9b7221 */ /* 0x110fe20000010000 */
[----:B------:R-:W-:Y:S01]  /*2ff0*/  FADD.FTZ R158, R159, -R187 ;  /* 0x800000bb9f9e7221 */ /* 0x000fe20000010000 */
[----:B------:R-:W-:Y:S01]  /*3000*/  FADD.FTZ R184, R156, -R186 ;  /* 0x800000ba9cb87221 */ /* 0x000fe20000010000 */
[----:B------:R-:W-:Y:S01]  /*3010*/  FMUL.FTZ R154, R13, R154 ;  /* 0x0000009a0d9a7220 */ /* 0x000fe20000410000 */
[----:B-----5:R-:W-:Y:S01]  /*3020*/  FADD.FTZ R159, R162, -R188 ;  /* 0x800000bca29f7221 */ /* 0x020fe20000010000 */
[----:B------:R-:W-:Y:S01]  /*3030*/  FADD.FTZ R162, R163, -R189 ;  /* 0x800000bda3a27221 */ /* 0x000fe20000010000 */
[----:B------:R-:W4:Y:S01]  /*3040*/  MUFU.EX2 R156, R219 ;  /* 0x000000db009c7308 */ /* 0x000f220000000800 */
[----:B------:R-:W-:Y:S01]  /*3050*/  FMUL.FTZ R155, R14, R155 ;  /* 0x0000009b0e9b7220 */ /* 0x000fe20000410000 */
[--C-:B--2---:R-:W-:Y:S01]  /*3060*/  FADD.FTZ R163, R166, -R190.reuse ;  /* 0x800000bea6a37221 */ /* 0x104fe20000010000 */
[--C-:B------:R-:W-:Y:S01]  /*3070*/  FADD.FTZ R166, R165, -R191.reuse ;  /* 0x800000bfa5a67221 */ /* 0x100fe20000010000 */
[----:B------:R-:W-:Y:S01]  /*3080*/  FADD.FTZ R167, R167, -R191 ;  /* 0x800000bfa7a77221 */ /* 0x000fe20000010000 */
[----:B------:R-:W-:Y:S01]  /*3090*/  FADD.FTZ R185, R164, -R190 ;  /* 0x800000bea4b97221 */ /* 0x000fe20000010000 */
[----:B------:R-:W-:Y:S01]  /*30a0*/  FADD.FTZ R165, R168, -R192 ;  /* 0x800000c0a8a57221 */ /* 0x000fe20000010000 */
[----:B------:R-:W-:Y:S01]  /*30b0*/  FMUL.FTZ R158, R19, R158 ;  /* 0x0000009e139e7220 */ /* 0x000fe20000410000 */
[----:B------:R-:W-:Y:S01]  /*30c0*/  FADD.FTZ R157, R157, -R187 ;  /* 0x800000bb9d9d7221 */ /* 0x000fe20000010000 */
[----:B------:R-:W-:Y:S01]  /*30d0*/  FADD.FTZ R164, R169, -R193 ;  /* 0x800000c1a9a47221 */ /* 0x000fe20000010000 */
[--C-:B------:R-:W-:Y:S01]  /*30e0*/  FADD.FTZ R168, R177, -R197.reuse ;  /* 0x800000c5b1a87221 */ /* 0x100fe20000010000 */
[----:B------:R-:W-:Y:S01]  /*30f0*/  FADD.FTZ R179, R179, -R197 ;  /* 0x800000c5b3b37221 */ /* 0x000fe20000010000 */
[----:B------:R-:W-:Y:S01]  /*3100*/  FMUL.FTZ R197, R15, R210 ;  /* 0x000000d20fc57220 */ /* 0x000fe20000410000 */
[----:B------:R-:W-:Y:S01]  /*3110*/  FADD.FTZ R160, R160, -R188 ;  /* 0x800000bca0a07221 */ /* 0x000fe20000010000 */
[----:B------:R-:W-:Y:S01]  /*3120*/  FADD.FTZ R161, R161, -R189 ;  /* 0x800000bda1a17221 */ /* 0x000fe20000010000 */
[----:B---3--:R-:W-:Y:S01]  /*3130*/  FADD.FTZ R187, R174, -R194 ;  /* 0x800000c2aebb7221 */ /* 0x008fe20000010000 */
[--C-:B------:R-:W-:Y:S01]  /*3140*/  FADD.FTZ R169, R176, -R196.reuse ;  /* 0x800000c4b0a97221 */ /* 0x100fe20000010000 */
[----:B------:R-:W-:Y:S01]  /*3150*/  F2FP.BF16.F32.PACK_AB R197, R197, R154 ;  /* 0x0000009ac5c5723e */ /* 0x000fe200000010ff */
[----:B------:R-:W-:Y:S01]  /*3160*/  FADD.FTZ R178, R178, -R196 ;  /* 0x800000c4b2b27221 */ /* 0x000fe20000010000 */
[----:B------:R-:W-:Y:S01]  /*3170*/  FMUL.FTZ R163, R20, R163 ;  /* 0x000000a314a37220 */ /* 0x000fe20000410000 */
[----:B------:R-:W-:Y:S01]  /*3180*/  FMUL.FTZ R154, R200, R167 ;  /* 0x000000a7c89a7220 */ /* 0x000fe20000410000 */
[----:B------:R-:W-:Y:S01]  /*3190*/  FADD.FTZ R170, R170, -R192 ;  /* 0x800000c0aaaa7221 */ /* 0x000fe20000010000 */
[----:B------:R-:W-:Y:S01]  /*31a0*/  FADD.FTZ R171, R171, -R193 ;  /* 0x800000c1abab7221 */ /* 0x000fe20000010000 */
[----:B------:R-:W-:Y:S01]  /*31b0*/  FADD.FTZ R172, R172, -R194 ;  /* 0x800000c2acac7221 */ /* 0x000fe20000010000 */
[--C-:B------:R-:W-:Y:S01]  /*31c0*/  FADD.FTZ R173, R173, -R195.reuse ;  /* 0x800000c3adad7221 */ /* 0x100fe20000010000 */
[----:B------:R-:W-:Y:S01]  /*31d0*/  FADD.FTZ R174, R175, -R195 ;  /* 0x800000c3afae7221 */ /* 0x000fe20000010000 */
[----:B------:R-:W-:Y:S01]  /*31e0*/  FMUL.FTZ R196, R5, R152 ;  /* 0x0000009805c47220 */ /* 0x000fe20000410000 */
[----:B------:R-:W-:Y:S01]  /*31f0*/  FMUL.FTZ R177, R6, R153 ;  /* 0x0000009906b17220 */ /* 0x000fe20000410000 */
[--C-:B------:R-:W-:Y:S01]  /*3200*/  FADD.FTZ R175, R180, -R198.reuse ;  /* 0x800000c6b4af7221 */ /* 0x100fe20000010000 */
[----:B------:R-:W-:Y:S01]  /*3210*/  FADD.FTZ R153, R182, -R198 ;  /* 0x800000c6b6997221 */ /* 0x000fe20000010000 */
[--C-:B------:R-:W-:Y:S01]  /*3220*/  FADD.FTZ R152, R181, -R199.reuse ;  /* 0x800000c7b5987221 */ /* 0x100fe20000010000 */
[----:B------:R-:W-:Y:S01]  /*3230*/  FADD.FTZ R183, R183, -R199 ;  /* 0x800000c7b7b77221 */ /* 0x000fe20000010000 */
        /* <DEDUP_REMOVED lines=20> */
[----:B-1----:R-:W-:Y:S01]  /*3380*/  FMUL.FTZ R178, R17, R178 ;  /* 0x000000b211b27220 */ /* 0x002fe20000410000 */
[----:B------:R-:W-:Y:S01]  /*3390*/  FMUL.FTZ R168, R207, R168 ;  /* 0x000000a8cfa87220 */ /* 0x000fe20000410000 */
[----:B----4-:R-:W-:Y:S01]  /*33a0*/  FMUL.FTZ R179, R156, R179 ;  /* 0x000000b39cb37220 */ /* 0x010fe20000410000 */
        /* <DEDUP_REMOVED lines=8> */
[----:B------:R-:W-:Y:S01]  /*3430*/  F2FP.BF16.F32.PACK_AB R193, R162, R159 ;  /* 0x0000009fa2c1723e */ /* 0x000fe200000010ff */
[----:B------:R-:W-:Y:S01]  /*3440*/  STSM.16.MT88.4 [R158+0x28800], R196 ;  /* 0x028800c49e007844 */ /* 0x000fe20000004200 */
        /* <DEDUP_REMOVED lines=10> */
[----:B------:R-:W-:Y:S02]  /*34f0*/  F2FP.BF16.F32.PACK_AB R187, R154, R153 ;  /* 0x000000999abb723e */ /* 0x000fe400000010ff */
[----:B------:R-:W-:Y:S01]  /*3500*/  F2FP.BF16.F32.PACK_AB R152, R6, R5 ;  /* 0x000000050698723e */ /* 0x000fe200000010ff */
[----:B------:R-:W-:Y:S01]  /*3510*/  IMAD R6, R224, 0x4000, R229 ;  /* 0x00004000e0067824 */ /* 0x000fe200078e02e5 */
[----:B------:R-:W-:Y:S01]  /*3520*/  F2FP.BF16.F32.PACK_AB R153, R15, R13 ;  /* 0x0000000d0f99723e */ /* 0x000fe200000010ff */
[----:B------:R1:W-:Y:S01]  /*3530*/  STSM.16.MT88.4 [R158+0x2a000], R184 ;  /* 0x02a000b89e007844 */ /* 0x0003e20000004200 */
[----:B------:R-:W-:-:S02]  /*3540*/  F2FP.BF16.F32.PACK_AB R154, R8, R7 ;  /* 0x00000007089a723e */ /* 0x000fc400000010ff */
[----:B------:R-:W-:Y:S02]  /*3550*/  F2FP.BF16.F32.PACK_AB R155, R19, R14 ;  /* 0x0000000e139b723e */ /* 0x000fe400000010ff */
[----:B------:R-:W-:Y:S02]  /*3560*/  F2FP.BF16.F32.PACK_AB R201, R202, R201 ;  /* 0x000000c9cac9723e */ /* 0x000fe400000010ff */
[----:B------:R-:W-:Y:S01]  /*3570*/  WARPGROUP.ARRIVE ;  /* 0x00000000000079c5 */ /* 0x000fe20000000000 */
[----:B------:R-:W-:Y:S02]  /*3580*/  F2FP.BF16.F32.PACK_AB R202, R16, R203 ;  /* 0x000000cb10ca723e */ /* 0x000fe400000010ff */
[----:B------:R-:W-:Y:S02]  /*3590*/  F2FP.BF16.F32.PACK_AB R203, R205, R204 ;  /* 0x000000cccdcb723e */ /* 0x000fe400000010ff */
[----:B------:R-:W-:Y:S01]  /*35a0*/  SHF.R.U32.HI R5, RZ, 0x4, R232 ;  /* 0x00000004ff057819 */ /* 0x000fe200000116e8 */
[----:B------:R-:W-:Y:S01]  /*35b0*/  HGMMA.64x128x16.F32.BF16 R88, R152, gdesc[UR4].tnspB, R88, gsb0 ;  /* 0x41e0000498587df0 */ /* 0x000fe20008001858 */
[----:B------:R-:W-:Y:S01]  /*35c0*/  UIADD3 UR6, UR6, 0x180, URZ ;  /* 0x0000018006067890 */ /* 0x000fe2000fffe03f */
[----:B------:R-:W-:-:S02]  /*35d0*/  R2UR UR7, R6 ;  /* 0x00000000060772ca */ /* 0x000fc400000e0000 */
[----:B------:R-:W-:-:S04]  /*35e0*/  LOP3.LUT R5, R5, 0x3fff, RZ, 0xc0, !PT ;  /* 0x00003fff05057812 */ /* 0x000fc800078ec0ff */
[----:B------:R-:W-:-:S05]  /*35f0*/  LOP3.LUT R5, R5, 0x10000, RZ, 0xfc, !PT ;  /* 0x0001000005057812 */ /* 0x000fca00078efcff */
[----:B------:R-:W-:Y:S02]  /*3600*/  IMAD R5, R4, 0x400, R5 ;  /* 0x0000040004057824 */ /* 0x000fe400078e0205 */
[----:B------:R-:W-:-:S03]  /*3610*/  USHF.R.U32.HI UR7, URZ, 0x4, UR7 ;  /* 0x000000043f077899 */ /* 0x000fc60008011607 */
[----:B------:R-:W-:Y:S01]  /*3620*/  R2UR UR5, R5 ;  /* 0x00000000050572ca */ /* 0x000fe200000e0000 */
[----:B------:R-:W-:Y:S01]  /*3630*/  ULOP3.LUT UR7, UR7, 0x3fff, URZ, 0xc0, !UPT ;  /* 0x00003fff07077892 */ /* 0x000fe2000f8ec03f */
[----:B------:R-:W-:Y:S02]  /*3640*/  WARPGROUP.DEPBAR.LE gsb0, 0x0 ;  /* 0x00008000000079c5 */ /* 0x000fe40000010000 */
[----:B------:R-:W-:Y:S02]  /*3650*/  F2FP.BF16.F32.PACK_AB R152, R10, R9 ;  /* 0x000000090a98723e */ /* 0x000fe400000010ff */
[----:B------:R-:W-:Y:S02]  /*3660*/  F2FP.BF16.F32.PACK_AB R153, R21, R18 ;  /* 0x000000121599723e */ /* 0x000fe400000010ff */
[----:B------:R-:W-:Y:S02]  /*3670*/  F2FP.BF16.F32.PACK_AB R154, R11, R12 ;  /* 0x0000000c0b9a723e */ /* 0x000fe400000010ff */
[----:B------:R-:W-:-:S02]  /*3680*/  F2FP.BF16.F32.PACK_AB R155, R200, R20 ;  /* 0x00000014c89b723e */ /* 0x000fc400000010ff */
[----:B------:R-:W-:Y:S02]  /*3690*/  F2FP.BF16.F32.PACK_AB R200, R23, R22 ;  /* 0x0000001617c8723e */ /* 0x000fe400000010ff */
[----:B------:R-:W-:-:S06]  /*36a0*/  WARPGROUP.ARRIVE ;  /* 0x00000000000079c5 */ /* 0x000fcc0000000000 */
[----:B------:R-:W-:Y:S01]  /*36b0*/  HGMMA.64x128x16.F32.BF16 R88, R152, gdesc[UR8].tnspB, R88, gsb0 ;  /* 0x41e0000898587df0 */ /* 0x000fe20008001858 */
[----:B------:R-:W-:Y:S01]  /*36c0*/  UMOV UR10, UR8 ;  /* 0x00000008000a7c82 */ /* 0x000fe20008000000 */
[----:B------:R-:W-:Y:S01]  /*36d0*/  UMOV UR11, 0x40000040 ;  /* 0x40000040000b7882 */ /* 0x000fe20000000000 */
[----:B------:R-:W-:Y:S01]  /*36e0*/  UMOV UR8, UR5 ;  /* 0x0000000500087c82 */ /* 0x000fe20008000000 */
[----:B------:R-:W-:Y:S02]  /*36f0*/  WARPGROUP.DEPBAR.LE gsb0, 0x0 ;  /* 0x00008000000079c5 */ /* 0x000fe40000010000 */
[----:B------:R-:W-:Y:S01]  /*3700*/  WARPGROUP.ARRIVE ;  /* 0x00000000000079c5 */ /* 0x000fe20000000000 */
[----:B------:R-:W-:Y:S02]  /*3710*/  F2FP.BF16.F32.PACK_AB R152, R207, R206 ;  /* 0x000000cecf98723e */ /* 0x000fe400000010ff */
[----:B------:R-:W-:Y:S02]  /*3720*/  F2FP.BF16.F32.PACK_AB R153, R156, R17 ;  /* 0x000000119c99723e */ /* 0x000fe400000010ff */
[----:B------:R-:W-:Y:S01]  /*3730*/  F2FP.BF16.F32.PACK_AB R154, R209, R208 ;  /* 0x000000d0d19a723e */ /* 0x000fe200000010ff */
[----:B------:R-:W-:Y:S01]  /*3740*/  HGMMA.64x128x16.F32.BF16 R88, R200, gdesc[UR8].tnspB, R88, gsb0 ;  /* 0x41e00008c8587df0 */ /* 0x000fe20008001858 */
[----:B------:R-:W-:Y:S01]  /*3750*/  F2FP.BF16.F32.PACK_AB R155, R221, R220 ;  /* 0x000000dcdd9b723e */ /* 0x000fe200000010ff */
[----:B------:R-:W-:Y:S01]  /*3760*/  UMOV UR10, UR6 ;  /* 0x00000006000a7c82 */ /* 0x000fe20008000000 */
[----:B------:R-:W-:Y:S01]  /*3770*/  UMOV UR11, 0x40000040 ;  /* 0x40000040000b7882 */ /* 0x000fe20000000000 */
[----:B------:R-:W-:-:S02]  /*3780*/  WARPGROUP.DEPBAR.LE gsb0, 0x0 ;  /* 0x00008000000079c5 */ /* 0x000fc40000010000 */
[----:B------:R-:W-:-:S06]  /*3790*/  WARPGROUP.ARRIVE ;  /* 0x00000000000079c5 */ /* 0x000fcc0000000000 */
[----:B------:R-:W-:Y:S01]  /*37a0*/  HGMMA.64x128x16.F32.BF16 R88, R152, gdesc[UR8].tnspB, R88, gsb0 ;  /* 0x41e0000898587df0 */ /* 0x000fe20008001858 */
[----:B------:R-:W-:Y:S01]  /*37b0*/  UMOV UR10, UR7 ;  /* 0x00000007000a7c82 */ /* 0x000fe20008000000 */
[----:B------:R-:W-:Y:S01]  /*37c0*/  UMOV UR11, 0x40000040 ;  /* 0x40000040000b7882 */ /* 0x000fe20000000000 */
        /* <DEDUP_REMOVED lines=8> */
[----:B-1----:R-:W-:-:S06]  /*3850*/  WARPGROUP.ARRIVE ;  /* 0x00000000000079c5 */ /* 0x002fcc0000000000 */
[----:B------:R-:W-:Y:S01]  /*3860*/  HGMMA.64x64x16.F32.BF16 R152, gdesc[UR8].tnspB, RZ, !UPT, gsb0 ;  /* 0x40e00000089879f0 */ /* 0x000fe2000c0018ff */
[----:B------:R-:W-:Y:S02]  /*3870*/  UIADD3 UR8, UR5, 0x2, URZ ;  /* 0x0000000205087890 */ /* 0x000fe4000fffe03f */
[----:B------:R-:W-:Y:S01]  /*3880*/  UIADD3 UR10, UR7, 0x80, URZ ;  /* 0x00000080070a7890 */ /* 0x000fe2000fffe03f */
[----:B------:R-:W-:Y:S01]  /*3890*/  UMOV UR9, 0x40000040 ;  /* 0x4000004000097882 */ /* 0x000fe20000000000 */
[----:B------:R-:W-:Y:S01]  /*38a0*/  UMOV UR11, 0x40000040 ;  /* 0x40000040000b7882 */ /* 0x000fe20000000000 */
[----:B------:R-:W-:Y:S02]  /*38b0*/  WARPGROUP.DEPBAR.LE gsb0, 0x0 ;  /* 0x00008000000079c5 */ /* 0x000fe40000010000 */
[----:B------:R-:W-:-:S06]  /*38c0*/  WARPGROUP.ARRIVE ;  /* 0x00000000000079c5 */ /* 0x000fcc0000000000 */
[----:B------:R-:W-:Y:S01]  /*38d0*/  HGMMA.64x64x16.F32.BF16 R152, gdesc[UR8].tnspB, R152, gsb0 ;  /* 0x40e00000089879f0 */ /* 0x000fe20008001898 */
        /* <DEDUP_REMOVED lines=41> */
[----:B------:R-:W-:Y:S03]  /*3b70*/  HGMMA.64x64x16.F32.BF16 R152, gdesc[UR8].tnspB, R152, gsb0 ;  /* 0x40e00000089879f0 */ /* 0x000fe60008001898 */
[----:B------:R-:W-:Y:S02]  /*3b80*/  WARPGROUP.DEPBAR.LE gsb0, 0x0 ;  /* 0x00008000000079c5 */ /* 0x000fe40000010000 */
[----:B------:R-:W-:Y:S05]  /*3b90*/  @!P6 BRA `(.L_x_1156) ;  /* 0x000000000004e947 */ /* 0x000fea0003800000 */
[----:B------:R-:W-:Y:S01]  /*3ba0*/  BPT.TRAP 0x1 ;  /* 0x000000040000795c */ /* 0x000fe20000300000 */
.L_x_1156:
[----:B------:R-:W-:Y:S01]  /*3bb0*/  R2UR UR5, R4 ;  /* 0x00000000040572ca */ /* 0x000fe200000e0000 */
[----:B------:R-:W-:Y:S01]  /*3bc0*/  VIADD R5, R0, 0x30840 ;  /* 0x0003084000057836 */ /* 0x000fe20000000000 */
[----:B------:R-:W-:Y:S01]  /*3bd0*/  ULOP3.LUT UR4, UR4, 0x2000000, URZ, 0xfc, !UPT ;  /* 0x0200000004047892 */ /* 0x000fe2000f8efc3f */
[----:B------:R-:W1:Y:S01]  /*3be0*/  S2R R6, SR_TID.X ;  /* 0x0000000000067919 */ /* 0x000e620000002100 */
[----:B------:R-:W-:Y:S02]  /*3bf0*/  UMOV UR7, 0x40000040 ;  /* 0x4000004000077882 */ /* 0x000fe40000000000 */
[----:B------:R-:W-:-:S04]  /*3c00*/  PRMT R5, RZ, 0x654, R5 ;  /* 0x00000654ff057816 */ /* 0x000fc80000000005 */
[----:B------:R2:W-:Y:S01]  /*3c10*/  SYNCS.ARRIVE.TRANS64.RED.A1T0 RZ, [R5+URZ], RZ ;  /* 0x000000ff05ff79a7 */ /* 0x0005e2000810043f */
[----:B------:R-:W-:Y:S02]  /*3c20*/  WARPGROUP.ARRIVE ;  /* 0x00000000000079c5 */ /* 0x000fe40000000000 */
[----:B------:R-:W-:-:S07]  /*3c30*/  ULEA UR4, UR5, UR4, 0xa ;  /* 0x0000000405047291 */ /* 0x000fce000f8e503f */
[----:B------:R-:W-:Y:S02]  /*3c40*/  UMOV UR6, UR4 ;  /* 0x0000000400067c82 */ /* 0x000fe40008000000 */
[----:B------:R-:W-:Y:S01]  /*3c50*/  HGMMA.64x128x16.F32.BF16 R24, R196, gdesc[UR4].tnspB, R24, gsb0 ;  /* 0x41e00004c4187df0 */ /* 0x000fe20008001818 */
[----:B------:R-:W-:Y:S01]  /*3c60*/  UIADD3 UR6, UR4, 0x80, URZ ;  /* 0x0000008004067890 */ /* 0x000fe2000fffe03f */
[----:B------:R-:W-:Y:S01]  /*3c70*/  UMOV UR7, 0x40000040 ;  /* 0x4000004000077882 */ /* 0x000fe20000000000 */
[----:B-1----:R-:W-:-:S05]  /*3c80*/  SHF.R.U32.HI R7, RZ, 0x7, R6 ;  /* 0x00000007ff077819 */ /* 0x002fca0000011606 */
[C---:B------:R-:W-:Y:S02]  /*3c90*/  VIADD R6, R7.reuse, 0x9 ;  /* 0x0000000907067836 */ /* 0x040fe40000000000 */
[----:B--2---:R-:W-:Y:S01]  /*3ca0*/  VIADD R5, R7, 0xc ;  /* 0x0000000c07057836 */ /* 0x004fe20000000000 */
        /* <DEDUP_REMOVED lines=15> */
[----:B------:R1:W-:Y:S06]  /*3da0*/  BAR.SYNC.DEFER_BLOCKING R6, 0xa0 ;  /* 0x000280060000751d */ /* 0x0003ec0000010000 */
        /* <DEDUP_REMOVED lines=17> */
.L_x_1157:
[----:B------:R-:W-:Y:S01]  /*3ec0*/  UIADD3 UR37, UR37, 0x1, URZ ;  /* 0x0000000125257890 */ /* 0x000fe2000fffe03f */
[----:B------:R-:W-:Y:S02]  /*3ed0*/  VIADD R0, R0, 0x30820 ;  /* 0x0003082000007836 */ /* 0x000fe40000000000 */
[----:B------:R-:W-:Y:S01]  /*3ee0*/  VIADD R4, R4, 0x1 ;  /* 0x0000000104047836 */ /* 0x000fe20000000000 */
[----:B------:R-:W-:Y:S02]  /*3ef0*/  UISETP.GE.AND UP0, UPT, UR37, UR36, UPT ;  /* 0x000000242500728c */ /* 0x000fe4000bf06270 */
[----:B------:R-:W-:Y:S02]  /*3f00*/  PRMT R0, RZ, 0x654, R0 ;  /* 0x00000654ff007816 */ /* 0x000fe40000000000 */
[C---:B------:R-:W-:Y:S02]  /*3f10*/  ISETP.NE.AND P0, PT, R4.reuse, 0x2, PT ;  /* 0x000000020400780c */ /* 0x040fe40003f05270 */
[----:B------:R-:W-:Y:S01]  /*3f20*/  PLOP3.LUT P1, PT, PT, PT, UP0, 0x80, 0x0 ;  /* 0x000000000000781c */ /* 0x000fe20003f2f008 */
[----:B------:R2:W-:Y:S01]  /*3f30*/  SYNCS.ARRIVE.TRANS64.RED.A1T0 RZ, [R0+URZ], RZ ;  /* 0x000000ff00ff79a7 */ /* 0x0005e2000810043f */
[----:B------:R-:W-:-:S02]  /*3f40*/  SEL R4, R4, RZ, P0 ;  /* 0x000000ff04047207 */ /* 0x000fc40000000000 */
[----:B--2---:R-:W-:-:S04]  /*3f50*/  SEL R0, RZ, 0x1, P0 ;  /* 0x00000001ff007807 */ /* 0x004fc80000000000 */
[----:B------:R-:W-:-:S05]  /*3f60*/  LOP3.LUT R223, R223, R0, RZ, 0x3c, !PT ;  /* 0x00000000dfdf7212 */ /* 0x000fca00078e3cff */
        /* <DEDUP_REMOVED lines=67> */
.L_x_1140:
[----:B------:R-:W-:Y:S05]  /*43a0*/  @P0 BRA `(.L_x_1159) ;  /* 0x0000000c00a80947 */ /* 0x000fea0003800000 */
[----:B------:R-:W2:Y:S01]  /*43b0*/  S2UR UR4, SR_CgaCtaId ;  /* 0x00000000000479c3 */ /* 0x000ea20000008800 */
[----:B------:R-:W-:Y:S02]  /*43c0*/  UMOV UR36, 0x400 ;  /* 0x0000040000247882 */ /* 0x000fe40000000000 */
[----:B--2---:R-:W-:-:S06]  /*43d0*/  ULEA UR36, UR4, UR36, 0x18 ;  /* 0x0000002404247291 */ /* 0x004fcc000f8ec03f */
[----:B------:R-:W-:-:S05]  /*43e0*/  IMAD.U32 R16, RZ, RZ, UR36 ;  /* 0x00000024ff107e24 */ /* 0x000fca000f8e00ff */
[----:B------:R-:W-:-:S13]  /*43f0*/  LOP3.LUT P0, RZ, R16, 0x3ff, RZ, 0xc0, !PT ;  /* 0x000003ff10ff7812 */ /* 0x000fda000780c0ff */
[----:B------:R-:W-:Y:S05]  /*4400*/  @!P0 BRA `(.L_x_1160) ;  /* 0x0000000000408947 */ /* 0x000fea0003800000 */
[----:B------:R-:W-:Y:S01]  /*4410*/  MOV R0, 0x0 ;  /* 0x0000000000007802 */ /* 0x000fe20000000f00 */
[----:B------:R-:W-:Y:S01]  /*4420*/  ULDC.64 UR4, c[0x4][0x90] ;  /* 0x0100240000047ab9 */ /* 0x000fe20000000a00 */
[----:B------:R-:W-:Y:S01]  /*4430*/  ULDC.64 UR6, c[0x4][0x98] ;  /* 0x0100260000067ab9 */ /* 0x000fe20000000a00 */
[----:B------:R-:W-:Y:S01]  /*4440*/  IMAD.U32 R4, RZ, RZ, UR4 ;  /* 0x00000004ff047e24 */ /* 0x000fe2000f8e00ff */
[----:B-1----:R1:W2:Y:S01]  /*4450*/  LDC.64 R2, c[0x4][R0] ;  /* 0x0100000000027b82 */ /* 0x0022a20000000a00 */
        /* <DEDUP_REMOVED lines=11> */
.L_x_1160:
[----:B------:R-:W-:-:S06]  /*4510*/  UIADD3 UR4, UR36, 0x8000, URZ ;  /* 0x0000800024047890 */ /* 0x000fcc000fffe03f */
        /* <DEDUP_REMOVED lines=19> */
.L_x_1161:
        /* <DEDUP_REMOVED lines=18> */
.L_x_1162:
        /* <DEDUP_REMOVED lines=18> */
.L_x_1163:
[----:B------:R-:W2:Y:S01]  /*4890*/  S2R R0, SR_TID.X ;  /* 0x0000000000007919 */ /* 0x000ea20000002100 */
[----:B------:R-:W-:Y:S02]  /*48a0*/  F2FP.BF16.F32.PACK_AB R88, R89, R88 ;  /* 0x000000585958723e */ /* 0x000fe400000010ff */
[----:B------:R-:W-:Y:S01]  /*48b0*/  F2FP.BF16.F32.PACK_AB R89, R91, R90 ;  /* 0x0000005a5b59723e */ /* 0x000fe200000010ff */
[----:B------:R-:W-:Y:S01]  /*48c0*/  BAR.SYNC.DEFER_BLOCKING 0x1, 0x100 ;  /* 0x0044000000007b1d */ /* 0x000fe20000010000 */
        /* <DEDUP_REMOVED lines=14> */
[----:B--2---:R-:W-:Y:S01]  /*49b0*/  VIADD R7, R0, 0xffffff80 ;  /* 0xffffff8000077836 */ /* 0x004fe20000000000 */
[----:B------:R-:W-:Y:S02]  /*49c0*/  F2FP.BF16.F32.PACK_AB R115, R119, R118 ;  /* 0x000000767773723e */ /* 0x000fe400000010ff */
[----:B------:R-:W-:-:S02]  /*49d0*/  F2FP.BF16.F32.PACK_AB R121, R123, R122 ;  /* 0x0000007a7b79723e */ /* 0x000fc400000010ff */
[----:B------:R-:W-:Y:S02]  /*49e0*/  SHF.R.S32.HI R2, RZ, 0x1f, R7 ;  /* 0x0000001fff027819 */ /* 0x000fe40000011407 */
[----:B------:R-:W-:Y:S02]  /*49f0*/  F2FP.BF16.F32.PACK_AB R128, R129, R128 ;  /* 0x000000808180723e */ /* 0x000fe400000010ff */
[CC--:B------:R-:W-:Y:S02]  /*4a00*/  LEA.HI R4, R2.reuse, R7.reuse, RZ, 0x4 ;  /* 0x0000000702047211 */ /* 0x0c0fe400078f20ff */
[----:B------:R-:W-:Y:S02]  /*4a10*/  LEA.HI R2, R2, R7, RZ, 0x5 ;  /* 0x0000000702027211 */ /* 0x000fe400078f28ff */
[----:B------:R-:W-:Y:S02]  /*4a20*/  LOP3.LUT R0, R4, 0xfffffff0, RZ, 0xc0, !PT ;  /* 0xfffffff004007812 */ /* 0x000fe400078ec0ff */
[----:B------:R-:W-:-:S02]  /*4a30*/  SHF.R.S32.HI R4, RZ, 0x4, R4 ;  /* 0x00000004ff047819 */ /* 0x000fc40000011404 */
[----:B-1----:R-:W-:Y:S01]  /*4a40*/  SHF.R.S32.HI R6, RZ, 0x5, R2 ;  /* 0x00000005ff067819 */ /* 0x002fe20000011402 */
[----:B------:R-:W-:Y:S01]  /*4a50*/  IMAD.IADD R0, R7, 0x1, -R0 ;  /* 0x0000000107007824 */ /* 0x000fe200078e0a00 */
[----:B------:R-:W-:Y:S01]  /*4a60*/  F2FP.BF16.F32.PACK_AB R122, R125, R124 ;  /* 0x0000007c7d7a723e */ /* 0x000fe200000010ff */
[----:B------:R-:W-:Y:S01]  /*4a70*/  IMAD.SHL.U32 R7, R4, 0x8, RZ ;  /* 0x0000000804077824 */ /* 0x000fe200078e00ff */
[----:B------:R-:W-:Y:S01]  /*4a80*/  F2FP.BF16.F32.PACK_AB R123, R127, R126 ;  /* 0x0000007e7f7b723e */ /* 0x000fe200000010ff */
[----:B------:R-:W-:Y:S01]  /*4a90*/  IMAD.MOV.U32 R2, RZ, RZ, 0x40 ;  /* 0x00000040ff027424 */ /* 0x000fe200078e00ff */
[----:B------:R-:W-:Y:S02]  /*4aa0*/  SHF.R.S32.HI R3, RZ, 0x1f, R0 ;  /* 0x0000001fff037819 */ /* 0x000fe40000011400 */
[----:B------:R-:W-:Y:S02]  /*4ab0*/  F2FP.BF16.F32.PACK_AB R129, R131, R130 ;  /* 0x000000828381723e */ /* 0x000fe400000010ff */
[----:B------:R-:W-:-:S02]  /*4ac0*/  LEA.HI R3, R3, R0, RZ, 0x3 ;  /* 0x0000000003037211 */ /* 0x000fc400078f18ff */
[----:B------:R-:W-:Y:S02]  /*4ad0*/  F2FP.BF16.F32.PACK_AB R136, R137, R136 ;  /* 0x000000888988723e */ /* 0x000fe400000010ff */
[C---:B------:R-:W-:Y:S01]  /*4ae0*/  LOP3.LUT R5, R3.reuse, 0xfffffff8, RZ, 0xc0, !PT ;  /* 0xfffffff803057812 */ /* 0x040fe200078ec0ff */
[----:B------:R-:W-:Y:S01]  /*4af0*/  IMAD.SHL.U32 R3, R3, 0x40, RZ ;  /* 0x0000004003037824 */ /* 0x000fe200078e00ff */
[----:B------:R-:W-:Y:S02]  /*4b00*/  F2FP.BF16.F32.PACK_AB R130, R133, R132 ;  /* 0x000000848582723e */ /* 0x000fe400000010ff */
[----:B------:R-:W-:Y:S01]  /*4b10*/  F2FP.BF16.F32.PACK_AB R131, R135, R134 ;  /* 0x000000868783723e */ /* 0x000fe200000010ff */
[----:B------:R-:W-:Y:S01]  /*4b20*/  IMAD.IADD R5, R0, 0x1, -R5 ;  /* 0x0000000100057824 */ /* 0x000fe200078e0a05 */
[----:B------:R-:W-:Y:S02]  /*4b30*/  LOP3.LUT R3, R3, 0x7ffffe00, RZ, 0xc0, !PT ;  /* 0x7ffffe0003037812 */ /* 0x000fe400078ec0ff */
[----:B------:R-:W-:Y:S01]  /*4b40*/  F2FP.BF16.F32.PACK_AB R137, R139, R138 ;  /* 0x0000008a8b89723e */ /* 0x000fe200000010ff */
[C---:B------:R-:W-:Y:S01]  /*4b50*/  IMAD.SHL.U32 R0, R5.reuse, 0x40, RZ ;  /* 0x0000004005007824 */ /* 0x040fe200078e00ff */
[----:B------:R-:W-:Y:S01]  /*4b60*/  R2P PR, R5, 0x6 ;  /* 0x0000000605007804 */ /* 0x000fe20000000000 */
[----:B------:R-:W-:Y:S01]  /*4b70*/  IMAD R3, R6, 0x400, R3 ;  /* 0x0000040006037824 */ /* 0x000fe200078e0203 */
[----:B------:R-:W-:Y:S01]  /*4b80*/  F2FP.BF16.F32.PACK_AB R144, R145, R144 ;  /* 0x000000909190723e */ /* 0x000fe200000010ff */
[----:B------:R-:W1:Y:S01]  /*4b90*/  SHFL.IDX PT, R5, R6, RZ, 0x1f ;  /* 0x00001fff06057589 */ /* 0x000e6200000e0000 */
[----:B------:R-:W-:-:S02]  /*4ba0*/  LOP3.LUT R0, R0, 0x1c0, RZ, 0xc0, !PT ;  /* 0x000001c000007812 */ /* 0x000fc400078ec0ff */
[----:B------:R-:W-:Y:S02]  /*4bb0*/  SEL R2, R2, 0xffffffc0, !P2 ;  /* 0xffffffc002027807 */ /* 0x000fe40005000000 */
[----:B------:R-:W-:Y:S02]  /*4bc0*/  LOP3.LUT R7, R0, 0x8, R7, 0xf8, !PT ;  /* 0x0000000800077812 */ /* 0x000fe400078ef807 */
[----:B------:R-:W-:Y:S02]  /*4bd0*/  SHF.R.U32.HI R0, RZ, 0x3, R0 ;  /* 0x00000003ff007819 */ /* 0x000fe40000011600 */
[----:B------:R-:W-:Y:S02]  /*4be0*/  F2FP.BF16.F32.PACK_AB R138, R141, R140 ;  /* 0x0000008c8d8a723e */ /* 0x000fe400000010ff */
[----:B------:R-:W-:Y:S02]  /*4bf0*/  LOP3.LUT R0, R7, R0, RZ, 0x3c, !PT ;  /* 0x0000000007007212 */ /* 0x000fe400078e3cff */
[----:B------:R-:W-:-:S02]  /*4c00*/  F2FP.BF16.F32.PACK_AB R139, R143, R142 ;  /* 0x0000008e8f8b723e */ /* 0x000fc400000010ff */
[----:B------:R-:W-:Y:S01]  /*4c10*/  F2FP.BF16.F32.PACK_AB R145, R147, R146 ;  /* 0x000000929391723e */ /* 0x000fe200000010ff */
[----:B------:R-:W-:Y:S01]  /*4c20*/  IMAD.IADD R0, R0, 0x1, R3 ;  /* 0x0000000100007824 */ /* 0x000fe200078e0203 */
[----:B------:R-:W-:Y:S01]  /*4c30*/  F2FP.BF16.F32.PACK_AB R24, R25, R24 ;  /* 0x000000181918723e */ /* 0x000fe200000010ff */
[----:B------:R-:W-:Y:S01]  /*4c40*/  IMAD.MOV.U32 R3, RZ, RZ, 0x20 ;  /* 0x00000020ff037424 */ /* 0x000fe200078e00ff */
[----:B------:R-:W-:Y:S02]  /*4c50*/  F2FP.BF16.F32.PACK_AB R146, R149, R148 ;  /* 0x000000949592723e */ /* 0x000fe400000010ff */
[----:B------:R-:W-:Y:S02]  /*4c60*/  LEA R0, R0, UR36, 0x1 ;  /* 0x0000002400007c11 */ /* 0x000fe4000f8e08ff */
[----:B------:R-:W-:Y:S02]  /*4c70*/  SEL R3, R3, 0xffffffe0, !P1 ;  /* 0xffffffe003037807 */ /* 0x000fe40004800000 */
[--C-:B------:R-:W-:Y:S01]  /*4c80*/  IADD3 R4, R2, 0x8000, R0.reuse ;  /* 0x0000800002047810 */ /* 0x100fe20007ffe000 */
[----:B------:R2:W-:Y:S01]  /*4c90*/  STSM.16.M88.4 [R0+0x8000], R88 ;  /* 0x0080005800007844 */ /* 0x0005e20000000200 */
[----:B------:R-:W-:-:S02]  /*4ca0*/  IADD3 R3, R3, 0x8000, R0 ;  /* 0x0000800003037810 */ /* 0x000fc40007ffe000 */
[----:B------:R-:W-:Y:S02]  /*4cb0*/  F2FP.BF16.F32.PACK_AB R147, R151, R150 ;  /* 0x000000969793723e */ /* 0x000fe400000010ff */
[----:B------:R-:W-:Y:S01]  /*4cc0*/  F2FP.BF16.F32.PACK_AB R25, R27, R26 ;  /* 0x0000001a1b19723e */ /* 0x000fe200000010ff */
[----:B------:R-:W-:Y:S01]  /*4cd0*/  IMAD.IADD R2, R3, 0x1, R2 ;  /* 0x0000000103027824 */ /* 0x000fe200078e0202 */
[----:B------:R2:W-:Y:S01]  /*4ce0*/  STSM.16.M88.4 [R3], R96 ;  /* 0x0000006003007844 */ /* 0x0005e20000000200 */
[----:B------:R-:W-:Y:S02]  /*4cf0*/  F2FP.BF16.F32.PACK_AB R32, R33, R32 ;  /* 0x000000202120723e */ /* 0x000fe400000010ff */
[----:B------:R-:W-:Y:S01]  /*4d00*/  F2FP.BF16.F32.PACK_AB R26, R29, R28 ;  /* 0x0000001c1d1a723e */ /* 0x000fe200000010ff */
[----:B------:R2:W-:Y:S01]  /*4d10*/  STSM.16.M88.4 [R4], R104 ;  /* 0x0000006804007844 */ /* 0x0005e20000000200 */
[----:B------:R-:W-:Y:S02]  /*4d20*/  F2FP.BF16.F32.PACK_AB R27, R31, R30 ;  /* 0x0000001e1f1b723e */ /* 0x000fe400000010ff */
[----:B------:R-:W-:Y:S01]  /*4d30*/  F2FP.BF16.F32.PACK_AB R33, R35, R34 ;  /* 0x000000222321723e */ /* 0x000fe200000010ff */
[----:B------:R2:W-:Y:S01]  /*4d40*/  STSM.16.M88.4 [R2], R112 ;  /* 0x0000007002007844 */ /* 0x0005e20000000200 */
[----:B------:R-:W-:-:S02]  /*4d50*/  F2FP.BF16.F32.PACK_AB R40, R41, R40 ;  /* 0x000000282928723e */ /* 0x000fc400000010ff */
[----:B------:R-:W-:Y:S01]  /*4d60*/  F2FP.BF16.F32.PACK_AB R34, R37, R36 ;  /* 0x000000242522723e */ /* 0x000fe200000010ff */
[----:B------:R2:W-:Y:S01]  /*4d70*/  STSM.16.M88.4 [R0+0xc000], R120 ;  /* 0x00c0007800007844 */ /* 0x0005e20000000200 */
[----:B------:R-:W-:Y:S02]  /*4d80*/  F2FP.BF16.F32.PACK_AB R35, R39, R38 ;  /* 0x000000262723723e */ /* 0x000fe400000010ff */
[----:B------:R-:W-:Y:S01]  /*4d90*/  F2FP.BF16.F32.PACK_AB R41, R43, R42 ;  /* 0x0000002a2b29723e */ /* 0x000fe200000010ff */
[----:B------:R2:W-:Y:S01]  /*4da0*/  STSM.16.M88.4 [R3+0x4000], R128 ;  /* 0x0040008003007844 */ /* 0x0005e20000000200 */
[----:B------:R-:W-:Y:S02]  /*4db0*/  F2FP.BF16.F32.PACK_AB R48, R49, R48 ;  /* 0x000000303130723e */ /* 0x000fe400000010ff */
[----:B------:R-:W-:Y:S01]  /*4dc0*/  F2FP.BF16.F32.PACK_AB R42, R45, R44 ;  /* 0x0000002c2d2a723e */ /* 0x000fe200000010ff */
[----:B------:R2:W-:Y:S01]  /*4dd0*/  STSM.16.M88.4 [R4+0x4000], R136 ;  /* 0x0040008804007844 */ /* 0x0005e20000000200 */
[----:B------:R-:W-:-:S02]  /*4de0*/  F2FP.BF16.F32.PACK_AB R43, R47, R46 ;  /* 0x0000002e2f2b723e */ /* 0x000fc400000010ff */
[----:B------:R-:W-:Y:S01]  /*4df0*/  F2FP.BF16.F32.PACK_AB R49, R51, R50 ;  /* 0x000000323331723e */ /* 0x000fe200000010ff */
[----:B------:R2:W-:Y:S01]  /*4e00*/  STSM.16.M88.4 [R2+0x4000], R144 ;  /* 0x0040009002007844 */ /* 0x0005e20000000200 */
        /* <DEDUP_REMOVED lines=13> */
[----:B------:R-:W-:Y:S01]  /*4ee0*/  F2FP.BF16.F32.PACK_AB R66, R69, R68 ;  /* 0x000000444542723e */ /* 0x000fe200000010ff */
[----:B------:R2:W-:Y:S01]  /*4ef0*/  STSM.16.M88.4 [R0+0x4000], R56 ;  /* 0x0040003800007844 */ /* 0x0005e20000000200 */
[----:B------:R-:W-:-:S02]  /*4f00*/  F2FP.BF16.F32.PACK_AB R67, R71, R70 ;  /* 0x000000464743723e */ /* 0x000fc400000010ff */
[----:B------:R-:W-:Y:S02]  /*4f10*/  F2FP.BF16.F32.PACK_AB R73, R75, R74 ;  /* 0x0000004a4b49723e */ /* 0x000fe400000010ff */
[----:B------:R-:W-:Y:S01]  /*4f20*/  F2FP.BF16.F32.PACK_AB R80, R81, R80 ;  /* 0x000000505150723e */ /* 0x000fe200000010ff */
[----:B------:R2:W-:Y:S01]  /*4f30*/  STSM.16.M88.4 [R3+-0x4000], R64 ;  /* 0xffc0004003007844 */ /* 0x0005e20000000200 */
[----:B------:R-:W-:Y:S02]  /*4f40*/  F2FP.BF16.F32.PACK_AB R74, R77, R76 ;  /* 0x0000004c4d4a723e */ /* 0x000fe400000010ff */
[----:B------:R-:W-:Y:S02]  /*4f50*/  F2FP.BF16.F32.PACK_AB R75, R79, R78 ;  /* 0x0000004e4f4b723e */ /* 0x000fe400000010ff */
[----:B------:R-:W-:Y:S02]  /*4f60*/  F2FP.BF16.F32.PACK_AB R81, R83, R82 ;  /* 0x000000525351723e */ /* 0x000fe400000010ff */
[----:B------:R-:W-:Y:S01]  /*4f70*/  F2FP.BF16.F32.PACK_AB R82, R85, R84 ;  /* 0x000000545552723e */ /* 0x000fe200000010ff */
[----:B------:R2:W-:Y:S01]  /*4f80*/  STSM.16.M88.4 [R4+-0x4000], R72 ;  /* 0xffc0004804007844 */ /* 0x0005e20000000200 */
[----:B------:R-:W-:-:S02]  /*4f90*/  F2FP.BF16.F32.PACK_AB R83, R87, R86 ;  /* 0x000000565753723e */ /* 0x000fc400000010ff */
[----:B-1----:R-:W-:-:S03]  /*4fa0*/  ISETP.NE.AND P0, PT, R5, 0x7, PT ;  /* 0x000000070500780c */ /* 0x002fc60003f05270 */
[----:B------:R2:W-:Y:S01]  /*4fb0*/  STSM.16.M88.4 [R2+-0x4000], R80 ;  /* 0xffc0005002007844 */ /* 0x0005e20000000200 */
[----:B------:R-:W-:Y:S01]  /*4fc0*/  @!PT LDS RZ, [RZ] ;  /* 0x00000000fffff984 */ /* 0x000fe20000000800 */
[----:B------:R-:W-:Y:S01]  /*4fd0*/  @!PT LDS RZ, [RZ] ;  /* 0x00000000fffff984 */ /* 0x000fe20000000800 */
[----:B------:R-:W-:Y:S01]  /*4fe0*/  @!PT LDS RZ, [RZ] ;  /* 0x00000000fffff984 */ /* 0x000fe20000000800 */
[----:B------:R1:W-:Y:S06]  /*4ff0*/  MEMBAR.ALL.CTA ;  /* 0x0000000000007992 */ /* 0x0003ec0000008000 */
[----:B-1----:R-:W1:Y:S02]  /*5000*/  FENCE.VIEW.ASYNC.S ;  /* 0x00000000000073c6 */ /* 0x002e640000000000 */
[----:B-1----:R-:W-:Y:S06]  /*5010*/  BAR.ARV 0x1, 0x120 ;  /* 0x0044800000007b1d */ /* 0x002fec0000002000 */
[----:B------:R-:W-:Y:S05]  /*5020*/  @P0 BRA `(.L_x_1164) ;  /* 0x0000000000800947 */ /* 0x000fea0003800000 */
[----:B------:R-:W-:Y:S01]  /*5030*/  BAR.SYNC.DEFER_BLOCKING 0x1, 0x120 ;  /* 0x0044800000007b1d */ /* 0x000fe20000010000 */
[----:B------:R-:W-:-:S05]  /*5040*/  ELECT P0, URZ, PT ;  /* 0x00000000003f782f */ /* 0x000fca0003800000 */
[----:B------:R-:W-:Y:S08]  /*5050*/  BSSY B0, `(.L_x_1164) ;  /* 0x000001d000007945 */ /* 0x000ff00003800000 */
[----:B------:R-:W-:Y:S05]  /*5060*/  @!P0 BRA `(.L_x_1165) ;  /* 0x00000000006c8947 */ /* 0x000fea0003800000 */
[----:B------:R-:W1:Y:S01]  /*5070*/  S2UR UR10, SR_CTAID.X ;  /* 0x00000000000a79c3 */ /* 0x000e620000002500 */
[----:B------:R-:W-:Y:S01]  /*5080*/  ULDC.64 UR6, c[0x0][0x198] ;  /* 0x0000660000067ab9 */ /* 0x000fe20000000a00 */
[----:B------:R-:W-:Y:S02]  /*5090*/  UIADD3 UR8, UR36, 0x8000, URZ ;  /* 0x0000800024087890 */ /* 0x000fe4000fffe03f */
[----:B------:R-:W-:Y:S02]  /*50a0*/  UIADD3 UR4, UP0, UR6, 0x770, URZ ;  /* 0x0000077006047890 */ /* 0x000fe4000ff1e03f */
[----:B------:R-:W-:Y:S02]  /*50b0*/  UIADD3 UR6, UP1, UR6, 0x670, URZ ;  /* 0x0000067006067890 */ /* 0x000fe4000ff3e03f */
[----:B------:R-:W3:Y:S01]  /*50c0*/  S2UR UR11, SR_CTAID.Y ;  /* 0x00000000000b79c3 */ /* 0x000ee20000002600 */
[----:B------:R-:W-:Y:S02]  /*50d0*/  UIADD3.X UR5, URZ, UR7, URZ, UP0, !UPT ;  /* 0x000000073f057290 */ /* 0x000fe400087fe43f */
[----:B------:R-:W-:-:S02]  /*50e0*/  UIADD3 UR24, UR36, 0xc000, URZ ;  /* 0x0000c00024187890 */ /* 0x000fc4000fffe03f */
[----:B------:R-:W-:Y:S02]  /*50f0*/  UIADD3.X UR7, URZ, UR7, URZ, UP1, !UPT ;  /* 0x000000073f077290 */ /* 0x000fe40008ffe43f */
[----:B------:R-:W-:Y:S01]  /*5100*/  UIADD3 UR16, UR36, 0x4000, URZ ;  /* 0x0000400024107890 */ /* 0x000fe2000fffe03f */
[----:B------:R-:W4:Y:S01]  /*5110*/  S2UR UR12, SR_CTAID.Z ;  /* 0x00000000000c79c3 */ /* 0x000f220000002700 */
[----:B------:R-:W-:Y:S01]  /*5120*/  UMOV UR9, URZ ;  /* 0x0000003f00097c82 */ /* 0x000fe20008000000 */
[----:B------:R-:W-:Y:S01]  /*5130*/  UMOV UR25, 0x40 ;  /* 0x0000004000197882 */ /* 0x000fe20000000000 */
[----:B------:R-:W-:Y:S01]  /*5140*/  UMOV UR17, 0x40 ;  /* 0x0000004000117882 */ /* 0x000fe20000000000 */
[----:B-1----:R-:W-:-:S07]  /*5150*/  USHF.L.U32 UR10, UR10, 0x7, URZ ;  /* 0x000000070a0a7899 */ /* 0x002fce000800063f */
[----:B------:R-:W-:Y:S01]  /*5160*/  UMOV UR26, UR10 ;  /* 0x0000000a001a7c82 */ /* 0x000fe20008000000 */
[----:B---3--:R-:W-:Y:S01]  /*5170*/  UMOV UR27, UR11 ;  /* 0x0000000b001b7c82 */ /* 0x008fe20008000000 */
[----:B------:R-:W-:Y:S01]  /*5180*/  UMOV UR19, UR11 ;  /* 0x0000000b00137c82 */ /* 0x000fe20008000000 */
[----:B------:R-:W-:Y:S01]  /*5190*/  UMOV UR18, UR10 ;  /* 0x0000000a00127c82 */ /* 0x000fe20008000000 */
[----:B----4-:R-:W-:Y:S01]  /*51a0*/  UMOV UR28, UR12 ;  /* 0x0000000c001c7c82 */ /* 0x010fe20008000000 */
[----:B------:R1:W-:Y:S01]  /*51b0*/  UTMASTG.4D [UR8], [UR4] ;  /* 0x00000008040073b5 */ /* 0x0003e20008018000 */
[----:B------:R-:W-:Y:S01]  /*51c0*/  UMOV UR20, UR12 ;  /* 0x0000000c00147c82 */ /* 0x000fe20008000000 */
[----:B------:R3:W-:Y:S01]  /*51d0*/  UTMASTG.4D [UR24], [UR4] ;  /* 0x00000018040073b5 */ /* 0x0007e20008018000 */
[----:B-1----:R-:W-:Y:S02]  /*51e0*/  UMOV UR8, UR36 ;  /* 0x0000002400087c82 */ /* 0x002fe40008000000 */
[----:B------:R3:W-:Y:S01]  /*51f0*/  UTMASTG.4D [UR8], [UR6] ;  /* 0x00000008060073b5 */ /* 0x0007e20008018000 */
[----:B------:R3:W-:Y:S02]  /*5200*/  UTMASTG.4D [UR16], [UR6] ;  /* 0x00000010060073b5 */ /* 0x0007e40008018000 */
[----:B---3--:R0:W-:Y:S02]  /*5210*/  UTMACMDFLUSH ;  /* 0x00000000000079b7 */ /* 0x0081e40000000000 */
.L_x_1165:
[----:B------:R-:W-:Y:S05]  /*5220*/  BSYNC B0 ;  /* 0x0000000000007941 */ /* 0x000fea0003800000 */
.L_x_1164:
[----:B------:R-:W-:-:S04]  /*5230*/  DEPBAR.LE SB0, 0x0 ;  /* 0x000080000000791a */ /* 0x000fc80000000000 */
[----:B------:R-:W-:Y:S05]  /*5240*/  BRA `(.L_x_1138) ;  /* 0x0000004000a87947 */ /* 0x000fea0003800000 */
.L_x_1159:
[----:B------:R-:W2:Y:S01]  /*5250*/  S2R R0, SR_TID.X ;  /* 0x0000000000007919 */ /* 0x000ea20000002100 */
[----:B------:R-:W3:Y:S01]  /*5260*/  S2UR UR11, SR_CTAID.Y ;  /* 0x00000000000b79c3 */ /* 0x000ee20000002600 */
[----:B------:R-:W-:Y:S01]  /*5270*/  ULDC.64 UR4, c[0x0][0x208] ;  /* 0x0000820000047ab9 */ /* 0x000fe20000000a00 */
[----:B------:R-:W-:Y:S01]  /*5280*/  BSSY B0, `(.L_x_1166) ;  /* 0x0000033000007945 */ /* 0x000fe20003800000 */
[----:B------:R-:W4:Y:S05]  /*5290*/  S2R R11, SR_CTAID.X ;  /* 0x00000000000b7919 */ /* 0x000f2a0000002500 */
[----:B-1----:R-:W1:Y:S08]  /*52a0*/  LDC.64 R4, c[0x0][0x820] ;  /* 0x00020800ff047b82 */ /* 0x002e700000000a00 */
[----:B------:R-:W4:Y:S08]  /*52b0*/  LDC.64 R20, c[0x0][0x808] ;  /* 0x00020200ff147b82 */ /* 0x000f300000000a00 */
[----:B------:R-:W5:Y:S01]  /*52c0*/  S2UR UR10, SR_CTAID.Z ;  /* 0x00000000000a79c3 */ /* 0x000f620000002700 */
[----:B---3--:R-:W-:Y:S01]  /*52d0*/  USHF.R.S32.HI UR7, URZ, 0x1f, UR11 ;  /* 0x0000001f3f077899 */ /* 0x008fe2000801140b */
[----:B--2---:R-:W-:-:S06]  /*52e0*/  VIADD R3, R0, 0xffffff80 ;  /* 0xffffff8000037836 */ /* 0x004fcc0000000000 */
[----:B------:R-:W2:Y:S01]  /*52f0*/  LDC.64 R12, c[0x0][0x828] ;  /* 0x00020a00ff0c7b82 */ /* 0x000ea20000000a00 */
[----:B------:R-:W-:-:S04]  /*5300*/  SHF.R.S32.HI R0, RZ, 0x1f, R3 ;  /* 0x0000001fff007819 */ /* 0x000fc80000011403 */
[----:B------:R-:W-:Y:S01]  /*5310*/  LEA.HI R8, R0, R3, RZ, 0x4 ;  /* 0x0000000300087211 */ /* 0x000fe200078f20ff */
[----:B----4-:R-:W-:Y:S02]  /*5320*/  IMAD R17, R11, -0x80, R20 ;  /* 0xffffff800b117824 */ /* 0x010fe400078e0214 */
[----:B------:R-:W3:Y:S01]  /*5330*/  LDC.64 R18, c[0x0][0x850] ;  /* 0x00021400ff127b82 */ /* 0x000ee20000000a00 */
[----:B------:R-:W-:Y:S01]  /*5340*/  LOP3.LUT R0, R8, 0x1ffffff0, RZ, 0xc0, !PT ;  /* 0x1ffffff008007812 */ /* 0x000fe200078ec0ff */
[----:B-----5:R-:W-:-:S04]  /*5350*/  USHF.R.S32.HI UR6, URZ, 0x1f, UR10 ;  /* 0x0000001f3f067899 */ /* 0x020fc8000801140a */
[----:B------:R-:W-:Y:S02]  /*5360*/  IMAD.IADD R0, R3, 0x1, -R0 ;  /* 0x0000000103007824 */ /* 0x000fe400078e0a00 */
[----:B------:R-:W4:Y:S02]  /*5370*/  LDC.64 R22, c[0x0][0x858] ;  /* 0x00021600ff167b82 */ /* 0x000f240000000a00 */
[----:B------:R-:W-:Y:S02]  /*5380*/  IMAD.SHL.U32 R6, R0, 0x8, RZ ;  /* 0x0000000800067824 */ /* 0x000fe400078e00ff */
[----:B-1----:R-:W-:-:S03]  /*5390*/  IMAD R0, R4, UR7, RZ ;  /* 0x0000000704007c24 */ /* 0x002fc6000f8e02ff */
[----:B------:R-:W-:Y:S01]  /*53a0*/  SHF.R.S32.HI R7, RZ, 0x1f, R6 ;  /* 0x0000001fff077819 */ /* 0x000fe20000011406 */
[----:B------:R-:W-:Y:S02]  /*53b0*/  IMAD R5, R5, UR11, R0 ;  /* 0x0000000b05057c24 */ /* 0x000fe4000f8e0200 */
[----:B------:R-:W-:Y:S01]  /*53c0*/  IMAD.WIDE.U32 R2, R4, UR11, R6 ;  /* 0x0000000b04027c25 */ /* 0x000fe2000f8e0006 */
[----:B------:R-:W-:-:S03]  /*53d0*/  SHF.R.S32.HI R4, RZ, 0x4, R8 ;  /* 0x00000004ff047819 */ /* 0x000fc60000011408 */
[----:B------:R-:W-:Y:S01]  /*53e0*/  IMAD.IADD R3, R3, 0x1, R5 ;  /* 0x0000000103037824 */ /* 0x000fe200078e0205 */
[C---:B------:R-:W-:Y:S01]  /*53f0*/  ISETP.GE.AND P6, PT, R4.reuse, R17, PT ;  /* 0x000000110400720c */ /* 0x040fe20003fc6270 */
[C---:B------:R-:W-:Y:S01]  /*5400*/  VIADD R0, R4.reuse, 0x10 ;  /* 0x0000001004007836 */ /* 0x040fe20000000000 */
[----:B------:R-:W-:Y:S01]  /*5410*/  SHF.R.S32.HI R5, RZ, 0x1f, R4 ;  /* 0x0000001fff057819 */ /* 0x000fe20000011404 */
[----:B------:R-:W-:Y:S01]  /*5420*/  VIADD R8, R4, 0x30 ;  /* 0x0000003004087836 */ /* 0x000fe20000000000 */
[----:B------:R-:W-:Y:S01]  /*5430*/  ISETP.GE.OR P4, PT, R6, R21, P6 ;  /* 0x000000150600720c */ /* 0x000fe20003786670 */
[----:B------:R-:W-:Y:S01]  /*5440*/  VIADD R10, R4, 0x40 ;  /* 0x00000040040a7836 */ /* 0x000fe20000000000 */
[-C--:B------:R-:W-:Y:S01]  /*5450*/  ISETP.GE.AND P5, PT, R0, R17.reuse, PT ;  /* 0x000000110000720c */ /* 0x080fe20003fa6270 */
[----:B------:R-:W-:Y:S01]  /*5460*/  VIADD R0, R4, 0x20 ;  /* 0x0000002004007836 */ /* 0x000fe20000000000 */
[-C--:B------:R-:W-:Y:S01]  /*5470*/  ISETP.GE.AND P1, PT, R8, R17.reuse, PT ;  /* 0x000000110800720c */ /* 0x080fe20003f26270 */
[----:B--2---:R-:W-:Y:S01]  /*5480*/  IMAD.WIDE.U32 R8, R12, UR10, R2 ;  /* 0x0000000a0c087c25 */ /* 0x004fe2000f8e0002 */
[----:B------:R-:W-:-:S02]  /*5490*/  ISETP.GE.AND P2, PT, R10, R17, PT ;  /* 0x000000110a00720c */ /* 0x000fc40003f46270 */
[----:B------:R-:W-:Y:S01]  /*54a0*/  ISETP.GE.AND P0, PT, R0, R17, PT ;  /* 0x000000110000720c */ /* 0x000fe20003f06270 */
[----:B------:R-:W-:Y:S01]  /*54b0*/  IMAD R0, R12, UR6, RZ ;  /* 0x000000060c007c24 */ /* 0x000fe2000f8e02ff */
[----:B------:R-:W-:Y:S01]  /*54c0*/  ISETP.GE.OR P3, PT, R6, R21, P5 ;  /* 0x000000150600720c */ /* 0x000fe20002f66670 */
[----:B------:R-:W-:-:S04]  /*54d0*/  IMAD.WIDE R2, R11, 0x80, R4 ;  /* 0x000000800b027825 */ /* 0x000fc800078e0204 */
[----:B------:R-:W-:-:S04]  /*54e0*/  IMAD R13, R13, UR10, R0 ;  /* 0x0000000a0d0d7c24 */ /* 0x000fc8000f8e0200 */
[----:B------:R-:W-:Y:S01]  /*54f0*/  IMAD.IADD R13, R9, 0x1, R13 ;  /* 0x00000001090d7824 */ /* 0x000fe200078e020d */
[----:B------:R-:W-:Y:S06]  /*5500*/  @P4 BRA `(.L_x_1167) ;  /* 0x0000000000284947 */ /* 0x000fec0003800000 */
        /* <DEDUP_REMOVED lines=10> */
.L_x_1167:
[----:B------:R-:W-:Y:S05]  /*55b0*/  BSYNC B0 ;  /* 0x0000000000007941 */ /* 0x000fea0003800000 */
.L_x_1166:
[----:B------:R-:W-:Y:S01]  /*55c0*/  BSSY B0, `(.L_x_1168) ;  /* 0x0000010000007945 */ /* 0x000fe20003800000 */
[----:B------:R-:W-:-:S03]  /*55d0*/  ISETP.GE.OR P4, PT, R6, R21, P0 ;  /* 0x000000150600720c */ /* 0x000fc60000786670 */
[----:B------:R-:W-:Y:S10]  /*55e0*/  @P3 BRA `(.L_x_1169) ;  /* 0x0000000000343947 */ /* 0x000ff40003800000 */
        /* <DEDUP_REMOVED lines=13> */
.L_x_1169:
[----:B------:R-:W-:Y:S05]  /*56c0*/  BSYNC B0 ;  /* 0x0000000000007941 */ /* 0x000fea0003800000 */
.L_x_1168:
[----:B------:R-:W-:Y:S01]  /*56d0*/  BSSY B0, `(.L_x_1170) ;  /* 0x0000010000007945 */ /* 0x000fe20003800000 */
[----:B------:R-:W-:-:S03]  /*56e0*/  ISETP.GE.OR P3, PT, R6, R21, P1 ;  /* 0x000000150600720c */ /* 0x000fc60000f66670 */
[----:B------:R-:W-:Y:S10]  /*56f0*/  @P4 BRA `(.L_x_1171) ;  /* 0x0000000000344947 */ /* 0x000ff40003800000 */
[----:B-12---:R-:W-:Y:S01]  /*5700*/  IADD3 R15, P4, R2, 0x20, RZ ;  /* 0x00000020020f7810 */ /* 0x006fe20007f9e0ff */
        /* <DEDUP_REMOVED lines=12> */
.L_x_1171:
[----:B------:R-:W-:Y:S05]  /*57d0*/  BSYNC B0 ;  /* 0x0000000000007941 */ /* 0x000fea0003800000 */
.L_x_1170:
[----:B------:R-:W-:Y:S01]  /*57e0*/  BSSY B0, `(.L_x_1172) ;  /* 0x0000011000007945 */ /* 0x000fe20003800000 */
[----:B------:R-:W-:Y:S01]  /*57f0*/  ISETP.GE.OR P4, PT, R6, R21, P2 ;  /* 0x000000150600720c */ /* 0x000fe20001786670 */
[----:B------:R-:W-:Y:S02]  /*5800*/  VIADD R0, R4, 0x50 ;  /* 0x0000005004007836 */ /* 0x000fe40000000000 */
[----:B------:R-:W-:Y:S10]  /*5810*/  @P3 BRA `(.L_x_1173) ;  /* 0x0000000000343947 */ /* 0x000ff40003800000 */
[----:B-12---:R-:W-:Y:S01]  /*5820*/  IADD3 R15, P3, R2, 0x30, RZ ;  /* 0x00000030020f7810 */ /* 0x006fe20007f7e0ff */
        /* <DEDUP_REMOVED lines=11> */
[----:B------:R1:W-:Y:S02]  /*58e0*/  STG.E.128 desc[UR4][R14.64], RZ ;  /* 0x000000ff0e007986 */ /* 0x0003e4000c101d04 */
.L_x_1173:
[----:B------:R-:W-:Y:S05]  /*58f0*/  BSYNC B0 ;  /* 0x0000000000007941 */ /* 0x000fea0003800000 */
.L_x_1172:
[----:B------:R-:W-:Y:S01]  /*5900*/  BSSY B0, `(.L_x_1174) ;  /* 0x0000010000007945 */ /* 0x000fe20003800000 */
[----:B------:R-:W-:-:S03]  /*5910*/  ISETP.GE.AND P3, PT, R0, R17, PT ;  /* 0x000000110000720c */ /* 0x000fc60003f66270 */
        /* <DEDUP_REMOVED lines=14> */
.L_x_1175:
[----:B------:R-:W-:Y:S05]  /*5a00*/  BSYNC B0 ;  /* 0x0000000000007941 */ /* 0x000fea0003800000 */
.L_x_1174:
[----:B------:R-:W-:Y:S01]  /*5a10*/  ISETP.GE.OR P4, PT, R6, R21, P3 ;  /* 0x000000150600720c */ /* 0x000fe20001f86670 */
[----:B------:R-:W-:Y:S01]  /*5a20*/  BSSY B0, `(.L_x_1176) ;  /* 0x0000011000007945 */ /* 0x000fe20003800000 */
[----:B---3--:R-:W-:Y:S02]  /*5a30*/  IMAD R16, R18, UR7, RZ ;  /* 0x0000000712107c24 */ /* 0x008fe4000f8e02ff */
[----:B------:R-:W-:-:S09]  /*5a40*/  VIADD R0, R4, 0x60 ;  /* 0x0000006004007836 */ /* 0x000fd20000000000 */
[----:B------:R-:W-:Y:S05]  /*5a50*/  @P4 BRA `(.L_x_1177) ;  /* 0x0000000000344947 */ /* 0x000fea0003800000 */
        /* <DEDUP_REMOVED lines=13> */
.L_x_1177:
[----:B------:R-:W-:Y:S05]  /*5b30*/  BSYNC B0 ;  /* 0x0000000000007941 */ /* 0x000fea0003800000 */
.L_x_1176:
[----:B------:R-:W-:Y:S01]  /*5b40*/  ULDC UR8, c[0x0][0x83c] ;  /* 0x00020f0000087ab9 */ /* 0x000fe20000000800 */
[----:B------:R-:W-:Y:S01]  /*5b50*/  ISETP.GE.AND P4, PT, R0, R17, PT ;  /* 0x000000110000720c */ /* 0x000fe20003f86270 */
[----:B-123--:R-:W-:Y:S01]  /*5b60*/  IMAD R15, R19, UR11, R16 ;  /* 0x0000000b130f7c24 */ /* 0x00efe2000f8e0210 */
[----:B------:R-:W-:Y:S01]  /*5b70*/  ISETP.GE.OR P5, PT, R6, UR8, P5 ;  /* 0x0000000806007c0c */ /* 0x000fe2000afa6670 */
[----:B------:R-:W-:Y:S01]  /*5b80*/  IMAD.WIDE.U32 R10, R18, UR11, R6 ;  /* 0x0000000b120a7c25 */ /* 0x000fe2000f8e0006 */
[----:B------:R-:W-:Y:S01]  /*5b90*/  ISETP.GE.OR P6, PT, R6, UR8, P6 ;  /* 0x0000000806007c0c */ /* 0x000fe2000b7c6670 */
[----:B------:R-:W-:Y:S01]  /*5ba0*/  BSSY B0, `(.L_x_1178) ;  /* 0x0000019000007945 */ /* 0x000fe20003800000 */
[----:B------:R-:W-:Y:S01]  /*5bb0*/  P2R R24, PR, RZ, 0x20 ;  /* 0x00000020ff187803 */ /* 0x000fe20000000000 */
[----:B------:R-:W-:Y:S01]  /*5bc0*/  VIADD R0, R4, 0x70 ;  /* 0x0000007004007836 */ /* 0x000fe20000000000 */
[C---:B------:R-:W-:Y:S01]  /*5bd0*/  ISETP.GE.OR P5, PT, R6.reuse, R21, P4 ;  /* 0x000000150600720c */ /* 0x040fe200027a6670 */
[----:B------:R-:W-:Y:S01]  /*5be0*/  IMAD.IADD R15, R11, 0x1, R15 ;  /* 0x000000010b0f7824 */ /* 0x000fe200078e020f */
[----:B------:R-:W-:-:S02]  /*5bf0*/  ISETP.GE.OR P0, PT, R6, UR8, P0 ;  /* 0x0000000806007c0c */ /* 0x000fc40008706670 */
[----:B------:R-:W-:Y:S02]  /*5c00*/  P2R R20, PR, RZ, 0x40 ;  /* 0x00000040ff147803 */ /* 0x000fe40000000000 */
[C---:B------:R-:W-:Y:S02]  /*5c10*/  ISETP.GE.OR P1, PT, R6.reuse, UR8, P1 ;  /* 0x0000000806007c0c */ /* 0x040fe40008f26670 */
[C---:B------:R-:W-:Y:S02]  /*5c20*/  ISETP.GE.OR P2, PT, R6.reuse, UR8, P2 ;  /* 0x0000000806007c0c */ /* 0x040fe40009746670 */
[C---:B------:R-:W-:Y:S02]  /*5c30*/  ISETP.GE.OR P3, PT, R6.reuse, UR8, P3 ;  /* 0x0000000806007c0c */ /* 0x040fe40009f66670 */
[----:B------:R-:W-:Y:S01]  /*5c40*/  ISETP.GE.OR P4, PT, R6, UR8, P4 ;  /* 0x0000000806007c0c */ /* 0x000fe2000a786670 */
[----:B------:R-:W-:-:S12]  /*5c50*/  @P5 BRA `(.L_x_1179) ;  /* 0x0000000000345947 */ /* 0x000fd80003800000 */
        /* <DEDUP_REMOVED lines=13> */
.L_x_1179:
[----:B------:R-:W-:Y:S05]  /*5d30*/  BSYNC B0 ;  /* 0x0000000000007941 */ /* 0x000fea0003800000 */
.L_x_1178:
[----:B------:R-:W-:Y:S01]  /*5d40*/  ISETP.GE.AND P6, PT, R0, R17, PT ;  /* 0x000000110000720c */ /* 0x000fe20003fc6270 */
[----:B----4-:R-:W-:Y:S01]  /*5d50*/  IMAD R0, R22, UR6, RZ ;  /* 0x0000000616007c24 */ /* 0x010fe2000f8e02ff */
[----:B------:R-:W-:Y:S01]  /*5d60*/  BSSY B0, `(.L_x_1180) ;  /* 0x0000014000007945 */ /* 0x000fe20003800000 */
[----:B------:R-:W-:Y:S01]  /*5d70*/  IMAD.MOV.U32 R14, RZ, RZ, R10 ;  /* 0x000000ffff0e7224 */ /* 0x000fe200078e000a */
[C---:B------:R-:W-:Y:S01]  /*5d80*/  ISETP.GE.OR P5, PT, R6.reuse, R21, P6 ;  /* 0x000000150600720c */ /* 0x040fe200037a6670 */
[----:B------:R-:W-:Y:S01]  /*5d90*/  IMAD R11, R23, UR10, R0 ;  /* 0x0000000a170b7c24 */ /* 0x000fe2000f8e0200 */
[----:B------:R-:W-:Y:S01]  /*5da0*/  ISETP.GE.OR P6, PT, R6, UR8, P6 ;  /* 0x0000000806007c0c */ /* 0x000fe2000b7c6670 */
[----:B------:R-:W-:-:S10]  /*5db0*/  IMAD.WIDE.U32 R6, R22, UR10, R14 ;  /* 0x0000000a16067c25 */ /* 0x000fd4000f8e000e */
        /* <DEDUP_REMOVED lines=14> */
.L_x_1181:
[----:B------:R-:W-:Y:S05]  /*5ea0*/  BSYNC B0 ;  /* 0x0000000000007941 */ /* 0x000fea0003800000 */
.L_x_1180:
[----:B------:R-:W-:Y:S01]  /*5eb0*/  ISETP.NE.AND P5, PT, R20, RZ, PT ;  /* 0x000000ff1400720c */ /* 0x000fe20003fa5270 */
[----:B------:R-:W-:Y:S01]  /*5ec0*/  BSSY B0, `(.L_x_1182) ;  /* 0x000000d000007945 */ /* 0x000fe20003800000 */
[----:B--2---:R-:W-:-:S11]  /*5ed0*/  IMAD.IADD R9, R7, 0x1, R11 ;  /* 0x0000000107097824 */ /* 0x004fd600078e020b */
[----:B------:R-:W-:Y:S05]  /*5ee0*/  @P5 BRA `(.L_x_1183) ;  /* 0x0000000000285947 */ /* 0x000fea0003800000 */
        /* <DEDUP_REMOVED lines=10> */
.L_x_1183:
[----:B------:R-:W-:Y:S05]  /*5f90*/  BSYNC B0 ;  /* 0x0000000000007941 */ /* 0x000fea0003800000 */
.L_x_1182:
[----:B------:R-:W-:Y:S01]  /*5fa0*/  ISETP.NE.AND P5, PT, R24, RZ, PT ;  /* 0x000000ff1800720c */ /* 0x000fe20003fa5270 */
[----:B------:R-:W-:-:S12]  /*5fb0*/  BSSY B0, `(.L_x_1184) ;  /* 0x000000f000007945 */ /* 0x000fd80003800000 */
[----:B------:R-:W-:Y:S05]  /*5fc0*/  @P5 BRA `(.L_x_1185) ;  /* 0x0000000000345947 */ /* 0x000fea0003800000 */
[----:B--2---:R-:W-:Y:S01]  /*5fd0*/  IADD3 R11, P5, R2, 0x10, RZ ;  /* 0x00000010020b7810 */ /* 0x004fe20007fbe0ff */
        /* <DEDUP_REMOVED lines=12> */
.L_x_1185:
[----:B------:R-:W-:Y:S05]  /*60a0*/  BSYNC B0 ;  /* 0x0000000000007941 */ /* 0x000fea0003800000 */
.L_x_1184:
[----:B------:R-:W-:Y:S04]  /*60b0*/  BSSY B0, `(.L_x_1186) ;  /* 0x000000f000007945 */ /* 0x000fe80003800000 */
[----:B------:R-:W-:Y:S05]  /*60c0*/  @P0 BRA `(.L_x_1187) ;  /* 0x0000000000340947 */ /* 0x000fea0003800000 */
[----:B--23--:R-:W-:Y:S01]  /*60d0*/  IADD3 R11, P0, R2, 0x20, RZ ;  /* 0x00000020020b7810 */ /* 0x00cfe20007f1e0ff */
        /* <DEDUP_REMOVED lines=12> */
.L_x_1187:
[----:B------:R-:W-:Y:S05]  /*61a0*/  BSYNC B0 ;  /* 0x0000000000007941 */ /* 0x000fea0003800000 */
.L_x_1186:
[----:B------:R-:W-:Y:S04]  /*61b0*/  BSSY B0, `(.L_x_1188) ;  /* 0x000000f000007945 */ /* 0x000fe80003800000 */
[----:B------:R-:W-:Y:S05]  /*61c0*/  @P1 BRA `(.L_x_1189) ;  /* 0x0000000000341947 */ /* 0x000fea0003800000 */
[----:B--234-:R-:W-:Y:S01]  /*61d0*/  IADD3 R11, P0, R2, 0x30, RZ ;  /* 0x00000030020b7810 */ /* 0x01cfe20007f1e0ff */
        /* <DEDUP_REMOVED lines=12> */
.L_x_1189:
[----:B------:R-:W-:Y:S05]  /*62a0*/  BSYNC B0 ;  /* 0x0000000000007941 */ /* 0x000fea0003800000 */
.L_x_1188:
        /* <DEDUP_REMOVED lines=15> */
.L_x_1191:
[----:B------:R-:W-:Y:S05]  /*63a0*/  BSYNC B0 ;  /* 0x0000000000007941 */ /* 0x000fea0003800000 */
.L_x_1190:
        /* <DEDUP_REMOVED lines=15> */
.L_x_1193:
[----:B------:R-:W-:Y:S05]  /*64a0*/  BSYNC B0 ;  /* 0x0000000000007941 */ /* 0x000fea0003800000 */
.L_x_1192:
        /* <DEDUP_REMOVED lines=15> */
.L_x_1195:
[----:B------:R-:W-:Y:S05]  /*65a0*/  BSYNC B0 ;  /* 0x0000000000007941 */ /* 0x000fea0003800000 */
.L_x_1194:
        /* <DEDUP_REMOVED lines=15> */
.L_x_1136:
[----:B------:R-:W-:-:S08]  /*66a0*/  NOP ;  /* 0x0000000000007918 */ /* 0x000fd00000000000 */
[----:B------:R-:W1:-:S00]  /*66b0*/  USETMAXREG.DEALLOC.CTAPOOL 0x18 ;  /* 0x00000018000079c8 */ /* 0x000e4000080e0500 */
        /* <DEDUP_REMOVED lines=10> */
[----:B------:R-:W1:Y:S01]  /*6760*/  S2UR UR9, SR_CTAID.X ;  /* 0x00000000000979c3 */ /* 0x000e620000002500 */
[----:B------:R-:W-:Y:S01]  /*6770*/  ULDC UR4, c[0x0][0x280] ;  /* 0x0000a00000047ab9 */ /* 0x000fe20000000800 */
[----:B------:R-:W-:Y:S01]  /*6780*/  ULDC UR6, c[0x0][0x290] ;  /* 0x0000a40000067ab9 */ /* 0x000fe20000000800 */
[----:B------:R-:W-:-:S05]  /*6790*/  ULDC UR7, c[0x0][0x74c] ;  /* 0x0001d30000077ab9 */ /* 0x000fca0000000800 */
[----:B------:R-:W2:Y:S01]  /*67a0*/  S2UR UR13, SR_CTAID.Y ;  /* 0x00000000000d79c3 */ /* 0x000ea20000002600 */
[----:B-1----:R-:W-:Y:S02]  /*67b0*/  ULEA UR5, UR9, UR4, 0x7 ;  /* 0x0000000409057291 */ /* 0x002fe4000f8e383f */
[----:B------:R-:W-:Y:S02]  /*67c0*/  ISETP.LE.AND P0, PT, RZ, UR9, PT ;  /* 0x00000009ff007c0c */ /* 0x000fe4000bf03270 */
[----:B------:R-:W-:-:S04]  /*67d0*/  UIADD3 UR5, -UR7, UR5, -UR6 ;  /* 0x0000000507057290 */ /* 0x000fc8000fffe906 */
[----:B------:R-:W-:-:S04]  /*67e0*/  USHF.R.S32.HI UR6, URZ, 0x1f, UR5 ;  /* 0x0000001f3f067899 */ /* 0x000fc80008011405 */
[----:B------:R-:W-:-:S04]  /*67f0*/  ULEA.HI UR6, UR6, UR5, URZ, 0x6 ;  /* 0x0000000506067291 */ /* 0x000fc8000f8f303f */
[----:B------:R-:W-:Y:S02]  /*6800*/  USHF.R.S32.HI UR5, URZ, 0x6, UR6 ;  /* 0x000000063f057899 */ /* 0x000fe40008011406 */
[----:B------:R-:W-:Y:S02]  /*6810*/  UIADD3 UR6, UR4, 0x3f, URZ ;  /* 0x0000003f04067890 */ /* 0x000fe4000fffe03f */
[----:B------:R-:W-:Y:S02]  /*6820*/  UISETP.LT.AND UP0, UPT, URZ, UR5, UPT ;  /* 0x000000053f00728c */ /* 0x000fe4000bf01270 */
[----:B------:R-:W-:Y:S02]  /*6830*/  USHF.R.S32.HI UR7, URZ, 0x1f, UR6 ;  /* 0x0000001f3f077899 */ /* 0x000fe40008011406 */
[----:B------:R-:W-:Y:S02]  /*6840*/  USEL UR5, URZ, UR5, !UP0 ;  /* 0x000000053f057287 */ /* 0x000fe4000c000000 */
[----:B------:R-:W-:-:S04]  /*6850*/  ULEA.HI UR7, UR7, UR6, URZ, 0x6 ;  /* 0x0000000607077291 */ /* 0x000fc8000f8f303f */
[----:B------:R-:W-:Y:S01]  /*6860*/  USHF.R.S32.HI UR8, URZ, 0x6, UR7 ;  /* 0x000000063f087899 */ /* 0x000fe20008011407 */
[----:B--2---:R-:W-:Y:S11]  /*6870*/  @!P0 BRA `(.L_x_1197) ;  /* 0x0000000000288947 */ /* 0x004ff60003800000 */
        /* <DEDUP_REMOVED lines=10> */
.L_x_1197:
[----:B------:R-:W-:Y:S02]  /*6920*/  UISETP.GT.AND UP0, UPT, UR8, UR5, UPT ;  /* 0x000000050800728c */ /* 0x000fe4000bf04270 */
[----:B------:R-:W-:Y:S02]  /*6930*/  USHF.R.S32.HI UR14, URZ, 0x1f, UR12 ;  /* 0x0000001f3f0e7899 */ /* 0x000fe4000801140c */
[----:B------:R-:W-:Y:S02]  /*6940*/  USHF.R.S32.HI UR9, URZ, 0x1f, UR13 ;  /* 0x0000001f3f097899 */ /* 0x000fe4000801140d */
[----:B------:R-:W-:-:S13]  /*6950*/  PLOP3.LUT P0, PT, PT, PT, UP0, 0x80, 0x0 ;  /* 0x000000000000781c */ /* 0x000fda0003f0f008 */
[----:B------:R-:W-:Y:S05]  /*6960*/  @!P0 BRA `(.L_x_1138) ;  /* 0x0000002800e08947 */ /* 0x000fea0003800000 */
[----:B------:R-:W-:Y:S01]  /*6970*/  UIADD3 UR4, -UR5, UR8, URZ ;  /* 0x0000000805047290 */ /* 0x000fe2000fffe13f */
[----:B------:R-:W-:Y:S01]  /*6980*/  ULDC.64 UR10, c[0x0][0x2d8] ;  /* 0x0000b600000a7ab9 */ /* 0x000fe20000000a00 */
[----:B------:R-:W-:Y:S02]  /*6990*/  ELECT P0, URZ, PT ;  /* 0x00000000003f782f */ /* 0x000fe40003800000 */
[----:B------:R-:W-:Y:S02]  /*69a0*/  ULOP3.LUT UR4, UR4, 0x1, URZ, 0xc0, !UPT ;  /* 0x0000000104047892 */ /* 0x000fe4000f8ec03f */
[----:B------:R-:W-:Y:S02]  /*69b0*/  UIMAD UR9, UR9, UR10, URZ ;  /* 0x0000000a090972a4 */ /* 0x000fe4000f8e023f */
[----:B------:R-:W-:Y:S02]  /*69c0*/  UISETP.NE.U32.AND UP0, UPT, UR4, 0x1, UPT ;  /* 0x000000010400788c */ /* 0x000fe4000bf05070 */
[----:B------:R-:W-:-:S02]  /*69d0*/  UIMAD.WIDE.U32 UR6, UR13, UR10, URZ ;  /* 0x0000000a0d0672a5 */ /* 0x000fc4000f8e003f */
[----:B------:R-:W-:Y:S02]  /*69e0*/  UIMAD UR9, UR13, UR11, UR9 ;  /* 0x0000000b0d0972a4 */ /* 0x000fe4000f8e0209 */
[----:B------:R-:W-:Y:S01]  /*69f0*/  PLOP3.LUT P1, PT, PT, PT, UP0, 0x80, 0x0 ;  /* 0x000000000000781c */ /* 0x000fe20003f2f008 */
[----:B------:R-:W-:Y:S01]  /*6a00*/  ULDC.64 UR10, c[0x0][0x2e0] ;  /* 0x0000b800000a7ab9 */ /* 0x000fe20000000a00 */
[----:B------:R-:W-:Y:S02]  /*6a10*/  UIADD3 UR7, UR7, UR9, URZ ;  /* 0x0000000907077290 */ /* 0x000fe4000fffe03f */
[----:B------:R-:W-:Y:S02]  /*6a20*/  UIMAD UR9, UR14, UR10, URZ ;  /* 0x0000000a0e0972a4 */ /* 0x000fe4000f8e023f */
[----:B------:R-:W-:Y:S02]  /*6a30*/  UIMAD.WIDE.U32 UR6, UR12, UR10, UR6 ;  /* 0x0000000a0c0672a5 */ /* 0x000fe4000f8e0006 */
[----:B------:R-:W-:-:S04]  /*6a40*/  UIMAD UR9, UR12, UR11, UR9 ;  /* 0x0000000b0c0972a4 */ /* 0x000fc8000f8e0209 */
[----:B------:R-:W-:Y:S01]  /*6a50*/  UIADD3 UR9, UR7, UR9, URZ ;  /* 0x0000000907097290 */ /* 0x000fe2000fffe03f */
[----:B------:R-:W-:Y:S11]  /*6a60*/  @P1 BRA `(.L_x_1198) ;  /* 0x0000000000bc1947 */ /* 0x000ff60003800000 */
[----:B------:R-:W-:Y:S01]  /*6a70*/  USHF.L.U32 UR14, UR5, 0xd, URZ ;  /* 0x0000000d050e7899 */ /* 0x000fe2000800063f */
        /* <DEDUP_REMOVED lines=9> */
[----:B------:R-:W-:Y:S01]  /*6b10*/  UMOV UR16, 0x0 ;  /* 0x0000000000107882 */ /* 0x000fe20000000000 */
[----:B------:R-:W-:Y:S02]  /*6b20*/  UMOV UR17, 0x14f00000 ;  /* 0x14f0000000117882 */ /* 0x000fe40000000000 */
[----:B------:R-:W-:-:S02]  /*6b30*/  ULEA.HI.X UR11, UR13, UR11, UR15, 0x2, UP0 ;  /* 0x0000000b0d0b7291 */ /* 0x000fc400080f140f */
[----:B-1----:R-:W-:-:S03]  /*6b40*/  ULEA UR4, UR12, UR4, 0x18 ;  /* 0x000000040c047291 */ /* 0x002fc6000f8ec03f */
[----:B------:R-:W-:Y:S01]  /*6b50*/  UMOV UR12, 0x400 ;  /* 0x00000400000c7882 */ /* 0x000fe20000000000 */
[----:B------:R-:W-:-:S09]  /*6b60*/  UIADD3 UR4, UR4, 0x10000, URZ ;  /* 0x0001000004047890 */ /* 0x000fd2000fffe03f */
[----:B------:R1:W-:Y:S02]  /*6b70*/  UBLKRED.G.S.ADD.F32.RN [UR10], [UR4], UR12, desc[UR16] ;  /* 0x0000100a040073bb */ /* 0x0003e400080a140c */
[----:B-1----:R0:W-:Y:S02]  /*6b80*/  UTMACMDFLUSH ;  /* 0x00000000000079b7 */ /* 0x0021e40000000000 */
.L_x_1200:
[----:B------:R-:W-:Y:S05]  /*6b90*/  BSYNC B0 ;  /* 0x0000000000007941 */ /* 0x000fea0003800000 */
.L_x_1199:
        /* <DEDUP_REMOVED lines=9> */
[----:B------:R-:W-:Y:S02]  /*6c30*/  UMOV UR17, 0x14f00000 ;  /* 0x14f0000000117882 */ /* 0x000fe40000000000 */
[----:B------:R-:W-:Y:S02]  /*6c40*/  ULEA.HI.X.SX32 UR4, UR4, UR9, 0x1, UP0 ;  /* 0x0000000904047291 */ /* 0x000fe400080f0e3f */
[----:B------:R-:W-:-:S04]  /*6c50*/  ULEA UR10, UP0, UR15, UR10, 0x2 ;  /* 0x0000000a0f0a7291 */ /* 0x000fc8000f80103f */
[----:B------:R-:W-:-:S03]  /*6c60*/  ULEA.HI.X UR11, UR15, UR11, UR4, 0x2, UP0 ;  /* 0x0000000b0f0b7291 */ /* 0x000fc600080f1404 */
[----:B------:R-:W-:Y:S01]  /*6c70*/  UMOV UR4, 0x400 ;  /* 0x0000040000047882 */ /* 0x000fe20000000000 */
[----:B-1----:R-:W-:-:S04]  /*6c80*/  ULEA UR12, UR13, UR12, 0x18 ;  /* 0x0000000c0d0c7291 */ /* 0x002fc8000f8ec03f */
[----:B------:R-:W-:-:S09]  /*6c90*/  UIADD3 UR12, UR12, 0x14000, URZ ;  /* 0x000140000c0c7890 */ /* 0x000fd2000fffe03f */
[----:B------:R1:W-:Y:S01]  /*6ca0*/  UBLKRED.G.S.ADD.F32.RN [UR10], [UR12], UR4, desc[UR16] ;  /* 0x0000100a0c0073bb */ /* 0x0003e200080a1404 */
[----:B------:R0:W-:Y:S01]  /*6cb0*/  UTMACMDFLUSH ;  /* 0x00000000000079b7 */ /* 0x0001e20000000000 */
[----:B-1----:R-:W-:-:S04]  /*6cc0*/  DEPBAR.LE SB0, 0x1 ;  /* 0x000080400000791a */ /* 0x002fc80000000000 */
.L_x_1202:
[----:B------:R-:W-:Y:S05]  /*6cd0*/  BSYNC B0 ;  /* 0x0000000000007941 */ /* 0x000fea0003800000 */
.L_x_1201:
[----:B------:R-:W-:Y:S06]  /*6ce0*/  BAR.ARV 0xa, 0xa0 ;  /* 0x0282800000007b1d */ /* 0x000fec0000002000 */
[----:B------:R-:W-:Y:S04]  /*6cf0*/  BSSY B0, `(.L_x_1203) ;  /* 0x0000003000007945 */ /* 0x000fe80003800000 */
[----:B------:R-:W-:Y:S05]  /*6d00*/  @!P0 BRA `(.L_x_1204) ;  /* 0x0000000000048947 */ /* 0x000fea0003800000 */
[----:B------:R-:W-:-:S04]  /*6d10*/  DEPBAR.LE SB0, 0x0 ;  /* 0x000080000000791a */ /* 0x000fc80000000000 */
.L_x_1204:
[----:B------:R-:W-:Y:S05]  /*6d20*/  BSYNC B0 ;  /* 0x0000000000007941 */ /* 0x000fea0003800000 */
.L_x_1203:
[----:B------:R-:W-:Y:S06]  /*6d30*/  BAR.ARV 0xb, 0xa0 ;  /* 0x02c2800000007b1d */ /* 0x000fec0000002000 */
[----:B------:R-:W-:Y:S01]  /*6d40*/  UIADD3 UR12, UR5, 0x1, URZ ;  /* 0x00000001050c7890 */ /* 0x000fe2000fffe03f */
[----:B------:R-:W-:Y:S11]  /*6d50*/  BRA `(.L_x_1205) ;  /* 0x0000000000047947 */ /* 0x000ff60003800000 */
.L_x_1198:
[----:B------:R-:W-:-:S05]  /*6d60*/  UMOV UR12, UR5 ;  /* 0x00000005000c7c82 */ /* 0x000fca0008000000 */
.L_x_1205:
[----:B------:R-:W-:-:S04]  /*6d70*/  UIADD3 UR4, UR5, 0x1, URZ ;  /* 0x0000000105047890 */ /* 0x000fc8000fffe03f */
[----:B------:R-:W-:-:S06]  /*6d80*/  UISETP.NE.AND UP0, UPT, UR8, UR4, UPT ;  /* 0x000000040800728c */ /* 0x000fcc000bf05270 */
[----:B------:R-:W-:-:S13]  /*6d90*/  PLOP3.LUT P1, PT, PT, PT, UP0, 0x80, 0x0 ;  /* 0x000000000000781c */ /* 0x000fda0003f2f008 */
[----:B------:R-:W-:Y:S05]  /*6da0*/  @!P1 BRA `(.L_x_1138) ;  /* 0x0000002400d09947 */ /* 0x000fea0003800000 */
[----:B------:R-:W-:Y:S01]  /*6db0*/  ULDC.64 UR18, c[0x0][0x2c0] ;  /* 0x0000b00000127ab9 */ /* 0x000fe20000000a00 */
[----:B------:R-:W-:Y:S02]  /*6dc0*/  USHF.L.U32 UR13, UR12, 0xd, URZ ;  /* 0x0000000d0c0d7899 */ /* 0x000fe4000800063f */
[----:B------:R-:W-:Y:S01]  /*6dd0*/  ULEA UR18, UP0, UR6, UR18, 0x2 ;  /* 0x0000001206127291 */ /* 0x000fe2000f80103f */
[----:B------:R-:W-:Y:S01]  /*6de0*/  UMOV UR4, URZ ;  /* 0x0000003f00047c82 */ /* 0x000fe20008000000 */
[----:B------:R-:W-:Y:S02]  /*6df0*/  ULDC.64 UR24, c[0x0][0x2c0] ;  /* 0x0000b00000187ab9 */ /* 0x000fe40000000a00 */
[----:B------:R-:W-:Y:S02]  /*6e00*/  ULEA.HI.X UR19, UR6, UR19, UR9, 0x2, UP0 ;  /* 0x0000001306137291 */ /* 0x000fe400080f1409 */
[----:B------:R-:W-:Y:S02]  /*6e10*/  UIADD3 UR14, UP0, UR18, 0x4000, URZ ;  /* 0x00004000120e7890 */ /* 0x000fe4000ff1e03f */
[----:B------:R-:W-:-:S02]  /*6e20*/  UIADD3 UR16, UP1, UR18, 0x8000, URZ ;  /* 0x0000800012107890 */ /* 0x000fc4000ff3e03f */
[----:B------:R-:W-:Y:S02]  /*6e30*/  UIADD3 UR18, UP2, UR18, 0xc000, URZ ;  /* 0x0000c00012127890 */ /* 0x000fe4000ff5e03f */
[----:B------:R-:W-:Y:S02]  /*6e40*/  UIADD3.X UR15, URZ, UR19, URZ, UP0, !UPT ;  /* 0x000000133f0f7290 */ /* 0x000fe400087fe43f */
[----:B------:R-:W-:Y:S02]  /*6e50*/  UIADD3.X UR17, URZ, UR19, URZ, UP1, !UPT ;  /* 0x000000133f117290 */ /* 0x000fe40008ffe43f */
[----:B------:R-:W-:Y:S01]  /*6e60*/  UIADD3.X UR19, URZ, UR19, URZ, UP2, !UPT ;  /* 0x000000133f137290 */ /* 0x000fe200097fe43f */
[----:B------:R-:W-:-:S11]  /*6e70*/  UMOV UR20, UR13 ;  /* 0x0000000d00147c82 */ /* 0x000fd60008000000 */
.L_x_1218:
[----:B------:R-:W-:Y:S01]  /*6e80*/  UIADD3 UR10, UR13, UR4, URZ ;  /* 0x000000040d0a7290 */ /* 0x000fe2000fffe03f */
[----:B------:R-:W-:Y:S03]  /*6e90*/  BAR.SYNC.DEFER_BLOCKING 0xd, 0xa0 ;  /* 0x0342800000007b1d */ /* 0x000fe60000010000 */
[----:B------:R-:W-:Y:S02]  /*6ea0*/  UIMAD.WIDE UR26, UR10, 0x4, UR14 ;  /* 0x000000040a1a78a5 */ /* 0x000fe4000f8e020e */
[----:B------:R-:W-:Y:S01]  /*6eb0*/  UIMAD.WIDE UR28, UR10, 0x4, UR16 ;  /* 0x000000040a1c78a5 */ /* 0x000fe2000f8e0210 */
[----:B------:R-:W-:Y:S01]  /*6ec0*/  BSSY B0, `(.L_x_1206) ;  /* 0x0000010000007945 */ /* 0x000fe20003800000 */
[----:B------:R-:W-:-:S03]  /*6ed0*/  UIMAD.WIDE UR10, UR10, 0x4, UR18 ;  /* 0x000000040a0a78a5 */ /* 0x000fc6000f8e0212 */
[----:B------:R-:W-:Y:S09]  /*6ee0*/  @!P0 BRA `(.L_x_1207) ;  /* 0x0000000000348947 */ /* 0x000ff20003800000 */
[----:B------:R-:W1:Y:S01]  /*6ef0*/  S2UR UR22, SR_CgaCtaId ;  /* 0x00000000001679c3 */ /* 0x000e620000008800 */
[----:B------:R-:W-:Y:S01]  /*6f00*/  UIADD3 UR23, UP0, UR20, UR6, URZ ;  /* 0x0000000614177290 */ /* 0x000fe2000ff1e03f */
[----:B------:R-:W-:Y:S01]  /*6f10*/  UMOV UR21, 0x400 ;  /* 0x0000040000157882 */ /* 0x000fe20000000000 */
[----:B------:R-:W-:Y:S02]  /*6f20*/  UMOV UR32, 0x0 ;  /* 0x0000000000207882 */ /* 0x000fe40000000000 */
[----:B------:R-:W-:Y:S01]  /*6f30*/  ULEA.HI.X.SX32 UR30, UR20, UR9, 0x1, UP0 ;  /* 0x00000009141e7291 */ /* 0x000fe200080f0e3f */
[----:B------:R-:W-:Y:S01]  /*6f40*/  UMOV UR33, 0x14f00000 ;  /* 0x14f0000000217882 */ /* 0x000fe20000000000 */
[----:B-1----:R-:W-:Y:S02]  /*6f50*/  ULEA UR21, UR22, UR21, 0x18 ;  /* 0x0000001516157291 */ /* 0x002fe4000f8ec03f */
[----:B------:R-:W-:Y:S02]  /*6f60*/  ULEA UR22, UP0, UR23, UR24, 0x2 ;  /* 0x0000001817167291 */ /* 0x000fe4000f80103f */
[----:B------:R-:W-:-:S02]  /*6f70*/  UIADD3 UR21, UR21, 0x10000, URZ ;  /* 0x0001000015157890 */ /* 0x000fc4000fffe03f */
[----:B------:R-:W-:-:S03]  /*6f80*/  ULEA.HI.X UR23, UR23, UR25, UR30, 0x2, UP0 ;  /* 0x0000001917177291 */ /* 0x000fc600080f141e */
[----:B------:R-:W-:-:S06]  /*6f90*/  UMOV UR30, 0x400 ;  /* 0x00000400001e7882 */ /* 0x000fcc0000000000 */
[----:B------:R1:W-:Y:S02]  /*6fa0*/  UBLKRED.G.S.ADD.F32.RN [UR22], [UR21], UR30, desc[UR32] ;  /* 0x00002016150073bb */ /* 0x0003e400080a141e */
[----:B-1----:R0:W-:Y:S02]  /*6fb0*/  UTMACMDFLUSH ;  /* 0x00000000000079b7 */ /* 0x0021e40000000000 */
.L_x_1207:
[----:B------:R-:W-:Y:S05]  /*6fc0*/  BSYNC B0 ;  /* 0x0000000000007941 */ /* 0x000fea0003800000 */
.L_x_1206:
        /* <DEDUP_REMOVED lines=13> */
.L_x_1209:
[----:B------:R-:W-:Y:S05]  /*70a0*/  BSYNC B0 ;  /* 0x0000000000007941 */ /* 0x000fea0003800000 */
.L_x_1208:
[----:B------:R-:W-:Y:S06]  /*70b0*/  BAR.ARV 0xa, 0xa0 ;  /* 0x0282800000007b1d */ /* 0x000fec0000002000 */
[----:B------:R-:W-:Y:S04]  /*70c0*/  BSSY B0, `(.L_x_1210) ;  /* 0x0000003000007945 */ /* 0x000fe80003800000 */
[----:B------:R-:W-:Y:S05]  /*70d0*/  @!P0 BRA `(.L_x_1211) ;  /* 0x0000000000048947 */ /* 0x000fea0003800000 */
[----:B------:R-:W-:-:S04]  /*70e0*/  DEPBAR.LE SB0, 0x0 ;  /* 0x000080000000791a */ /* 0x000fc80000000000 */
.L_x_1211:
[----:B------:R-:W-:Y:S05]  /*70f0*/  BSYNC B0 ;  /* 0x0000000000007941 */ /* 0x000fea0003800000 */
.L_x_1210:
        /* <DEDUP_REMOVED lines=13> */
.L_x_1213:
[----:B------:R-:W-:Y:S05]  /*71d0*/  BSYNC B0 ;  /* 0x0000000000007941 */ /* 0x000fea0003800000 */
.L_x_1212:
        /* <DEDUP_REMOVED lines=13> */
.L_x_1215:
[----:B------:R-:W-:Y:S05]  /*72b0*/  BSYNC B0 ;  /* 0x0000000000007941 */ /* 0x000fea0003800000 */
.L_x_1214:
[----:B------:R-:W-:Y:S01]  /*72c0*/  UIADD3 UR12, UR12, 0x2, URZ ;  /* 0x000000020c0c7890 */ /* 0x000fe2000fffe03f */
[----:B------:R-:W-:Y:S06]  /*72d0*/  BAR.ARV 0xa, 0xa0 ;  /* 0x0282800000007b1d */ /* 0x000fec0000002000 */
[----:B------:R-:W-:Y:S01]  /*72e0*/  UISETP.GE.AND UP0, UPT, UR12, UR8, UPT ;  /* 0x000000080c00728c */ /* 0x000fe2000bf06270 */
[----:B------:R-:W-:Y:S04]  /*72f0*/  BSSY B0, `(.L_x_1216) ;  /* 0x0000003000007945 */ /* 0x000fe80003800000 */
[----:B------:R-:W-:Y:S06]  /*7300*/  @!P0 BRA `(.L_x_1217) ;  /* 0x0000000000048947 */ /* 0x000fec0003800000 */
[----:B------:R-:W-:-:S04]  /*7310*/  DEPBAR.LE SB0, 0x0 ;  /* 0x000080000000791a */ /* 0x000fc80000000000 */
.L_x_1217:
[----:B------:R-:W-:Y:S05]  /*7320*/  BSYNC B0 ;  /* 0x0000000000007941 */ /* 0x000fea0003800000 */
.L_x_1216:
[----:B------:R-:W-:Y:S06]  /*7330*/  BAR.ARV 0xb, 0xa0 ;  /* 0x02c2800000007b1d */ /* 0x000fec0000002000 */
[----:B------:R-:W-:Y:S01]  /*7340*/  PLOP3.LUT P1, PT, PT, PT, UP0, 0x80, 0x0 ;  /* 0x000000000000781c */ /* 0x000fe20003f2f008 */
[----:B------:R-:W-:Y:S02]  /*7350*/  UIADD3 UR20, UR20, 0x4000, URZ ;  /* 0x0000400014147890 */ /* 0x000fe4000fffe03f */
[----:B------:R-:W-:-:S10]  /*7360*/  UIADD3 UR4, UR4, 0x4000, URZ ;  /* 0x0000400004047890 */ /* 0x000fd4000fffe03f */
[----:B------:R-:W-:Y:S05]  /*7370*/  @!P1 BRA `(.L_x_1218) ;  /* 0xfffffff800c09947 */ /* 0x000fea000383ffff */
[----:B------:R-:W-:Y:S05]  /*7380*/  BRA `(.L_x_1138) ;  /* 0x0000002000587947 */ /* 0x000fea0003800000 */
.L_x_1196:
[----:B------:R-:W1:Y:S01]  /*7390*/  S2UR UR21, SR_CTAID.Z ;  /* 0x00000000001579c3 */ /* 0x000e620000002700 */
[----:B------:R-:W-:Y:S01]  /*73a0*/  IMAD.MOV.U32 R11, RZ, RZ, 0x1 ;  /* 0x00000001ff0b7424 */ /* 0x000fe200078e00ff */
[----:B-1----:R-:W-:-:S13]  /*73b0*/  ISETP.LE.AND P0, PT, RZ, UR21, PT ;  /* 0x00000015ff007c0c */ /* 0x002fda000bf03270 */
[----:B------:R-:W-:Y:S05]  /*73c0*/  @!P0 BRA `(.L_x_1219) ;  /* 0x0000001c00b48947 */ /* 0x000fea0003800000 */
[----:B------:R-:W1:Y:S01]  /*73d0*/  S2UR UR9, SR_CTAID.X ;  /* 0x00000000000979c3 */ /* 0x000e620000002500 */
[----:B------:R-:W-:Y:S01]  /*73e0*/  ULDC UR8, c[0x0][0x280] ;  /* 0x0000a00000087ab9 */ /* 0x000fe20000000800 */
[----:B------:R-:W-:Y:S01]  /*73f0*/  ULDC UR4, c[0x0][0x290] ;  /* 0x0000a40000047ab9 */ /* 0x000fe20000000800 */
[----:B------:R-:W-:-:S05]  /*7400*/  ULDC UR5, c[0x0][0x74c] ;  /* 0x0001d30000057ab9 */ /* 0x000fca0000000800 */
[----:B------:R-:W2:Y:S01]  /*7410*/  S2UR UR20, SR_CTAID.Y ;  /* 0x00000000001479c3 */ /* 0x000ea20000002600 */
[----:B-1----:R-:W-:Y:S02]  /*7420*/  USHF.L.U32 UR11, UR9, 0x7, URZ ;  /* 0x00000007090b7899 */ /* 0x002fe4000800063f */
[----:B------:R-:W-:Y:S02]  /*7430*/  ISETP.LE.AND P0, PT, RZ, UR9, PT ;  /* 0x00000009ff007c0c */ /* 0x000fe4000bf03270 */
[----:B------:R-:W-:-:S04]  /*7440*/  UIADD3 UR4, -UR4, UR11, UR8 ;  /* 0x0000000b04047290 */ /* 0x000fc8000fffe108 */
[----:B------:R-:W-:-:S04]  /*7450*/  UIADD3 UR4, UR4, -UR5, URZ ;  /* 0x8000000504047290 */ /* 0x000fc8000fffe03f */
[----:B------:R-:W-:-:S04]  /*7460*/  USHF.R.S32.HI UR5, URZ, 0x1f, UR4 ;  /* 0x0000001f3f057899 */ /* 0x000fc80008011404 */
[----:B------:R-:W-:Y:S02]  /*7470*/  ULEA.HI UR5, UR5, UR4, URZ, 0x6 ;  /* 0x0000000405057291 */ /* 0x000fe4000f8f303f */
[----:B------:R-:W-:Y:S02]  /*7480*/  UIADD3 UR4, UR8, 0x3f, URZ ;  /* 0x0000003f08047890 */ /* 0x000fe4000fffe03f */
[----:B------:R-:W-:Y:S02]  /*7490*/  USHF.R.S32.HI UR5, URZ, 0x6, UR5 ;  /* 0x000000063f057899 */ /* 0x000fe40008011405 */
[----:B------:R-:W-:Y:S02]  /*74a0*/  USHF.R.S32.HI UR6, URZ, 0x1f, UR4 ;  /* 0x0000001f3f067899 */ /* 0x000fe40008011404 */
[----:B------:R-:W-:Y:S02]  /*74b0*/  UISETP.LT.AND UP0, UPT, URZ, UR5, UPT ;  /* 0x000000053f00728c */ /* 0x000fe4000bf01270 */
[----:B------:R-:W-:-:S02]  /*74c0*/  ULEA.HI UR6, UR6, UR4, URZ, 0x6 ;  /* 0x0000000406067291 */ /* 0x000fc4000f8f303f */
[----:B------:R-:W-:Y:S02]  /*74d0*/  USEL UR7, URZ, UR5, !UP0 ;  /* 0x000000053f077287 */ /* 0x000fe4000c000000 */
[----:B------:R-:W-:Y:S01]  /*74e0*/  USHF.R.S32.HI UR6, URZ, 0x6, UR6 ;  /* 0x000000063f067899 */ /* 0x000fe20008011406 */
[----:B--2---:R-:W-:Y:S11]  /*74f0*/  @!P0 BRA `(.L_x_1220) ;  /* 0x0000000000288947 */ /* 0x004ff60003800000 */
[----:B------:R-:W-:Y:S01]  /*7500*/  ULEA UR8, UR9, UR8, 0x7 ;  /* 0x0000000809087291 */ /* 0x000fe2000f8e383f */
[----:B------:R-:W-:Y:S01]  /*7510*/  ULDC UR4, c[0x0][0x290] ;  /* 0x0000a40000047ab9 */ /* 0x000fe20000000800 */
[----:B------:R-:W-:Y:S02]  /*7520*/  ULDC UR5, c[0x0][0x748] ;  /* 0x0001d20000057ab9 */ /* 0x000fe40000000800 */
[----:B------:R-:W-:-:S04]  /*7530*/  UIADD3 UR4, -UR4, 0xbf, UR8 ;  /* 0x000000bf04047890 */ /* 0x000fc8000fffe108 */
[----:B------:R-:W-:-:S04]  /*7540*/  UIADD3 UR4, UR4, UR5, URZ ;  /* 0x0000000504047290 */ /* 0x000fc8000fffe03f */
[----:B------:R-:W-:-:S04]  /*7550*/  USHF.R.S32.HI UR5, URZ, 0x1f, UR4 ;  /* 0x0000001f3f057899 */ /* 0x000fc80008011404 */
[----:B------:R-:W-:-:S04]  /*7560*/  ULEA.HI UR5, UR5, UR4, URZ, 0x6 ;  /* 0x0000000405057291 */ /* 0x000fc8000f8f303f */
[----:B------:R-:W-:-:S04]  /*7570*/  USHF.R.S32.HI UR5, URZ, 0x6, UR5 ;  /* 0x000000063f057899 */ /* 0x000fc80008011405 */
[----:B------:R-:W-:-:S04]  /*7580*/  UISETP.LT.AND UP0, UPT, UR5, UR6, UPT ;  /* 0x000000060500728c */ /* 0x000fc8000bf01270 */
[----:B------:R-:W-:-:S12]  /*7590*/  USEL UR6, UR5, UR6, UP0 ;  /* 0x0000000605067287 */ /* 0x000fd80008000000 */
.L_x_1220:
[----:B------:R-:W-:-:S06]  /*75a0*/  UISETP.GT.AND UP0, UPT, UR6, UR7, UPT ;  /* 0x000000070600728c */ /* 0x000fcc000bf04270 */
[----:B------:R-:W-:-:S13]  /*75b0*/  PLOP3.LUT P0, PT, PT, PT, UP0, 0x80, 0x0 ;  /* 0x000000000000781c */ /* 0x000fda0003f0f008 */
[----:B------:R-:W-:Y:S05]  /*75c0*/  @!P0 BRA `(.L_x_1219) ;  /* 0x0000001c00348947 */ /* 0x000fea0003800000 */
[----:B------:R-:W-:Y:S01]  /*75d0*/  USHF.R.S32.HI UR10, URZ, 0x1f, UR20 ;  /* 0x0000001f3f0a7899 */ /* 0x000fe20008011414 */
[----:B------:R-:W-:Y:S01]  /*75e0*/  IMAD.U32 R4, RZ, RZ, UR7 ;  /* 0x00000007ff047e24 */ /* 0x000fe2000f8e00ff */
[----:B------:R-:W-:Y:S01]  /*75f0*/  ULDC.64 UR8, c[0x0][0x718] ;  /* 0x0001c60000087ab9 */ /* 0x000fe20000000a00 */
[----:B------:R-:W-:Y:S01]  /*7600*/  ULDC.64 UR12, c[0x0][0x730] ;  /* 0x0001cc00000c7ab9 */ /* 0x000fe20000000a00 */
[----:B------:R-:W-:Y:S01]  /*7610*/  UIMAD.WIDE.U32 UR4, UR20, UR8, URZ ;  /* 0x00000008140472a5 */ /* 0x000fe2000f8e003f */
[----:B------:R-:W-:Y:S01]  /*7620*/  BSSY B0, `(.L_x_1219) ;  /* 0x00001c7000007945 */ /* 0x000fe20003800000 */
[----:B------:R-:W-:Y:S01]  /*7630*/  UIMAD UR8, UR10, UR8, URZ ;  /* 0x000000080a0872a4 */ /* 0x000fe2000f8e023f */
[----:B------:R-:W-:Y:S01]  /*7640*/  IMAD.MOV.U32 R0, RZ, RZ, RZ ;  /* 0x000000ffff007224 */ /* 0x000fe200078e00ff */
[----:B------:R-:W-:Y:S02]  /*7650*/  UIMAD UR10, UR10, UR12, URZ ;  /* 0x0000000c0a0a72a4 */ /* 0x000fe4000f8e023f */
[----:B------:R-:W-:-:S02]  /*7660*/  UIMAD UR22, UR20, UR9, UR8 ;  /* 0x00000009141672a4 */ /* 0x000fc4000f8e0208 */
[----:B------:R-:W-:Y:S02]  /*7670*/  UIMAD.WIDE.U32 UR8, UR20, UR12, URZ ;  /* 0x0000000c140872a5 */ /* 0x000fe4000f8e003f */
[----:B------:R-:W-:Y:S02]  /*7680*/  UIMAD UR12, UR20, UR13, UR10 ;  /* 0x0000000d140c72a4 */ /* 0x000fe4000f8e020a */
[----:B------:R-:W-:Y:S01]  /*7690*/  USHF.R.S32.HI UR13, URZ, 0x1f, UR21 ;  /* 0x0000001f3f0d7899 */ /* 0x000fe20008011415 */
[----:B------:R-:W-:Y:S01]  /*76a0*/  ULDC UR10, c[0x0][0x2e8] ;  /* 0x0000ba00000a7ab9 */ /* 0x000fe20000000800 */
[----:B------:R-:W-:Y:S01]  /*76b0*/  ELECT P0, URZ, PT ;  /* 0x00000000003f782f */ /* 0x000fe20003800000 */
[----:B------:R-:W-:Y:S01]  /*76c0*/  UISETP.NE.AND UP0, UPT, UR10, 0x1, UPT ;  /* 0x000000010a00788c */ /* 0x000fe2000bf05270 */
[----:B------:R-:W-:Y:S01]  /*76d0*/  ULDC.64 UR14, c[0x0][0x720] ;  /* 0x0001c800000e7ab9 */ /* 0x000fe20000000a00 */
[----:B------:R-:W-:Y:S02]  /*76e0*/  UIADD3 UR23, UR5, UR22, URZ ;  /* 0x0000001605177290 */ /* 0x000fe4000fffe03f */
[----:B------:R-:W-:-:S02]  /*76f0*/  UIMAD UR10, UR13, UR14, URZ ;  /* 0x0000000e0d0a72a4 */ /* 0x000fc4000f8e023f */
[----:B------:R-:W-:Y:S01]  /*7700*/  UIADD3 UR9, UR9, UR12, URZ ;  /* 0x0000000c09097290 */ /* 0x000fe2000fffe03f */
[----:B------:R-:W-:Y:S01]  /*7710*/  ULDC.64 UR18, c[0x0][0x738] ;  /* 0x0001ce0000127ab9 */ /* 0x000fe20000000a00 */
[----:B------:R-:W-:-:S03]  /*7720*/  UMOV UR22, UR4 ;  /* 0x0000000400167c82 */ /* 0x000fc60008000000 */
[----:B------:R-:W-:Y:S01]  /*7730*/  @UP0 ULDC UR16, c[0x0][0x2ec] ;  /* 0x0000bb0000100ab9 */ /* 0x000fe20000000800 */
[----:B------:R-:W-:Y:S02]  /*7740*/  UIMAD UR13, UR13, UR18, URZ ;  /* 0x000000120d0d72a4 */ /* 0x000fe4000f8e023f */
[----:B------:R-:W-:Y:S02]  /*7750*/  UIMAD UR5, UR21, UR15, UR10 ;  /* 0x0000000f150572a4 */ /* 0x000fe4000f8e020a */
[----:B------:R-:W-:Y:S02]  /*7760*/  UIMAD.WIDE.U32 UR22, UR21, UR14, UR22 ;  /* 0x0000000e151672a5 */ /* 0x000fe4000f8e0016 */
[----:B------:R-:W-:Y:S02]  /*7770*/  UIMAD.WIDE.U32 UR16, UR20, UR16, URZ ;  /* 0x00000010141072a5 */ /* 0x000fe4000f8e003f */
[----:B------:R-:W-:Y:S01]  /*7780*/  UIMAD.WIDE.U32 UR14, UR21, UR18, UR8 ;  /* 0x00000012150e72a5 */ /* 0x000fe2000f8e0008 */
[----:B------:R-:W-:-:S02]  /*7790*/  UMOV UR12, UR20 ;  /* 0x00000014000c7c82 */ /* 0x000fc40008000000 */
[----:B------:R-:W-:Y:S01]  /*77a0*/  @UP0 ULDC UR8, c[0x0][0x2f0] ;  /* 0x0000bc0000080ab9 */ /* 0x000fe20000000800 */
[----:B------:R-:W-:Y:S02]  /*77b0*/  UIMAD UR4, UR21, UR19, UR13 ;  /* 0x00000013150472a4 */ /* 0x000fe4000f8e020d */
[----:B------:R-:W-:Y:S01]  /*77c0*/  @UP0 USHF.R.U32.HI UR12, URZ, UR8, UR17 ;  /* 0x000000083f0c0299 */ /* 0x000fe20008011611 */
[----:B------:R-:W-:Y:S11]  /*77d0*/  @!P0 BRA `(.L_x_1221) ;  /* 0x0000001800ac8947 */ /* 0x000ff60003800000 */
[----:B------:R-:W1:Y:S01]  /*77e0*/  S2R R3, SR_CgaCtaId ;  /* 0x0000000000037919 */ /* 0x000e620000008800 */
[----:B------:R-:W-:-:S04]  /*77f0*/  MOV R16, 0x400 ;  /* 0x0000040000107802 */ /* 0x000fc80000000f00 */
[----:B-1----:R-:W-:Y:S01]  /*7800*/  LEA R16, R3, R16, 0x18 ;  /* 0x0000001003107211 */ /* 0x002fe200078ec0ff */
[----:B------:R-:W-:-:S05]  /*7810*/  IMAD.MOV.U32 R3, RZ, RZ, 0x1 ;  /* 0x00000001ff037424 */ /* 0x000fca00078e00ff */
[----:B------:R-:W-:-:S04]  /*7820*/  SHF.L.U32 R3, R3, 0x1f, RZ ;  /* 0x0000001f03037819 */ /* 0x000fc800000006ff */
[----:B------:R-:W1:Y:S02]  /*7830*/  SYNCS.PHASECHK.TRANS64.TRYWAIT P0, [R16+URZ+0x30820], R3 ;  /* 0x03082003100075a7 */ /* 0x000e64000800017f */
[----:B-1----:R-:W-:Y:S05]  /*7840*/  @!P0 BRA `(.L_x_1222) ;  /* 0x0000001c00888947 */ /* 0x002fea0003800000 */
.L_x_1250:
[----:B------:R-:W2:Y:S01]  /*7850*/  S2R R0, SR_TID.X ;  /* 0x0000000000007919 */ /* 0x000ea20000002100 */
[----:B------:R-:W-:Y:S02]  /*7860*/  IMAD.U32 R15, RZ, RZ, UR23 ;  /* 0x00000017ff0f7e24 */ /* 0x000fe4000f8e00ff */
[----:B------:R-:W-:Y:S02]  /*7870*/  IMAD.U32 R14, RZ, RZ, UR15 ;  /* 0x0000000fff0e7e24 */ /* 0x000fe4000f8e00ff */
[----:B------:R-:W-:Y:S02]  /*7880*/  VIADD R15, R15, UR5 ;  /* 0x000000050f0f7c36 */ /* 0x000fe40008000000 */
[----:B------:R-:W-:Y:S02]  /*7890*/  VIADD R14, R14, UR4 ;  /* 0x000000040e0e7c36 */ /* 0x000fe40008000000 */
[----:B------:R-:W-:Y:S01]  /*78a0*/  IMAD.MOV.U32 R11, RZ, RZ, 0x1 ;  /* 0x00000001ff0b7424 */ /* 0x000fe200078e00ff */
[----:B--2---:R-:W-:-:S04]  /*78b0*/  LOP3.LUT R0, R0, 0x7f, RZ, 0xc0, !PT ;  /* 0x0000007f00007812 */ /* 0x004fc800078ec0ff */
[----:B------:R-:W-:-:S13]  /*78c0*/  ISETP.NE.AND P0, PT, R0, RZ, PT ;  /* 0x000000ff0000720c */ /* 0x000fda0003f05270 */
[----:B------:R-:W-:Y:S05]  /*78d0*/  @P0 BRA `(.L_x_1223) ;  /* 0x0000000000180947 */ /* 0x000fea0003800000 */
[----:B------:R-:W2:Y:S01]  /*78e0*/  S2R R0, SR_TID.X ;  /* 0x0000000000007919 */ /* 0x000ea20000002100 */
[----:B-1----:R-:W-:-:S04]  /*78f0*/  IMAD.MOV.U32 R3, RZ, RZ, 0x4100 ;  /* 0x00004100ff037424 */ /* 0x002fc800078e00ff */
[----:B------:R3:W-:Y:S01]  /*7900*/  SYNCS.ARRIVE.TRANS64 RZ, [R16+URZ+0x30810], R3 ;  /* 0x0308100310ff79a7 */ /* 0x0007e2000800003f */
[----:B--2---:R-:W-:-:S13]  /*7910*/  LOP3.LUT P1, RZ, R0, 0x1f, RZ, 0xc0, !PT ;  /* 0x0000001f00ff7812 */ /* 0x004fda000782c0ff */
[----:B---3--:R-:W-:Y:S05]  /*7920*/  @!P1 BRA `(.L_x_1223) ;  /* 0x0000000000049947 */ /* 0x008fea0003800000 */
[----:B------:R-:W-:Y:S01]  /*7930*/  BPT.TRAP 0x1 ;  /* 0x000000040000795c */ /* 0x000fe20000300000 */
.L_x_1223:
[----:B------:R-:W-:Y:S01]  /*7940*/  R2UR UR19, R4 ;  /* 0x00000000041372ca */ /* 0x000fe200000e0000 */
[----:B------:R-:W2:Y:S01]  /*7950*/  LDC.64 R6, c[0x0][0x198] ;  /* 0x00006600ff067b82 */ /* 0x000ea20000000a00 */
[----:B------:R-:W-:Y:S01]  /*7960*/  R2UR UR7, R15 ;  /* 0x000000000f0772ca */ /* 0x000fe200000e0000 */
[----:B------:R-:W-:Y:S01]  /*7970*/  ULDC.64 UR16, c[0x0][0x700] ;  /* 0x0001c00000107ab9 */ /* 0x000fe20000000a00 */
[----:B------:R-:W-:Y:S01]  /*7980*/  UMOV UR36, 0x0 ;  /* 0x0000000000247882 */ /* 0x000fe20000000000 */
[----:B------:R-:W-:Y:S01]  /*7990*/  IMAD.U32 R10, RZ, RZ, UR16 ;  /* 0x00000010ff0a7e24 */ /* 0x000fe2000f8e00ff */
[----:B------:R-:W-:Y:S01]  /*79a0*/  UMOV UR37, 0x14f00000 ;  /* 0x14f0000000257882 */ /* 0x000fe20000000000 */
[----:B------:R-:W-:Y:S01]  /*79b0*/  IMAD.U32 R9, RZ, RZ, UR17 ;  /* 0x00000011ff097e24 */ /* 0x000fe2000f8e00ff */
[----:B------:R-:W-:Y:S01]  /*79c0*/  UMOV UR18, URZ ;  /* 0x0000003f00127c82 */ /* 0x000fe20008000000 */
[----:B------:R-:W-:Y:S01]  /*79d0*/  UMOV UR26, 0x40 ;  /* 0x00000040001a7882 */ /* 0x000fe20000000000 */
[----:B------:R-:W-:Y:S01]  /*79e0*/  UMOV UR28, UR20 ;  /* 0x00000014001c7c82 */ /* 0x000fe20008000000 */
[----:B------:R-:W-:Y:S01]  /*79f0*/  UMOV UR29, UR21 ;  /* 0x00000015001d7c82 */ /* 0x000fe20008000000 */
[----:B------:R-:W-:Y:S01]  /*7a00*/  IMAD.MOV.U32 R5, RZ, RZ, 0x10000 ;  /* 0x00010000ff057424 */ /* 0x000fe200078e00ff */
[----:B------:R-:W-:Y:S01]  /*7a10*/  USHF.L.U32 UR19, UR19, 0x6, URZ ;  /* 0x0000000613137899 */ /* 0x000fe2000800063f */
[----:B------:R-:W-:Y:S01]  /*7a20*/  IMAD.MOV.U32 R19, RZ, RZ, RZ ;  /* 0x000000ffff137224 */ /* 0x000fe200078e00ff */
[----:B------:R-:W-:Y:S01]  /*7a30*/  UMOV UR48, 0x0 ;  /* 0x0000000000307882 */ /* 0x000fe20000000000 */
[----:B------:R-:W-:Y:S01]  /*7a40*/  UMOV UR49, 0x10000000 ;  /* 0x1000000000317882 */ /* 0x000fe20000000000 */
[----:B------:R-:W-:Y:S01]  /*7a50*/  UIADD3 UR8, UP0, UR19, UR22, URZ ;  /* 0x0000001613087290 */ /* 0x000fe2000ff1e03f */
[----:B------:R-:W-:-:S02]  /*7a60*/  UMOV UR13, UR21 ;  /* 0x00000015000d7c82 */ /* 0x000fc40008000000 */
[----:B------:R-:W-:Y:S01]  /*7a70*/  UMOV UR27, UR19 ;  /* 0x00000013001b7c82 */ /* 0x000fe20008000000 */
[----:B------:R-:W-:Y:S02]  /*7a80*/  ULEA.HI.X.SX32 UR7, UR19, UR7, 0x1, UP0 ;  /* 0x0000000713077291 */ /* 0x000fe400080f0e3f */
[----:B-1----:R-:W-:Y:S01]  /*7a90*/  IMAD.U32 R3, RZ, RZ, UR8 ;  /* 0x00000008ff037e24 */ /* 0x002fe2000f8e00ff */
[----:B------:R-:W-:Y:S01]  /*7aa0*/  UMOV UR10, UR18 ;  /* 0x00000012000a7c82 */ /* 0x000fe20008000000 */
[----:B------:R-:W-:Y:S01]  /*7ab0*/  IMAD.U32 R2, RZ, RZ, UR8 ;  /* 0x00000008ff027e24 */ /* 0x000fe2000f8e00ff */
[----:B------:R-:W-:Y:S01]  /*7ac0*/  R2UR UR8, R16 ;  /* 0x00000000100872ca */ /* 0x000fe200000e0000 */
[----:B--2---:R-:W-:Y:S01]  /*7ad0*/  IMAD.MOV.U32 R8, RZ, RZ, R6 ;  /* 0x000000ffff087224 */ /* 0x004fe200078e0006 */
[----:B------:R-:W-:Y:S01]  /*7ae0*/  LEA R0, P1, R3, R10, 0x2 ;  /* 0x0000000a03007211 */ /* 0x000fe200078210ff */
[----:B------:R-:W-:Y:S01]  /*7af0*/  IMAD.U32 R3, RZ, RZ, UR7 ;  /* 0x00000007ff037e24 */ /* 0x000fe2000f8e00ff */
[----:B------:R-:W-:Y:S01]  /*7b00*/  UMOV UR7, 0x10 ;  /* 0x0000001000077882 */ /* 0x000fe20000000000 */
[----:B------:R-:W-:Y:S01]  /*7b10*/  UMOV UR42, 0x40 ;  /* 0x00000040002a7882 */ /* 0x000fe20000000000 */
[----:B------:R-:W-:Y:S01]  /*7b20*/  R2UR UR32, R0 ;  /* 0x00000000002072ca */ /* 0x000fe200000e0000 */
[----:B------:R-:W-:Y:S01]  /*7b30*/  UMOV UR43, UR11 ;  /* 0x0000000b002b7c82 */ /* 0x000fe20008000000 */
[----:B------:R-:W-:Y:S01]  /*7b40*/  LEA.HI.X R2, R2, R9, R3, 0x2, P1 ;  /* 0x0000000902027211 */ /* 0x000fe200008f1403 */
[----:B------:R-:W-:Y:S01]  /*7b50*/  UMOV UR44, UR12 ;  /* 0x0000000c002c7c82 */ /* 0x000fe20008000000 */
[----:B------:R-:W-:Y:S01]  /*7b60*/  IADD3 R0, P1, R8, 0x2f0, RZ ;  /* 0x000002f008007810 */ /* 0x000fe20007f3e0ff */
[----:B------:R-:W-:Y:S01]  /*7b70*/  UMOV UR45, UR21 ;  /* 0x00000015002d7c82 */ /* 0x000fe20008000000 */
[----:B------:R-:W-:Y:S01]  /*7b80*/  R2UR UR33, R2 ;  /* 0x00000000022172ca */ /* 0x000fe200000e0000 */
[----:B------:R-:W-:Y:S01]  /*7b90*/  UIADD3 UR16, UR8, 0x18000, URZ ;  /* 0x0001800008107890 */ /* 0x000fe2000fffe03f */
[----:B------:R-:W-:Y:S01]  /*7ba0*/  R2UR UR30, R0 ;  /* 0x00000000001e72ca */ /* 0x000fe200000e0000 */
[----:B------:R-:W-:Y:S01]  /*7bb0*/  UIADD3 UR17, UR8, 0x30810, URZ ;  /* 0x0003081008117890 */ /* 0x000fe2000fffe03f */
[----:B------:R-:W-:Y:S01]  /*7bc0*/  IADD3 R0, P2, R8, 0x3f0, RZ ;  /* 0x000003f008007810 */ /* 0x000fe20007f5e0ff */
[----:B------:R-:W-:-:S02]  /*7bd0*/  UIADD3 UR24, UR8, 0x1a000, URZ ;  /* 0x0001a00008187890 */ /* 0x000fc4000fffe03f */
[----:B------:R-:W-:Y:S01]  /*7be0*/  UIADD3 UR50, UR8, 0x28000, URZ ;  /* 0x0002800008327890 */ /* 0x000fe2000fffe03f */
[----:B------:R-:W-:Y:S01]  /*7bf0*/  R2UR UR46, R0 ;  /* 0x00000000002e72ca */ /* 0x000fe200000e0000 */
[--C-:B------:R-:W-:Y:S01]  /*7c00*/  IMAD.X R0, RZ, RZ, R7.reuse, P1 ;  /* 0x000000ffff007224 */ /* 0x100fe200008e0607 */
[----:B------:R-:W-:Y:S01]  /*7c10*/  IADD3 R2, P1, R8, 0xf0, RZ ;  /* 0x000000f008027810 */ /* 0x000fe20007f3e0ff */
[----:B------:R-:W-:Y:S01]  /*7c20*/  UMOV UR25, UR17 ;  /* 0x0000001100197c82 */ /* 0x000fe20008000000 */
[----:B------:R-:W-:Y:S01]  /*7c30*/  UMOV UR51, UR17 ;  /* 0x0000001100337c82 */ /* 0x000fe20008000000 */
[----:B------:R-:W-:Y:S01]  /*7c40*/  UIADD3 UR9, UR8, 0x30800, URZ ;  /* 0x0003080008097890 */ /* 0x000fe2000fffe03f */
[----:B------:R-:W-:Y:S01]  /*7c50*/  R2UR UR31, R0 ;  /* 0x00000000001f72ca */ /* 0x000fe200000e0000 */
[--C-:B------:R-:W-:Y:S01]  /*7c60*/  IMAD.X R0, RZ, RZ, R7.reuse, P2 ;  /* 0x000000ffff007224 */ /* 0x100fe200010e0607 */
[----:B------:R-:W-:Y:S01]  /*7c70*/  R2UR UR34, R2 ;  /* 0x00000000022272ca */ /* 0x000fe200000e0000 */
[----:B------:R-:W-:Y:S01]  /*7c80*/  IMAD.X R3, RZ, RZ, R7, P1 ;  /* 0x000000ffff037224 */ /* 0x000fe200008e0607 */
[----:B------:R-:W-:-:S02]  /*7c90*/  UIADD3 UR40, UR8, 0x4000, URZ ;  /* 0x0000400008287890 */ /* 0x000fc4000fffe03f */
[----:B------:R-:W-:Y:S01]  /*7ca0*/  R2UR UR47, R0 ;  /* 0x00000000002f72ca */ /* 0x000fe200000e0000 */
[----:B------:R-:W-:Y:S01]  /*7cb0*/  IMAD.U32 R0, RZ, RZ, UR6 ;  /* 0x00000006ff007e24 */ /* 0x000fe2000f8e00ff */
[----:B------:R-:W-:Y:S01]  /*7cc0*/  R2UR UR35, R3 ;  /* 0x00000000032372ca */ /* 0x000fe200000e0000 */
[----:B------:R-:W-:Y:S02]  /*7cd0*/  UMOV UR41, UR9 ;  /* 0x0000000900297c82 */ /* 0x000fe40008000000 */
[----:B------:R-:W-:-:S05]  /*7ce0*/  VIADD R6, R0, 0xffffffff ;  /* 0xffffffff00067836 */ /* 0x000fca0000000000 */
[----:B------:R1:W-:Y:S01]  /*7cf0*/  STL [R1], R6 ;  /* 0x0000000601007387 */ /* 0x0003e20000100800 */
[----:B------:R-:W-:-:S04]  /*7d00*/  ISETP.GE.AND P1, PT, R4, R6, PT ;  /* 0x000000060400720c */ /* 0x000fc80003f26270 */
[----:B------:R-:W-:Y:S01]  /*7d10*/  UTMALDG.4D [UR16], [UR34], desc[UR36] ;  /* 0x00002410220075b4 */ /* 0x000fe20008019000 */
[----:B------:R-:W-:Y:S01]  /*7d20*/  UTMALDG.4D [UR24], [UR34], desc[UR36] ;  /* 0x00002418220075b4 */ /* 0x000fe20008019000 */
[----:B------:R2:W-:Y:S01]  /*7d30*/  UBLKCP.S.G [UR50], [UR32], UR7 ;  /* 0x00000032200073ba */ /* 0x0005e20008000207 */
[----:B------:R1:W-:Y:S01]  /*7d40*/  SYNCS.ARRIVE.TRANS64 RZ, [R16+URZ+0x30800], R5 ;  /* 0x0308000510ff79a7 */ /* 0x0003e2000800003f */
[----:B------:R1:W-:Y:S01]  /*7d50*/  UTMALDG.4D [UR8], [UR30], desc[UR48] ;  /* 0x000030081e0075b4 */ /* 0x0003e20008019000 */
[----:B--2---:R-:W-:Y:S01]  /*7d60*/  UIADD3 UR32, UR8, 0x8000, URZ ;  /* 0x0000800008207890 */ /* 0x004fe2000fffe03f */
[----:B------:R1:W-:Y:S01]  /*7d70*/  UTMALDG.4D [UR40], [UR30], desc[UR48] ;  /* 0x000030281e0075b4 */ /* 0x0003e20008019000 */
[----:B------:R-:W-:Y:S01]  /*7d80*/  UIADD3 UR24, UR8, 0xc000, URZ ;  /* 0x0000c00008187890 */ /* 0x000fe2000fffe03f */
[----:B------:R-:W-:Y:S01]  /*7d90*/  UMOV UR35, UR11 ;  /* 0x0000000b00237c82 */ /* 0x000fe20008000000 */
[----:B------:R-:W-:Y:S01]  /*7da0*/  UMOV UR36, UR12 ;  /* 0x0000000c00247c82 */ /* 0x000fe20008000000 */
[----:B------:R-:W-:Y:S01]  /*7db0*/  UMOV UR37, UR21 ;  /* 0x0000001500257c82 */ /* 0x000fe20008000000 */
[----:B------:R-:W-:Y:S01]  /*7dc0*/  UMOV UR34, UR18 ;  /* 0x0000001200227c82 */ /* 0x000fe20008000000 */
[----:B------:R-:W-:Y:S01]  /*7dd0*/  UMOV UR33, UR9 ;  /* 0x0000000900217c82 */ /* 0x000fe20008000000 */
[----:B------:R-:W-:Y:S01]  /*7de0*/  UMOV UR27, UR11 ;  /* 0x0000000b001b7c82 */ /* 0x000fe20008000000 */
[----:B------:R-:W-:Y:S01]  /*7df0*/  UMOV UR28, UR12 ;  /* 0x0000000c001c7c82 */ /* 0x000fe20008000000 */
[----:B------:R-:W-:Y:S01]  /*7e00*/  UMOV UR25, UR9 ;  /* 0x0000000900197c82 */ /* 0x000fe20008000000 */
[----:B------:R1:W-:Y:S01]  /*7e10*/  UTMALDG.4D [UR32], [UR46], desc[UR48] ;  /* 0x000030202e0075b4 */ /* 0x0003e20008019000 */
[----:B------:R1:W-:Y:S02]  /*7e20*/  UTMALDG.4D [UR24], [UR46], desc[UR48] ;  /* 0x000030182e0075b4 */ /* 0x0003e40008019000 */
[----:B-1----:R-:W-:Y:S05]  /*7e30*/  @P1 BRA `(.L_x_1224) ;  /* 0x00000010003c1947 */ /* 0x002fea0003800000 */
[----:B------:R-:W-:Y:S01]  /*7e40*/  R2UR UR7, R4 ;  /* 0x00000000040772ca */ /* 0x000fe200000e0000 */
[----:B------:R-:W1:Y:S01]  /*7e50*/  S2R R6, SR_TID.X ;  /* 0x0000000000067919 */ /* 0x000e620000002100 */
[----:B------:R-:W-:Y:S01]  /*7e60*/  UIADD3 UR8, UR6, -0x2, URZ ;  /* 0xfffffffe06087890 */ /* 0x000fe2000fffe03f */
[----:B------:R-:W-:-:S05]  /*7e70*/  IMAD.MOV.U32 R11, RZ, RZ, 0x1 ;  /* 0x00000001ff0b7424 */ /* 0x000fca00078e00ff */
[----:B------:R-:W-:-:S05]  /*7e80*/  ISETP.NE.AND P1, PT, R4, UR8, PT ;  /* 0x0000000804007c0c */ /* 0x000fca000bf25270 */
[----:B------:R-:W-:-:S04]  /*7e90*/  ULOP3.LUT UR7, URZ, UR7, URZ, 0x33, !UPT ;  /* 0x000000073f077292 */ /* 0x000fc8000f8e333f */
[----:B------:R-:W-:-:S06]  /*7ea0*/  UIADD3 UR7, UR7, UR6, URZ ;  /* 0x0000000607077290 */ /* 0x000fcc000fffe03f */
[----:B------:R-:W-:-:S05]  /*7eb0*/  IMAD.U32 R0, RZ, RZ, UR7 ;  /* 0x00000007ff007e24 */ /* 0x000fca000f8e00ff */
[----:B------:R-:W-:Y:S01]  /*7ec0*/  LOP3.LUT R5, R0, 0x1, RZ, 0xc0, !PT ;  /* 0x0000000100057812 */ /* 0x000fe200078ec0ff */
[----:B------:R-:W-:-:S04]  /*7ed0*/  IMAD.MOV.U32 R0, RZ, RZ, R4 ;  /* 0x000000ffff007224 */ /* 0x000fc800078e0004 */
[----:B------:R2:W-:Y:S01]  /*7ee0*/  STL [R1+0x4], R5 ;  /* 0x0000040501007387 */ /* 0x0005e20000100800 */
[----:B-1----:R-:W-:Y:S01]  /*7ef0*/  LOP3.LUT R6, R6, 0x1f, RZ, 0xc0, !PT ;  /* 0x0000001f06067812 */ /* 0x002fe200078ec0ff */
[----:B------:R-:W-:Y:S06]  /*7f00*/  @!P1 BRA `(.L_x_1225) ;  /* 0x0000000800b09947 */ /* 0x000fec0003800000 */
[----:B------:R-:W-:Y:S01]  /*7f10*/  R2UR UR8, R5 ;  /* 0x00000000050872ca */ /* 0x000fe200000e0000 */
[----:B------:R-:W-:Y:S02]  /*7f20*/  IMAD.MOV.U32 R0, RZ, RZ, R4 ;  /* 0x000000ffff007224 */ /* 0x000fe400078e0004 */
[----:B------:R-:W-:-:S10]  /*7f30*/  IMAD.MOV.U32 R11, RZ, RZ, 0x1 ;  /* 0x00000001ff0b7424 */ /* 0x000fd400078e00ff */
[----:B------:R-:W-:-:S06]  /*7f40*/  UIADD3 UR7, UR7, -UR8, URZ ;  /* 0x8000000807077290 */ /* 0x000fcc000fffe03f */
[----:B------:R-:W-:-:S07]  /*7f50*/  IMAD.U32 R20, RZ, RZ, UR7 ;  /* 0x00000007ff147e24 */ /* 0x000fce000f8e00ff */
.L_x_1234:
[----:B--234-:R-:W-:-:S04]  /*7f60*/  SHF.L.U32 R21, R11, 0x1f, RZ ;  /* 0x0000001f0b157819 */ /* 0x01cfc800000006ff */
[----:B------:R-:W1:Y:S02]  /*7f70*/  SYNCS.PHASECHK.TRANS64.TRYWAIT P1, [R16+URZ+0x30840], R21 ;  /* 0x03084015100075a7 */ /* 0x000e64000802017f */
[----:B-1----:R-:W-:Y:S05]  /*7f80*/  @!P1 BRA `(.L_x_1226) ;  /* 0x0000001400cc9947 */ /* 0x002fea0003800000 */
.L_x_1251:
[----:B------:R-:W-:Y:S05]  /*7f90*/  @P0 BRA `(.L_x_1227) ;  /* 0x0000000000140947 */ /* 0x000fea0003800000 */
[----:B------:R-:W-:Y:S01]  /*7fa0*/  ISETP.NE.AND P1, PT, R6, RZ, PT ;  /* 0x000000ff0600720c */ /* 0x000fe20003f25270 */
[----:B------:R-:W-:-:S04]  /*7fb0*/  IMAD.MOV.U32 R3, RZ, RZ, 0x4100 ;  /* 0x00004100ff037424 */ /* 0x000fc800078e00ff */
[----:B------:R3:W-:Y:S08]  /*7fc0*/  SYNCS.ARRIVE.TRANS64 RZ, [R16+URZ+0x30830], R3 ;  /* 0x0308300310ff79a7 */ /* 0x0007f0000800003f */
[----:B------:R-:W-:Y:S05]  /*7fd0*/  @!P1 BRA `(.L_x_1227) ;  /* 0x0000000000049947 */ /* 0x000fea0003800000 */
[----:B------:R-:W-:Y:S01]  /*7fe0*/  BPT.TRAP 0x1 ;  /* 0x000000040000795c */ /* 0x000fe20000300000 */
.L_x_1227:
[----:B------:R-:W3:Y:S01]  /*7ff0*/  LDC.64 R12, c[0x0][0x728] ;  /* 0x0001ca00ff0c7b82 */ /* 0x000ee20000000a00 */
[----:B------:R-:W-:Y:S01]  /*8000*/  IMAD.SHL.U32 R18, R0, 0x40, RZ ;  /* 0x0000004000127824 */ /* 0x000fe200078e00ff */
[----:B------:R-:W-:Y:S01]  /*8010*/  R2UR UR32, R16 ;  /* 0x00000000102072ca */ /* 0x000fe200000e0000 */
[----:B------:R-:W-:Y:S01]  /*8020*/  UMOV UR30, 0x0 ;  /* 0x00000000001e7882 */ /* 0x000fe20000000000 */
[----:B------:R-:W-:Y:S01]  /*8030*/  UMOV UR31, 0x14f00000 ;  /* 0x14f00000001f7882 */ /* 0x000fe20000000000 */
[----:B------:R-:W-:Y:S01]  /*8040*/  UMOV UR18, URZ ;  /* 0x0000003f00127c82 */ /* 0x000fe20008000000 */
[C---:B------:R-:W-:Y:S01]  /*8050*/  IADD3 R2, P1, R18.reuse, UR14, RZ ;  /* 0x0000000e12027c10 */ /* 0x040fe2000ff3e0ff */
        /* <DEDUP_REMOVED lines=29> */
.L_x_1252:
[----:B------:R-:W-:Y:S05]  /*8230*/  @P0 BRA `(.L_x_1229) ;  /* 0x0000000000140947 */ /* 0x000fea0003800000 */
[----:B------:R-:W-:Y:S01]  /*8240*/  ISETP.NE.AND P1, PT, R6, RZ, PT ;  /* 0x000000ff0600720c */ /* 0x000fe20003f25270 */
[----:B------:R-:W-:-:S04]  /*8250*/  IMAD.MOV.U32 R2, RZ, RZ, 0x4100 ;  /* 0x00004100ff027424 */ /* 0x000fc800078e00ff */
[----:B------:R3:W-:Y:S08]  /*8260*/  SYNCS.ARRIVE.TRANS64 RZ, [R16+URZ+0x30818], R2 ;  /* 0x0308180210ff79a7 */ /* 0x0007f0000800003f */
[----:B------:R-:W-:Y:S05]  /*8270*/  @!P1 BRA `(.L_x_1229) ;  /* 0x0000000000049947 */ /* 0x000fea0003800000 */
[----:B------:R-:W-:Y:S01]  /*8280*/  BPT.TRAP 0x1 ;  /* 0x000000040000795c */ /* 0x000fe20000300000 */
.L_x_1229:
[----:B------:R-:W-:Y:S01]  /*8290*/  VIADD R18, R18, 0x40 ;  /* 0x0000004012127836 */ /* 0x000fe20000000000 */
[----:B------:R-:W-:Y:S01]  /*82a0*/  ULDC.64 UR8, c[0x0][0x700] ;  /* 0x0001c00000087ab9 */ /* 0x000fe20000000a00 */
[----:B------:R-:W-:Y:S01]  /*82b0*/  R2UR UR32, R16 ;  /* 0x00000000102072ca */ /* 0x000fe200000e0000 */
[----:B------:R-:W-:Y:S01]  /*82c0*/  IMAD.U32 R10, RZ, RZ, UR8 ;  /* 0x00000008ff0a7e24 */ /* 0x000fe2000f8e00ff */
[----:B------:R-:W-:Y:S01]  /*82d0*/  UMOV UR30, 0x0 ;  /* 0x00000000001e7882 */ /* 0x000fe20000000000 */
[----:B---3--:R-:W-:Y:S01]  /*82e0*/  IADD3 R2, P1, R18, UR22, RZ ;  /* 0x0000001612027c10 */ /* 0x008fe2000ff3e0ff */
[----:B------:R-:W-:Y:S01]  /*82f0*/  IMAD.U32 R9, RZ, RZ, UR9 ;  /* 0x00000009ff097e24 */ /* 0x000fe2000f8e00ff */
[----:B------:R-:W-:Y:S01]  /*8300*/  SHF.R.S32.HI R17, RZ, 0x1f, R18 ;  /* 0x0000001fff117819 */ /* 0x000fe20000011412 */
[----:B------:R-:W-:Y:S01]  /*8310*/  UMOV UR31, 0x14f00000 ;  /* 0x14f00000001f7882 */ /* 0x000fe20000000000 */
[----:B------:R-:W-:Y:S01]  /*8320*/  LEA R3, P2, R2, R10, 0x2 ;  /* 0x0000000a02037211 */ /* 0x000fe200078410ff */
[----:B------:R-:W-:Y:S01]  /*8330*/  UMOV UR26, URZ ;  /* 0x0000003f001a7c82 */ /* 0x000fe20008000000 */
[----:B------:R-:W-:Y:S01]  /*8340*/  R2UR UR27, R18 ;  /* 0x00000000121b72ca */ /* 0x000fe200000e0000 */
[----:B------:R-:W-:Y:S01]  /*8350*/  UMOV UR28, UR20 ;  /* 0x00000014001c7c82 */ /* 0x000fe20008000000 */
[----:B------:R-:W-:Y:S01]  /*8360*/  R2UR UR34, R3 ;  /* 0x00000000032272ca */ /* 0x000fe200000e0000 */
[----:B------:R-:W-:Y:S01]  /*8370*/  IMAD.X R3, R17, 0x1, R15, P1 ;  /* 0x0000000111037824 */ /* 0x000fe200008e060f */
[----:B------:R-:W-:-:S02]  /*8380*/  UIADD3 UR24, UR32, 0x1c000, URZ ;  /* 0x0001c00020187890 */ /* 0x000fc4000fffe03f */
[----:B------:R-:W-:Y:S02]  /*8390*/  UIADD3 UR25, UR32, 0x30818, URZ ;  /* 0x0003081820197890 */ /* 0x000fe4000fffe03f */
[----:B------:R-:W-:Y:S01]  /*83a0*/  LEA.HI.X R3, R2, R9, R3, 0x2, P2 ;  /* 0x0000000902037211 */ /* 0x000fe200010f1403 */
[----:B------:R-:W-:Y:S01]  /*83b0*/  UIADD3 UR16, UR32, 0x1e000, URZ ;  /* 0x0001e00020107890 */ /* 0x000fe2000fffe03f */
[----:B------:R-:W-:Y:S01]  /*83c0*/  IADD3 R2, P1, R8, 0xf0, RZ ;  /* 0x000000f008027810 */ /* 0x000fe20007f3e0ff */
[----:B------:R-:W-:Y:S01]  /*83d0*/  UIADD3 UR32, UR32, 0x28100, URZ ;  /* 0x0002810020207890 */ /* 0x000fe2000fffe03f */
[----:B------:R-:W-:Y:S01]  /*83e0*/  R2UR UR35, R3 ;  /* 0x00000000032372ca */ /* 0x000fe200000e0000 */
[----:B------:R-:W-:Y:S01]  /*83f0*/  UMOV UR29, UR21 ;  /* 0x00000015001d7c82 */ /* 0x000fe20008000000 */
[----:B------:R-:W-:Y:S01]  /*8400*/  R2UR UR8, R2 ;  /* 0x00000000020872ca */ /* 0x000fe200000e0000 */
[----:B------:R-:W-:Y:S01]  /*8410*/  IMAD.X R3, RZ, RZ, R7, P1 ;  /* 0x000000ffff037224 */ /* 0x000fe200008e0607 */
[----:B------:R-:W-:Y:S01]  /*8420*/  UMOV UR18, 0x40 ;  /* 0x0000004000127882 */ /* 0x000fe20000000000 */
[----:B------:R-:W-:Y:S01]  /*8430*/  UMOV UR17, UR25 ;  /* 0x0000001900117c82 */ /* 0x000fe20008000000 */
[----:B------:R-:W-:Y:S01]  /*8440*/  UMOV UR19, UR27 ;  /* 0x0000001b00137c82 */ /* 0x000fe20008000000 */
[----:B------:R-:W-:Y:S01]  /*8450*/  UMOV UR33, UR25 ;  /* 0x0000001900217c82 */ /* 0x000fe20008000000 */
[----:B------:R-:W-:Y:S01]  /*8460*/  R2UR UR9, R3 ;  /* 0x00000000030972ca */ /* 0x000fe200000e0000 */
[----:B------:R-:W-:-:S12]  /*8470*/  UMOV UR7, 0x10 ;  /* 0x0000001000077882 */ /* 0x000fd80000000000 */
[----:B------:R3:W-:Y:S01]  /*8480*/  UTMALDG.4D [UR24], [UR8], desc[UR30] ;  /* 0x00001e18080075b4 */ /* 0x0007e20008019000 */
[----:B------:R3:W-:Y:S01]  /*8490*/  UTMALDG.4D [UR16], [UR8], desc[UR30] ;  /* 0x00001e10080075b4 */ /* 0x0007e20008019000 */
[----:B------:R3:W-:Y:S01]  /*84a0*/  UBLKCP.S.G [UR32], [UR34], UR7 ;  /* 0x00000020220073ba */ /* 0x0007e20008000207 */
[----:B------:R-:W4:Y:S02]  /*84b0*/  SYNCS.PHASECHK.TRANS64.TRYWAIT P1, [R16+URZ+0x30848], R21 ;  /* 0x03084815100075a7 */ /* 0x000f24000802017f */
[----:B---34-:R-:W-:Y:S05]  /*84c0*/  @!P1 BRA `(.L_x_1230) ;  /* 0x0000001000a49947 */ /* 0x018fea0003800000 */
.L_x_1253:
[----:B------:R-:W-:Y:S05]  /*84d0*/  @P0 BRA `(.L_x_1231) ;  /* 0x0000000000140947 */ /* 0x000fea0003800000 */
[----:B------:R-:W-:Y:S01]  /*84e0*/  ISETP.NE.AND P1, PT, R6, RZ, PT ;  /* 0x000000ff0600720c */ /* 0x000fe20003f25270 */
[----:B-123--:R-:W-:-:S04]  /*84f0*/  IMAD.MOV.U32 R21, RZ, RZ, 0x4100 ;  /* 0x00004100ff157424 */ /* 0x00efc800078e00ff */
[----:B------:R4:W-:Y:S08]  /*8500*/  SYNCS.ARRIVE.TRANS64 RZ, [R16+URZ+0x30838], R21 ;  /* 0x0308381510ff79a7 */ /* 0x0009f0000800003f */
[----:B------:R-:W-:Y:S05]  /*8510*/  @!P1 BRA `(.L_x_1231) ;  /* 0x0000000000049947 */ /* 0x000fea0003800000 */
[----:B------:R-:W-:Y:S01]  /*8520*/  BPT.TRAP 0x1 ;  /* 0x000000040000795c */ /* 0x000fe20000300000 */
.L_x_1231:
[C---:B------:R-:W-:Y:S01]  /*8530*/  R2UR UR27, R18.reuse ;  /* 0x00000000121b72ca */ /* 0x040fe200000e0000 */
[----:B------:R-:W-:Y:S01]  /*8540*/  UMOV UR30, 0x0 ;  /* 0x00000000001e7882 */ /* 0x000fe20000000000 */
[----:B------:R-:W-:Y:S01]  /*8550*/  IADD3 R18, P1, R18, UR14, RZ ;  /* 0x0000000e12127c10 */ /* 0x000fe2000ff3e0ff */
        /* <DEDUP_REMOVED lines=26> */
[----:B------:R-:W5:Y:S02]  /*8700*/  SYNCS.PHASECHK.TRANS64.TRYWAIT P1, [R16+URZ+0x30820], R5 ;  /* 0x03082005100075a7 */ /* 0x000f64000802017f */
[----:B-1---5:R-:W-:Y:S05]  /*8710*/  @!P1 BRA `(.L_x_1232) ;  /* 0x0000001000249947 */ /* 0x022fea0003800000 */
.L_x_1255:
[----:B------:R-:W-:Y:S05]  /*8720*/  @P0 BRA `(.L_x_1233) ;  /* 0x0000000000140947 */ /* 0x000fea0003800000 */
[----:B------:R-:W-:Y:S01]  /*8730*/  ISETP.NE.AND P1, PT, R6, RZ, PT ;  /* 0x000000ff0600720c */ /* 0x000fe20003f25270 */
[----:B------:R-:W-:-:S04]  /*8740*/  IMAD.MOV.U32 R5, RZ, RZ, 0x4100 ;  /* 0x00004100ff057424 */ /* 0x000fc800078e00ff */
[----:B------:R1:W-:Y:S08]  /*8750*/  SYNCS.ARRIVE.TRANS64 RZ, [R16+URZ+0x30810], R5 ;  /* 0x0308100510ff79a7 */ /* 0x0003f0000800003f */
[----:B------:R-:W-:Y:S05]  /*8760*/  @!P1 BRA `(.L_x_1233) ;  /* 0x0000000000049947 */ /* 0x000fea0003800000 */
[----:B------:R-:W-:Y:S01]  /*8770*/  BPT.TRAP 0x1 ;  /* 0x000000040000795c */ /* 0x000fe20000300000 */
.L_x_1233:
[----:B------:R-:W-:Y:S01]  /*8780*/  R2UR UR7, R0 ;  /* 0x00000000000772ca */ /* 0x000fe200000e0000 */
[----:B------:R-:W-:Y:S01]  /*8790*/  VIADD R20, R20, 0xfffffffe ;  /* 0xfffffffe14147836 */ /* 0x000fe20000000000 */
[----:B------:R-:W-:Y:S01]  /*87a0*/  R2UR UR8, R15 ;  /* 0x000000000f0872ca */ /* 0x000fe200000e0000 */
[----:B------:R-:W-:Y:S01]  /*87b0*/  UMOV UR30, 0x0 ;  /* 0x00000000001e7882 */ /* 0x000fe20000000000 */
[----:B------:R-:W-:Y:S01]  /*87c0*/  R2UR UR32, R16 ;  /* 0x00000000102072ca */ /* 0x000fe200000e0000 */
[----:B------:R-:W-:Y:S01]  /*87d0*/  UMOV UR31, 0x14f00000 ;  /* 0x14f00000001f7882 */ /* 0x000fe20000000000 */
[----:B------:R-:W-:Y:S01]  /*87e0*/  UMOV UR26, URZ ;  /* 0x0000003f001a7c82 */ /* 0x000fe20008000000 */
[----:B------:R-:W-:Y:S01]  /*87f0*/  UMOV UR28, UR20 ;  /* 0x00000014001c7c82 */ /* 0x000fe20008000000 */
[----:B------:R-:W-:Y:S01]  /*8800*/  UMOV UR29, UR21 ;  /* 0x00000015001d7c82 */ /* 0x000fe20008000000 */
[----:B------:R-:W-:Y:S01]  /*8810*/  UMOV UR18, 0x40 ;  /* 0x0000004000127882 */ /* 0x000fe20000000000 */
[----:B------:R-:W-:-:S03]  /*8820*/  UMOV UR10, 0x10 ;  /* 0x00000010000a7882 */ /* 0x000fc60000000000 */
[----:B------:R-:W-:-:S04]  /*8830*/  UIADD3 UR7, UR7, 0x2, URZ ;  /* 0x0000000207077890 */ /* 0x000fc8000fffe03f */
[----:B------:R-:W-:Y:S02]  /*8840*/  USHF.L.U32 UR27, UR7, 0x6, URZ ;  /* 0x00000006071b7899 */ /* 0x000fe4000800063f */
[----:B------:R-:W-:Y:S02]  /*8850*/  UIADD3 UR24, UR32, 0x18000, URZ ;  /* 0x0001800020187890 */ /* 0x000fe4000fffe03f */
[----:B------:R-:W-:Y:S02]  /*8860*/  UIADD3 UR9, UP0, UR27, UR22, URZ ;  /* 0x000000161b097290 */ /* 0x000fe4000ff1e03f */
[----:B------:R-:W-:Y:S02]  /*8870*/  UIADD3 UR25, UR32, 0x30810, URZ ;  /* 0x0003081020197890 */ /* 0x000fe4000fffe03f */
[----:B------:R-:W-:Y:S02]  /*8880*/  ULEA.HI.X.SX32 UR8, UR27, UR8, 0x1, UP0 ;  /* 0x000000081b087291 */ /* 0x000fe400080f0e3f */
[----:B-1----:R-:W-:Y:S01]  /*8890*/  IMAD.U32 R5, RZ, RZ, UR9 ;  /* 0x00000009ff057e24 */ /* 0x002fe2000f8e00ff */
[----:B------:R-:W-:-:S02]  /*88a0*/  UIADD3 UR16, UR32, 0x1a000, URZ ;  /* 0x0001a00020107890 */ /* 0x000fc4000fffe03f */
[----:B------:R-:W-:Y:S01]  /*88b0*/  UIADD3 UR32, UR32, 0x28000, URZ ;  /* 0x0002800020207890 */ /* 0x000fe2000fffe03f */
[----:B------:R-:W-:Y:S01]  /*88c0*/  IMAD.U32 R4, RZ, RZ, UR8 ;  /* 0x00000008ff047e24 */ /* 0x000fe2000f8e00ff */
[----:B------:R-:W-:Y:S01]  /*88d0*/  LEA R0, P1, R5, R10, 0x2 ;  /* 0x0000000a05007211 */ /* 0x000fe200078210ff */
[----:B------:R-:W-:Y:S01]  /*88e0*/  UMOV UR17, UR25 ;  /* 0x0000001900117c82 */ /* 0x000fe20008000000 */
[----:B------:R-:W-:Y:S01]  /*88f0*/  R2UR UR8, R2 ;  /* 0x00000000020872ca */ /* 0x000fe200000e0000 */
[----:B------:R-:W-:Y:S01]  /*8900*/  UMOV UR19, UR27 ;  /* 0x0000001b00137c82 */ /* 0x000fe20008000000 */
[----:B------:R-:W-:Y:S01]  /*8910*/  R2UR UR34, R0 ;  /* 0x00000000002272ca */ /* 0x000fe200000e0000 */
[----:B------:R-:W-:Y:S01]  /*8920*/  IMAD.U32 R0, RZ, RZ, UR9 ;  /* 0x00000009ff007e24 */ /* 0x000fe2000f8e00ff */
[----:B------:R-:W-:Y:S01]  /*8930*/  R2UR UR9, R3 ;  /* 0x00000000030972ca */ /* 0x000fe200000e0000 */
[----:B------:R-:W-:-:S03]  /*8940*/  UMOV UR33, UR25 ;  /* 0x0000001900217c82 */ /* 0x000fc60008000000 */
[----:B------:R-:W-:Y:S02]  /*8950*/  LEA.HI.X R0, R0, R9, R4, 0x2, P1 ;  /* 0x0000000900007211 */ /* 0x000fe400008f1404 */
[----:B------:R-:W-:Y:S02]  /*8960*/  ISETP.NE.AND P1, PT, R20, RZ, PT ;  /* 0x000000ff1400720c */ /* 0x000fe40003f25270 */
[----:B------:R-:W-:Y:S01]  /*8970*/  R2UR UR35, R0 ;  /* 0x00000000002372ca */ /* 0x000fe200000e0000 */
[----:B------:R-:W-:-:S04]  /*8980*/  IMAD.U32 R0, RZ, RZ, UR7 ;  /* 0x00000007ff007e24 */ /* 0x000fc8000f8e00ff */
[----:B------:R1:W-:Y:S01]  /*8990*/  UTMALDG.4D [UR24], [UR8], desc[UR30] ;  /* 0x00001e18080075b4 */ /* 0x0003e20008019000 */
[----:B------:R1:W-:Y:S07]  /*89a0*/  UTMALDG.4D [UR16], [UR8], desc[UR30] ;  /* 0x00001e10080075b4 */ /* 0x0003ee0008019000 */
[----:B------:R1:W-:Y:S02]  /*89b0*/  UBLKCP.S.G [UR32], [UR34], UR10 ;  /* 0x00000020220073ba */ /* 0x0003e4000800020a */
[----:B-1----:R-:W-:Y:S05]  /*89c0*/  @P1 BRA `(.L_x_1234) ;  /* 0xfffffff400641947 */ /* 0x002fea000383ffff */
.L_x_1225:
[----:B------:R-:W3:Y:S02]  /*89d0*/  LDL.LU R4, [R1+0x4] ;  /* 0x0000040001047983 */ /* 0x000ee40000300800 */
[----:B---3--:R-:W-:Y:S02]  /*89e0*/  ISETP.NE.AND P1, PT, R4, RZ, PT ;  /* 0x000000ff0400720c */ /* 0x008fe40003f25270 */
[----:B------:R1:W5:Y:S11]  /*89f0*/  LDL R4, [R1] ;  /* 0x0000000001047983 */ /* 0x0003760000100800 */
[----:B-1----:R-:W-:Y:S05]  /*8a00*/  @!P1 BRA `(.L_x_1224) ;  /* 0x0000000400489947 */ /* 0x002fea0003800000 */
[----:B------:R-:W-:-:S04]  /*8a10*/  SHF.L.U32 R13, R11, 0x1f, RZ ;  /* 0x0000001f0b0d7819 */ /* 0x000fc800000006ff */
[----:B------:R-:W1:Y:S02]  /*8a20*/  SYNCS.PHASECHK.TRANS64.TRYWAIT P1, [R16+URZ+0x30840], R13 ;  /* 0x0308400d100075a7 */ /* 0x000e64000802017f */
[----:B-1----:R-:W-:Y:S05]  /*8a30*/  @!P1 BRA `(.L_x_1235) ;  /* 0x0000000c00749947 */ /* 0x002fea0003800000 */
.L_x_1256:
[----:B------:R-:W-:Y:S05]  /*8a40*/  @P0 BRA `(.L_x_1236) ;  /* 0x0000000000140947 */ /* 0x000fea0003800000 */
[----:B------:R-:W-:Y:S01]  /*8a50*/  ISETP.NE.AND P1, PT, R6, RZ, PT ;  /* 0x000000ff0600720c */ /* 0x000fe20003f25270 */
[----:B--2---:R-:W-:-:S04]  /*8a60*/  IMAD.MOV.U32 R5, RZ, RZ, 0x4100 ;  /* 0x00004100ff057424 */ /* 0x004fc800078e00ff */
[----:B------:R3:W-:Y:S08]  /*8a70*/  SYNCS.ARRIVE.TRANS64 RZ, [R16+URZ+0x30830], R5 ;  /* 0x0308300510ff79a7 */ /* 0x0007f0000800003f */
[----:B------:R-:W-:Y:S05]  /*8a80*/  @!P1 BRA `(.L_x_1236) ;  /* 0x0000000000049947 */ /* 0x000fea0003800000 */
[----:B------:R-:W-:Y:S01]  /*8a90*/  BPT.TRAP 0x1 ;  /* 0x000000040000795c */ /* 0x000fe20000300000 */
.L_x_1236:
[----:B--23-5:R-:W2:Y:S01]  /*8aa0*/  LDC.64 R4, c[0x0][0x728] ;  /* 0x0001ca00ff047b82 */ /* 0x02cea20000000a00 */
[----:B------:R-:W-:Y:S01]  /*8ab0*/  IMAD.SHL.U32 R17, R0, 0x40, RZ ;  /* 0x0000004000117824 */ /* 0x000fe200078e00ff */
[----:B------:R-:W-:Y:S01]  /*8ac0*/  R2UR UR32, R16 ;  /* 0x00000000102072ca */ /* 0x000fe200000e0000 */
[----:B------:R-:W-:Y:S01]  /*8ad0*/  UMOV UR30, 0x0 ;  /* 0x00000000001e7882 */ /* 0x000fe20000000000 */
[----:B------:R-:W-:Y:S01]  /*8ae0*/  UMOV UR31, 0x14f00000 ;  /* 0x14f00000001f7882 */ /* 0x000fe20000000000 */
[----:B------:R-:W-:Y:S01]  /*8af0*/  UMOV UR26, URZ ;  /* 0x0000003f001a7c82 */ /* 0x000fe20008000000 */
[C---:B------:R-:W-:Y:S01]  /*8b00*/  IADD3 R0, P1, R17.reuse, UR14, RZ ;  /* 0x0000000e11007c10 */ /* 0x040fe2000ff3e0ff */
        /* <DEDUP_REMOVED lines=10> */
[----:B--2---:R-:W-:Y:S01]  /*8bb0*/  LEA R4, P2, R0, R4, 0x2 ;  /* 0x0000000400047211 */ /* 0x004fe200078410ff */
        /* <DEDUP_REMOVED lines=15> */
.L_x_1257:
[----:B------:R-:W-:Y:S05]  /*8cb0*/  @P0 BRA `(.L_x_1238) ;  /* 0x0000000000140947 */ /* 0x000fea0003800000 */
[----:B------:R-:W-:Y:S01]  /*8cc0*/  ISETP.NE.AND P0, PT, R6, RZ, PT ;  /* 0x000000ff0600720c */ /* 0x000fe20003f05270 */
[----:B------:R-:W-:-:S04]  /*8cd0*/  IMAD.MOV.U32 R5, RZ, RZ, 0x4100 ;  /* 0x00004100ff057424 */ /* 0x000fc800078e00ff */
[----:B------:R3:W-:Y:S08]  /*8ce0*/  SYNCS.ARRIVE.TRANS64 RZ, [R16+URZ+0x30818], R5 ;  /* 0x0308180510ff79a7 */ /* 0x0007f0000800003f */
[----:B------:R-:W-:Y:S05]  /*8cf0*/  @!P0 BRA `(.L_x_1238) ;  /* 0x0000000000048947 */ /* 0x000fea0003800000 */
[----:B------:R-:W-:Y:S01]  /*8d00*/  BPT.TRAP 0x1 ;  /* 0x000000040000795c */ /* 0x000fe20000300000 */
.L_x_1238:
        /* <DEDUP_REMOVED lines=9> */
[----:B------:R-:W-:-:S04]  /*8da0*/  UMOV UR18, 0x40 ;  /* 0x0000004000127882 */ /* 0x000fc80000000000 */
[----:B------:R-:W-:-:S04]  /*8db0*/  UIADD3 UR27, UR27, 0x40, URZ ;  /* 0x000000401b1b7890 */ /* 0x000fc8000fffe03f */
[----:B------:R-:W-:Y:S02]  /*8dc0*/  UIADD3 UR8, UP0, UR27, UR22, URZ ;  /* 0x000000161b087290 */ /* 0x000fe4000ff1e03f */
[----:B------:R-:W-:Y:S02]  /*8dd0*/  UIADD3 UR24, UR32, 0x1c000, URZ ;  /* 0x0001c00020187890 */ /* 0x000fe4000fffe03f */
[----:B------:R-:W-:Y:S02]  /*8de0*/  ULEA.HI.X.SX32 UR7, UR27, UR7, 0x1, UP0 ;  /* 0x000000071b077291 */ /* 0x000fe400080f0e3f */
[----:B---3--:R-:W-:Y:S01]  /*8df0*/  IMAD.U32 R5, RZ, RZ, UR8 ;  /* 0x00000008ff057e24 */ /* 0x008fe2000f8e00ff */
[----:B------:R-:W-:Y:S01]  /*8e00*/  UIADD3 UR25, UR32, 0x30818, URZ ;  /* 0x0003081820197890 */ /* 0x000fe2000fffe03f */
[----:B------:R-:W-:Y:S01]  /*8e10*/  IMAD.U32 R0, RZ, RZ, UR8 ;  /* 0x00000008ff007e24 */ /* 0x000fe2000f8e00ff */
[----:B------:R-:W-:Y:S01]  /*8e20*/  R2UR UR8, R2 ;  /* 0x00000000020872ca */ /* 0x000fe200000e0000 */
[----:B------:R-:W-:Y:S01]  /*8e30*/  IMAD.U32 R4, RZ, RZ, UR7 ;  /* 0x00000007ff047e24 */ /* 0x000fe2000f8e00ff */
[----:B------:R-:W-:Y:S01]  /*8e40*/  LEA R10, P0, R5, R10, 0x2 ;  /* 0x0000000a050a7211 */ /* 0x000fe200078010ff */
[----:B------:R-:W-:-:S02]  /*8e50*/  UIADD3 UR16, UR32, 0x1e000, URZ ;  /* 0x0001e00020107890 */ /* 0x000fc4000fffe03f */
[----:B------:R-:W-:Y:S01]  /*8e60*/  UIADD3 UR32, UR32, 0x28100, URZ ;  /* 0x0002810020207890 */ /* 0x000fe2000fffe03f */
[----:B------:R-:W-:Y:S01]  /*8e70*/  LEA.HI.X R9, R0, R9, R4, 0x2, P0 ;  /* 0x0000000900097211 */ /* 0x000fe200000f1404 */
[----:B------:R-:W-:Y:S01]  /*8e80*/  UMOV UR17, UR25 ;  /* 0x0000001900117c82 */ /* 0x000fe20008000000 */
[----:B------:R3:W5:Y:S01]  /*8e90*/  LDL.LU R4, [R1] ;  /* 0x0000000001047983 */ /* 0x0007620000300800 */
[----:B------:R-:W-:Y:S01]  /*8ea0*/  R2UR UR34, R10 ;  /* 0x000000000a2272ca */ /* 0x000fe200000e0000 */
[----:B------:R-:W-:Y:S01]  /*8eb0*/  UMOV UR19, UR27 ;  /* 0x0000001b00137c82 */ /* 0x000fe20008000000 */
[----:B------:R-:W-:Y:S01]  /*8ec0*/  R2UR UR35, R9 ;  /* 0x00000000092372ca */ /* 0x000fe200000e0000 */
[----:B------:R-:W-:Y:S01]  /*8ed0*/  UMOV UR33, UR25 ;  /* 0x0000001900217c82 */ /* 0x000fe20008000000 */
[----:B------:R3:W-:Y:S01]  /*8ee0*/  UTMALDG.4D [UR24], [UR8], desc[UR30] ;  /* 0x00001e18080075b4 */ /* 0x0007e20008019000 */
[----:B------:R-:W-:Y:S01]  /*8ef0*/  UMOV UR7, 0x10 ;  /* 0x0000001000077882 */ /* 0x000fe20000000000 */
[----:B------:R3:W-:Y:S09]  /*8f00*/  UTMALDG.4D [UR16], [UR8], desc[UR30] ;  /* 0x00001e10080075b4 */ /* 0x0007f20008019000 */
[----:B------:R3:W-:Y:S02]  /*8f10*/  UBLKCP.S.G [UR32], [UR34], UR7 ;  /* 0x00000020220073ba */ /* 0x0007e40008000207 */
[----:B---3--:R-:W-:-:S07]  /*8f20*/  IMAD.MOV.U32 R19, RZ, RZ, 0x1 ;  /* 0x00000001ff137424 */ /* 0x008fce00078e00ff */
.L_x_1224:
[----:B------:R-:W3:Y:S01]  /*8f30*/  S2R R0, SR_TID.X ;  /* 0x0000000000007919 */ /* 0x000ee20000002100 */
[----:B------:R-:W-:Y:S01]  /*8f40*/  IMAD R3, R19, 0x8, R16 ;  /* 0x0000000813037824 */ /* 0x000fe200078e0210 */
[----:B---3--:R-:W-:Y:S02]  /*8f50*/  LOP3.LUT R2, R0, 0x7f, RZ, 0xc0, !PT ;  /* 0x0000007f00027812 */ /* 0x008fe400078ec0ff */
[----:B------:R-:W-:Y:S02]  /*8f60*/  SHF.L.U32 R0, R11, 0x1f, RZ ;  /* 0x0000001f0b007819 */ /* 0x000fe400000006ff */
[----:B------:R-:W-:Y:S02]  /*8f70*/  ISETP.NE.AND P1, PT, R2, RZ, PT ;  /* 0x000000ff0200720c */ /* 0x000fe40003f25270 */
[----:B------:R-:W3:Y:S02]  /*8f80*/  SYNCS.PHASECHK.TRANS64.TRYWAIT P0, [R3+URZ+0x30840], R0 ;  /* 0x03084000030075a7 */ /* 0x000ee4000800017f */
[----:B---3--:R-:W-:Y:S09]  /*8f90*/  @!P0 BRA `(.L_x_1239) ;  /* 0x0000000800448947 */ /* 0x008ff20003800000 */
.L_x_1258:
[----:B------:R-:W-:Y:S05]  /*8fa0*/  @P1 BRA `(.L_x_1240) ;  /* 0x0000000000181947 */ /* 0x000fea0003800000 */
[----:B------:R-:W1:Y:S01]  /*8fb0*/  S2R R2, SR_TID.X ;  /* 0x0000000000027919 */ /* 0x000e620000002100 */
[----:B---3--:R-:W-:-:S04]  /*8fc0*/  IMAD.MOV.U32 R0, RZ, RZ, 0x4100 ;  /* 0x00004100ff007424 */ /* 0x008fc800078e00ff */
[----:B------:R3:W-:Y:S01]  /*8fd0*/  SYNCS.ARRIVE.TRANS64 RZ, [R3+URZ+0x30830], R0 ;  /* 0x0308300003ff79a7 */ /* 0x0007e2000800003f */
[----:B-1----:R-:W-:-:S13]  /*8fe0*/  LOP3.LUT P0, RZ, R2, 0x1f, RZ, 0xc0, !PT ;  /* 0x0000001f02ff7812 */ /* 0x002fda000780c0ff */
[----:B---3--:R-:W-:Y:S05]  /*8ff0*/  @!P0 BRA `(.L_x_1240) ;  /* 0x0000000000048947 */ /* 0x008fea0003800000 */
[----:B------:R-:W-:Y:S01]  /*9000*/  BPT.TRAP 0x1 ;  /* 0x000000040000795c */ /* 0x000fe20000300000 */
.L_x_1240:
[----:B-----5:R-:W-:Y:S01]  /*9010*/  R2UR UR27, R4 ;  /* 0x00000000041b72ca */ /* 0x020fe200000e0000 */
[C-C-:B---3--:R-:W-:Y:S01]  /*9020*/  IMAD R0, R19.reuse, 0x4000, R16.reuse ;  /* 0x0000400013007824 */ /* 0x148fe200078e0210 */
[----:B------:R-:W-:Y:S01]  /*9030*/  R2UR UR9, R14 ;  /* 0x000000000e0972ca */ /* 0x000fe200000e0000 */
[----:B-12-4-:R-:W-:Y:S01]  /*9040*/  IMAD R16, R19, 0x100, R16 ;  /* 0x0000010013107824 */ /* 0x016fe200078e0210 */
[----:B------:R-:W-:Y:S01]  /*9050*/  IADD3 R8, P0, R8, 0x1f0, RZ ;  /* 0x000001f008087810 */ /* 0x000fe20007f1e0ff */
[----:B------:R-:W-:Y:S01]  /*9060*/  ULDC.64 UR18, c[0x0][0x728] ;  /* 0x0001ca0000127ab9 */ /* 0x000fe20000000a00 */
[----:B------:R-:W-:Y:S01]  /*9070*/  R2UR UR25, R3 ;  /* 0x00000000031972ca */ /* 0x000fe200000e0000 */
[----:B------:R-:W-:Y:S01]  /*9080*/  UMOV UR32, 0x0 ;  /* 0x0000000000207882 */ /* 0x000fe20000000000 */
[----:B------:R-:W-:Y:S01]  /*9090*/  R2UR UR16, R0 ;  /* 0x00000000001072ca */ /* 0x000fe200000e0000 */
[----:B------:R-:W-:Y:S01]  /*90a0*/  IMAD.X R7, RZ, RZ, R7, P0 ;  /* 0x000000ffff077224 */ /* 0x000fe200000e0607 */
[----:B------:R-:W-:Y:S01]  /*90b0*/  R2UR UR7, R16 ;  /* 0x00000000100772ca */ /* 0x000fe200000e0000 */
[----:B------:R-:W-:Y:S01]  /*90c0*/  UMOV UR33, 0x14f00000 ;  /* 0x14f0000000217882 */ /* 0x000fe20000000000 */
[----:B------:R-:W-:Y:S01]  /*90d0*/  R2UR UR30, R8 ;  /* 0x00000000081e72ca */ /* 0x000fe200000e0000 */
[----:B------:R-:W-:Y:S01]  /*90e0*/  USHF.L.U32 UR27, UR27, 0x6, URZ ;  /* 0x000000061b1b7899 */ /* 0x000fe2000800063f */
[----:B------:R-:W-:Y:S01]  /*90f0*/  R2UR UR31, R7 ;  /* 0x00000000071f72ca */ /* 0x000fe200000e0000 */
[----:B------:R-:W-:Y:S01]  /*9100*/  UMOV UR26, URZ ;  /* 0x0000003f001a7c82 */ /* 0x000fe20008000000 */
[----:B------:R-:W-:Y:S01]  /*9110*/  UMOV UR28, UR20 ;  /* 0x00000014001c7c82 */ /* 0x000fe20008000000 */
[----:B------:R-:W-:Y:S01]  /*9120*/  UIADD3 UR10, UP0, UR27, UR14, URZ ;  /* 0x0000000e1b0a7290 */ /* 0x000fe2000ff1e03f */
[----:B------:R-:W-:Y:S01]  /*9130*/  VIADD R0, R19, 0x1 ;  /* 0x0000000113007836 */ /* 0x000fe20000000000 */
[----:B------:R-:W-:-:S02]  /*9140*/  UIADD3 UR25, UR25, 0x30830, URZ ;  /* 0x0003083019197890 */ /* 0x000fc4000fffe03f */
[----:B------:R-:W-:Y:S02]  /*9150*/  ULEA UR8, UP1, UR10, UR18, 0x2 ;  /* 0x000000120a087291 */ /* 0x000fe4000f82103f */
[----:B------:R-:W-:Y:S01]  /*9160*/  ULEA.HI.X.SX32 UR9, UR27, UR9, 0x1, UP0 ;  /* 0x000000091b097291 */ /* 0x000fe200080f0e3f */
[C---:B------:R-:W-:Y:S01]  /*9170*/  ISETP.NE.AND P0, PT, R0.reuse, 0x2, PT ;  /* 0x000000020000780c */ /* 0x040fe20003f05270 */
[----:B------:R-:W-:Y:S02]  /*9180*/  UIADD3 UR24, UR16, 0x20000, URZ ;  /* 0x0002000010187890 */ /* 0x000fe4000fffe03f */
[----:B------:R-:W-:Y:S01]  /*9190*/  UIADD3 UR16, UR16, 0x22000, URZ ;  /* 0x0002200010107890 */ /* 0x000fe2000fffe03f */
[----:B------:R-:W-:Y:S01]  /*91a0*/  SEL R2, RZ, 0x1, P0 ;  /* 0x00000001ff027807 */ /* 0x000fe20000000000 */
[----:B------:R-:W-:Y:S01]  /*91b0*/  ULEA.HI.X UR9, UR10, UR19, UR9, 0x2, UP1 ;  /* 0x000000130a097291 */ /* 0x000fe200088f1409 */
[----:B------:R-:W-:Y:S01]  /*91c0*/  SEL R0, R0, RZ, P0 ;  /* 0x000000ff00007207 */ /* 0x000fe20000000000 */
[----:B------:R-:W-:Y:S01]  /*91d0*/  UIADD3 UR34, UR7, 0x28200, URZ ;  /* 0x0002820007227890 */ /* 0x000fe2000fffe03f */
[----:B------:R-:W-:Y:S01]  /*91e0*/  LOP3.LUT R11, R11, R2, RZ, 0x3c, !PT ;  /* 0x000000020b0b7212 */ /* 0x000fe200078e3cff */
[----:B------:R-:W-:Y:S01]  /*91f0*/  UMOV UR29, UR21 ;  /* 0x00000015001d7c82 */ /* 0x000fe20008000000 */
[----:B------:R-:W-:Y:S01]  /*9200*/  UMOV UR18, 0x40 ;  /* 0x0000004000127882 */ /* 0x000fe20000000000 */
[----:B------:R-:W-:Y:S01]  /*9210*/  UMOV UR17, UR25 ;  /* 0x0000001900117c82 */ /* 0x000fe20008000000 */
[----:B------:R-:W-:Y:S01]  /*9220*/  UMOV UR19, UR27 ;  /* 0x0000001b00137c82 */ /* 0x000fe20008000000 */
[----:B------:R-:W-:Y:S01]  /*9230*/  UMOV UR35, UR25 ;  /* 0x0000001900237c82 */ /* 0x000fe20008000000 */
[----:B------:R1:W-:Y:S01]  /*9240*/  UTMALDG.4D [UR24], [UR30], desc[UR32] ;  /* 0x000020181e0075b4 */ /* 0x0003e20008019000 */
[----:B------:R-:W-:Y:S01]  /*9250*/  UMOV UR7, 0x10 ;  /* 0x0000001000077882 */ /* 0x000fe20000000000 */
[----:B------:R1:W-:Y:S01]  /*9260*/  UTMALDG.4D [UR16], [UR30], desc[UR32] ;  /* 0x000020101e0075b4 */ /* 0x0003e20008019000 */
[----:B------:R1:W-:Y:S02]  /*9270*/  UBLKCP.S.G [UR34], [UR8], UR7 ;  /* 0x00000022080073ba */ /* 0x0003e40008000207 */
[----:B-1----:R-:W-:Y:S01]  /*9280*/  NOP ;  /* 0x0000000000007918 */ /* 0x002fe20000000000 */
.L_x_1221:
[----:B------:R-:W-:Y:S05]  /*9290*/  BSYNC B0 ;  /* 0x0000000000007941 */ /* 0x000fea0003800000 */
.L_x_1219:
[----:B------:R-:W-:-:S03]  /*92a0*/  UMOV UR7, 0xffffffff ;  /* 0xffffffff00077882 */ /* 0x000fc60000000000 */
[----:B------:R-:W-:Y:S05]  /*92b0*/  BRA.DIV UR7, `(.L_x_1241) ;  /* 0x0000000607907947 */ /* 0x000fea000b800000 */
[----:B------:R-:W-:-:S13]  /*92c0*/  ELECT P6, URZ, PT ;  /* 0x00000000003f782f */ /* 0x000fda00038c0000 */
.L_x_1261:
[----:B------:R-:W-:Y:S05]  /*92d0*/  @!P6 BRA `(.L_x_1138) ;  /* 0x000000000084e947 */ /* 0x000fea0003800000 */
[----:B------:R-:W-:-:S06]  /*92e0*/  ULOP3.LUT UR7, UR38, 0x2, URZ, 0xfc, !UPT ;  /* 0x0000000226077892 */ /* 0x000fcc000f8efc3f */
[----:B------:R-:W-:-:S05]  /*92f0*/  IMAD.U32 R2, RZ, RZ, UR7 ;  /* 0x00000007ff027e24 */ /* 0x000fca000f8e00ff */
[----:B------:R-:W-:-:S13]  /*9300*/  ISETP.NE.AND P2, PT, R2, 0x3, PT ;  /* 0x000000030200780c */ /* 0x000fda0003f45270 */
[----:B------:R-:W-:Y:S05]  /*9310*/  @!P2 BRA `(.L_x_1242) ;  /* 0x000000000004a947 */ /* 0x000fea0003800000 */
[----:B------:R-:W-:Y:S01]  /*9320*/  BPT.TRAP 0x1 ;  /* 0x000000040000795c */ /* 0x000fe20000300000 */
.L_x_1242:
        /* <DEDUP_REMOVED lines=8> */
[----:B------:R-:W-:-:S03]  /*93b0*/  SEL R4, RZ, 0x1, P1 ;  /* 0x00000001ff047807 */ /* 0x000fc60000800000 */
[----:B------:R-:W1:Y:S01]  /*93c0*/  SYNCS.PHASECHK.TRANS64.TRYWAIT P0, [R6+URZ], R5 ;  /* 0x00000005060075a7 */ /* 0x000e62000800017f */
[----:B------:R-:W-:Y:S02]  /*93d0*/  LOP3.LUT R11, R11, R4, RZ, 0x3c, !PT ;  /* 0x000000040b0b7212 */ /* 0x000fe400078e3cff */
[----:B------:R-:W-:Y:S02]  /*93e0*/  SEL R4, R2, RZ, P1 ;  /* 0x000000ff02047207 */ /* 0x000fe40000800000 */
[----:B------:R-:W-:-:S03]  /*93f0*/  SHF.L.U32 R2, R11, 0x1f, RZ ;  /* 0x0000001f0b027819 */ /* 0x000fc600000006ff */
[----:B------:R-:W-:Y:S01]  /*9400*/  IMAD R3, R4, 0x8, R3 ;  /* 0x0000000804037824 */ /* 0x000fe200078e0203 */
[----:B-1----:R-:W-:Y:S06]  /*9410*/  @!P0 BRA `(.L_x_1243) ;  /* 0x0000000400588947 */ /* 0x002fec0003800000 */
.L_x_1262:
[----:B------:R-:W2:Y:S02]  /*9420*/  SYNCS.PHASECHK.TRANS64.TRYWAIT P0, [R3+URZ], R2 ;  /* 0x00000002030075a7 */ /* 0x000ea4000800017f */
[----:B--2---:R-:W-:Y:S05]  /*9430*/  @!P0 BRA `(.L_x_1244) ;  /* 0x0000000400648947 */ /* 0x004fea0003800000 */
.L_x_1263:
[----:B------:R-:W-:Y:S05]  /*9440*/  @!P2 BRA `(.L_x_1245) ;  /* 0x000000000004a947 */ /* 0x000fea0003800000 */
[----:B------:R-:W-:Y:S01]  /*9450*/  BPT.TRAP 0x1 ;  /* 0x000000040000795c */ /* 0x000fe20000300000 */
.L_x_1245:
[----:B--2---:R-:W-:-:S04]  /*9460*/  VIADD R3, R7, 0x30840 ;  /* 0x0003084007037836 */ /* 0x004fc80000000000 */
[----:B------:R-:W-:-:S04]  /*9470*/  IMAD R0, R0, 0x8, R3 ;  /* 0x0000000800007824 */ /* 0x000fc800078e0203 */
[----:B------:R-:W2:Y:S02]  /*9480*/  SYNCS.PHASECHK.TRANS64.TRYWAIT P0, [R0+URZ], R5 ;  /* 0x00000005000075a7 */ /* 0x000ea4000800017f */
[----:B--2---:R-:W-:Y:S05]  /*9490*/  @!P0 BRA `(.L_x_1246) ;  /* 0x0000000400608947 */ /* 0x004fea0003800000 */
.L_x_1264:
[----:B------:R-:W-:-:S07]  /*94a0*/  IMAD R3, R4, 0x8, R3 ;  /* 0x0000000804037824 */ /* 0x000fce00078e0203 */
.L_x_1247:
[----:B---3--:R3:W4:Y:S02]  /*94b0*/  SYNCS.PHASECHK.TRANS64.TRYWAIT P0, [R3+URZ], R2 ;  /* 0x00000002030075a7 */ /* 0x008724000800017f */
[----:B----4-:R-:W-:Y:S05]  /*94c0*/  @!P0 NANOSLEEP.SYNCS 0x989680 ;  /* 0x009896800000895d */ /* 0x010fea0003900000 */
[----:B------:R-:W4:Y:S02]  /*94d0*/  @!P0 SYNCS.PHASECHK.TRANS64 P0, [R3+URZ], R2 ;  /* 0x00000002030085a7 */ /* 0x000f24000800007f */
[----:B----4-:R-:W-:Y:S05]  /*94e0*/  @!P0 BRA `(.L_x_1247) ;  /* 0xfffffffc00f08947 */ /* 0x010fea000383ffff */
.L_x_1138:
[----:B------:R-:W-:Y:S05]  /*94f0*/  BSYNC B6 ;  /* 0x0000000000067941 */ /* 0x000fea0003800000 */
.L_x_1135:
[----:B------:R-:W-:Y:S05]  /*9500*/  EXIT ;  /* 0x000000000000794d */ /* 0x000fea0003800000 */
.L_x_1145:
[----:B------:R-:W-:Y:S02]  /*9510*/  IMAD.MOV.U32 R12, RZ, RZ, RZ ;  /* 0x000000ffff0c7224 */ /* 0x000fe400078e00ff */
[----:B------:R-:W-:Y:S02]  /*9520*/  IMAD.MOV.U32 R11, RZ, RZ, 0x1f ;  /* 0x0000001fff0b7424 */ /* 0x000fe400078e00ff */
[----:B------:R-:W-:-:S07]  /*9530*/  IMAD.MOV.U32 R15, RZ, RZ, -0x1 ;  /* 0xffffffffff0f7424 */ /* 0x000fce00078e00ff */
[----:B------:R-:W-:Y:S05]  /*9540*/  WARPSYNC.COLLECTIVE R15, `(.L_x_1248) ;  /* 0x000000000f087348 */ /* 0x000fea0003c00000 */
[----:B------:R1:W2:Y:S02]  /*9550*/  SHFL.IDX P6, R14, R13, R12, R11 ;  /* 0x0000000c0d0e7389 */ /* 0x0002a400000c000b */
[----:B-12---:R-:W-:Y:S01]  /*9560*/  ENDCOLLECTIVE ;  /* 0x000000000000791b */ /* 0x006fe20003800000 */
.L_x_1248:
[----:B------:R-:W-:Y:S05]  /*9570*/  BRA `(.L_x_1249) ;  /* 0xffffff7c00187947 */ /* 0x000fea000383ffff */
.L_x_1147:
[----:B--2---:R2:W3:Y:S02]  /*9580*/  SYNCS.PHASECHK.TRANS64.TRYWAIT P0, [R229+URZ+0x30800], R8 ;  /* 0x03080008e50075a7 */ /* 0x0044e4000800017f */
[----:B---3--:R-:W-:Y:S05]  /*9590*/  @!P0 NANOSLEEP.SYNCS 0x989680 ;  /* 0x009896800000895d */ /* 0x008fea0003900000 */
[----:B------:R-:W3:Y:S02]  /*95a0*/  @!P0 SYNCS.PHASECHK.TRANS64 P0, [R229+URZ+0x30800], R8 ;  /* 0x03080008e50085a7 */ /* 0x000ee4000800007f */
[----:B---3--:R-:W-:Y:S05]  /*95b0*/  @!P0 BRA `(.L_x_1147) ;  /* 0xfffffffc00f08947 */ /* 0x008fea000383ffff */
[----:B------:R-:W-:Y:S05]  /*95c0*/  BRA `(.L_x_1146) ;  /* 0xffffff7c00607947 */ /* 0x000fea000383ffff */
.L_x_1151:
[----:B---3--:R3:W4:Y:S02]  /*95d0*/  SYNCS.PHASECHK.TRANS64.TRYWAIT P0, [R0+URZ+0x30810], R9 ;  /* 0x03081009000075a7 */ /* 0x008724000800017f */
[----:B----4-:R-:W-:Y:S05]  /*95e0*/  @!P0 NANOSLEEP.SYNCS 0x989680 ;  /* 0x009896800000895d */ /* 0x010fea0003900000 */
[----:B------:R-:W4:Y:S02]  /*95f0*/  @!P0 SYNCS.PHASECHK.TRANS64 P0, [R0+URZ+0x30810], R9 ;  /* 0x03081009000085a7 */ /* 0x000f24000800007f */
[----:B----4-:R-:W-:Y:S05]  /*9600*/  @!P0 BRA `(.L_x_1151) ;  /* 0xfffffffc00f08947 */ /* 0x010fea000383ffff */
[----:B------:R-:W-:Y:S05]  /*9610*/  BRA `(.L_x_1150) ;  /* 0xffffff8400007947 */ /* 0x000fea000383ffff */
.L_x_1155:
[----:B------:R1:W1:Y:S02]  /*9620*/  SYNCS.PHASECHK.TRANS64.TRYWAIT P0, [R0+URZ+0x30830], R9 ;  /* 0x03083009000075a7 */ /* 0x000264000800017f */
[----:B-1----:R-:W-:Y:S05]  /*9630*/  @!P0 NANOSLEEP.SYNCS 0x989680 ;  /* 0x009896800000895d */ /* 0x002fea0003900000 */
[----:B------:R-:W1:Y:S02]  /*9640*/  @!P0 SYNCS.PHASECHK.TRANS64 P0, [R0+URZ+0x30830], R9 ;  /* 0x03083009000085a7 */ /* 0x000e64000800007f */
[----:B-1----:R-:W-:Y:S05]  /*9650*/  @!P0 BRA `(.L_x_1155) ;  /* 0xfffffffc00f08947 */ /* 0x002fea000383ffff */
[----:B------:R-:W-:Y:S05]  /*9660*/  BRA `(.L_x_1154) ;  /* 0xffffff8800587947 */ /* 0x000fea000383ffff */
.L_x_1222:
[----:B-1----:R1:W2:Y:S02]  /*9670*/  SYNCS.PHASECHK.TRANS64.TRYWAIT P0, [R16+URZ+0x30820], R3 ;  /* 0x03082003100075a7 */ /* 0x0022a4000800017f */
[----:B--2---:R-:W-:Y:S05]  /*9680*/  @!P0 NANOSLEEP.SYNCS 0x989680 ;  /* 0x009896800000895d */ /* 0x004fea0003900000 */
[----:B------:R-:W2:Y:S02]  /*9690*/  @!P0 SYNCS.PHASECHK.TRANS64 P0, [R16+URZ+0x30820], R3 ;  /* 0x03082003100085a7 */ /* 0x000ea4000800007f */
[----:B--2---:R-:W-:Y:S05]  /*96a0*/  @!P0 BRA `(.L_x_1222) ;  /* 0xfffffffc00f08947 */ /* 0x004fea000383ffff */
[----:B------:R-:W-:Y:S05]  /*96b0*/  BRA `(.L_x_1250) ;  /* 0xffffffe000647947 */ /* 0x000fea000383ffff */
.L_x_1226:
[----:B-1----:R1:W3:Y:S02]  /*96c0*/  SYNCS.PHASECHK.TRANS64.TRYWAIT P1, [R16+URZ+0x30840], R21 ;  /* 0x03084015100075a7 */ /* 0x0022e4000802017f */
[----:B---3--:R-:W-:Y:S05]  /*96d0*/  @!P1 NANOSLEEP.SYNCS 0x989680 ;  /* 0x009896800000995d */ /* 0x008fea0003900000 */
[----:B------:R-:W3:Y:S02]  /*96e0*/  @!P1 SYNCS.PHASECHK.TRANS64 P1, [R16+URZ+0x30840], R21 ;  /* 0x03084015100095a7 */ /* 0x000ee4000802007f */
[----:B---3--:R-:W-:Y:S05]  /*96f0*/  @!P1 BRA `(.L_x_1226) ;  /* 0xfffffffc00f09947 */ /* 0x008fea000383ffff */
[----:B------:R-:W-:Y:S05]  /*9700*/  BRA `(.L_x_1251) ;  /* 0xffffffe800207947 */ /* 0x000fea000383ffff */
.L_x_1228:
[----:B--2---:R2:W3:Y:S02]  /*9710*/  SYNCS.PHASECHK.TRANS64.TRYWAIT P1, [R16+URZ+0x30828], R21 ;  /* 0x03082815100075a7 */ /* 0x0044e4000802017f */
[----:B---3--:R-:W-:Y:S05]  /*9720*/  @!P1 NANOSLEEP.SYNCS 0x989680 ;  /* 0x009896800000995d */ /* 0x008fea0003900000 */
[----:B------:R-:W3:Y:S02]  /*9730*/  @!P1 SYNCS.PHASECHK.TRANS64 P1, [R16+URZ+0x30828], R21 ;  /* 0x03082815100095a7 */ /* 0x000ee4000802007f */
[----:B---3--:R-:W-:Y:S05]  /*9740*/  @!P1 BRA `(.L_x_1228) ;  /* 0xfffffffc00f09947 */ /* 0x008fea000383ffff */
[----:B------:R-:W-:Y:S05]  /*9750*/  BRA `(.L_x_1252) ;  /* 0xffffffe800b47947 */ /* 0x000fea000383ffff */
.L_x_1230:
[----:B---3--:R3:W4:Y:S02]  /*9760*/  SYNCS.PHASECHK.TRANS64.TRYWAIT P1, [R16+URZ+0x30848], R21 ;  /* 0x03084815100075a7 */ /* 0x008724000802017f */
[----:B----4-:R-:W-:Y:S05]  /*9770*/  @!P1 NANOSLEEP.SYNCS 0x989680 ;  /* 0x009896800000995d */ /* 0x010fea0003900000 */
[----:B------:R-:W4:Y:S02]  /*9780*/  @!P1 SYNCS.PHASECHK.TRANS64 P1, [R16+URZ+0x30848], R21 ;  /* 0x03084815100095a7 */ /* 0x000f24000802007f */
[----:B----4-:R-:W-:Y:S05]  /*9790*/  @!P1 BRA `(.L_x_1230) ;  /* 0xfffffffc00f09947 */ /* 0x010fea000383ffff */
[----:B------:R-:W-:Y:S05]  /*97a0*/  BRA `(.L_x_1253) ;  /* 0xffffffec00487947 */ /* 0x000fea000383ffff */
.L_x_1232:
[----:B------:R-:W-:-:S07]  /*97b0*/  SHF.L.U32 R5, R11, 0x1f, RZ ;  /* 0x0000001f0b057819 */ /* 0x000fce00000006ff */
.L_x_1254:
[----:B------:R1:W1:Y:S02]  /*97c0*/  SYNCS.PHASECHK.TRANS64.TRYWAIT P1, [R16+URZ+0x30820], R5 ;  /* 0x03082005100075a7 */ /* 0x000264000802017f */
[----:B-1----:R-:W-:Y:S05]  /*97d0*/  @!P1 NANOSLEEP.SYNCS 0x989680 ;  /* 0x009896800000995d */ /* 0x002fea0003900000 */
[----:B------:R-:W1:Y:S02]  /*97e0*/  @!P1 SYNCS.PHASECHK.TRANS64 P1, [R16+URZ+0x30820], R5 ;  /* 0x03082005100095a7 */ /* 0x000e64000802007f */
[----:B-1----:R-:W-:Y:S05]  /*97f0*/  @!P1 BRA `(.L_x_1254) ;  /* 0xfffffffc00f09947 */ /* 0x002fea000383ffff */
[----:B------:R-:W-:Y:S05]  /*9800*/  BRA `(.L_x_1255) ;  /* 0xffffffec00c47947 */ /* 0x000fea000383ffff */
.L_x_1235:
[----:B-1----:R1:W3:Y:S02]  /*9810*/  SYNCS.PHASECHK.TRANS64.TRYWAIT P1, [R16+URZ+0x30840], R13 ;  /* 0x0308400d100075a7 */ /* 0x0022e4000802017f */
[----:B---3--:R-:W-:Y:S05]  /*9820*/  @!P1 NANOSLEEP.SYNCS 0x989680 ;  /* 0x009896800000995d */ /* 0x008fea0003900000 */
[----:B------:R-:W3:Y:S02]  /*9830*/  @!P1 SYNCS.PHASECHK.TRANS64 P1, [R16+URZ+0x30840], R13 ;  /* 0x0308400d100095a7 */ /* 0x000ee4000802007f */
[----:B---3--:R-:W-:Y:S05]  /*9840*/  @!P1 BRA `(.L_x_1235) ;  /* 0xfffffffc00f09947 */ /* 0x008fea000383ffff */
[----:B------:R-:W-:Y:S05]  /*9850*/  BRA `(.L_x_1256) ;  /* 0xfffffff000787947 */ /* 0x000fea000383ffff */
.L_x_1237:
[----:B--2---:R2:W3:Y:S02]  /*9860*/  SYNCS.PHASECHK.TRANS64.TRYWAIT P1, [R16+URZ+0x30828], R13 ;  /* 0x0308280d100075a7 */ /* 0x0044e4000802017f */
[----:B---3--:R-:W-:Y:S05]  /*9870*/  @!P1 NANOSLEEP.SYNCS 0x989680 ;  /* 0x009896800000995d */ /* 0x008fea0003900000 */
[----:B------:R-:W3:Y:S02]  /*9880*/  @!P1 SYNCS.PHASECHK.TRANS64 P1, [R16+URZ+0x30828], R13 ;  /* 0x0308280d100095a7 */ /* 0x000ee4000802007f */
[----:B---3--:R-:W-:Y:S05]  /*9890*/  @!P1 BRA `(.L_x_1237) ;  /* 0xfffffffc00f09947 */ /* 0x008fea000383ffff */
[----:B------:R-:W-:Y:S05]  /*98a0*/  BRA `(.L_x_1257) ;  /* 0xfffffff400007947 */ /* 0x000fea000383ffff */
.L_x_1239:
[----:B---3--:R3:W1:Y:S02]  /*98b0*/  SYNCS.PHASECHK.TRANS64.TRYWAIT P0, [R3+URZ+0x30840], R0 ;  /* 0x03084000030075a7 */ /* 0x008664000800017f */
[----:B-1----:R-:W-:Y:S05]  /*98c0*/  @!P0 NANOSLEEP.SYNCS 0x989680 ;  /* 0x009896800000895d */ /* 0x002fea0003900000 */
[----:B------:R-:W1:Y:S02]  /*98d0*/  @!P0 SYNCS.PHASECHK.TRANS64 P0, [R3+URZ+0x30840], R0 ;  /* 0x03084000030085a7 */ /* 0x000e64000800007f */
[----:B-1----:R-:W-:Y:S05]  /*98e0*/  @!P0 BRA `(.L_x_1239) ;  /* 0xfffffffc00f08947 */ /* 0x002fea000383ffff */
[----:B------:R-:W-:Y:S05]  /*98f0*/  BRA `(.L_x_1258) ;  /* 0xfffffff400a87947 */ /* 0x000fea000383ffff */
.L_x_1241:
[----:B------:R-:W-:Y:S01]  /*9900*/  BSSY B0, `(.L_x_1259) ;  /* 0x0000006000007945 */ /* 0x000fe20003800000 */
[----:B------:R-:W-:-:S07]  /*9910*/  IMAD.MOV.U32 R15, RZ, RZ, -0x1 ;  /* 0xffffffffff0f7424 */ /* 0x000fce00078e00ff */
[----:B------:R-:W-:Y:S05]  /*9920*/  WARPSYNC.COLLECTIVE R15, `(.L_x_1260) ;  /* 0x000000000f0c7348 */ /* 0x000fea0003c00000 */
[----:B------:R-:W-:Y:S02]  /*9930*/  ELECT P6, UR62, PT ;  /* 0x00000000003e782f */ /* 0x000fe400038c0000 */
[----:B------:R-:W-:Y:S01]  /*9940*/  MOV R14, UR62 ;  /* 0x0000003e000e7c02 */ /* 0x000fe20008000f00 */
[----:B------:R-:W-:Y:S10]  /*9950*/  ENDCOLLECTIVE ;  /* 0x000000000000791b */ /* 0x000ff40003800000 */
.L_x_1260:
[----:B------:R-:W-:Y:S05]  /*9960*/  BSYNC B0 ;  /* 0x0000000000007941 */ /* 0x000fea0003800000 */
.L_x_1259:
[----:B------:R-:W-:Y:S05]  /*9970*/  BRA `(.L_x_1261) ;  /* 0xfffffff800547947 */ /* 0x000fea000383ffff */
.L_x_1243:
[----:B-1----:R1:W2:Y:S02]  /*9980*/  SYNCS.PHASECHK.TRANS64.TRYWAIT P0, [R6+URZ], R5 ;  /* 0x00000005060075a7 */ /* 0x0022a4000800017f */
[----:B--2---:R-:W-:Y:S05]  /*9990*/  @!P0 NANOSLEEP.SYNCS 0x989680 ;  /* 0x009896800000895d */ /* 0x004fea0003900000 */
[----:B------:R-:W2:Y:S02]  /*99a0*/  @!P0 SYNCS.PHASECHK.TRANS64 P0, [R6+URZ], R5 ;  /* 0x00000005060085a7 */ /* 0x000ea4000800007f */
[----:B--2---:R-:W-:Y:S05]  /*99b0*/  @!P0 BRA `(.L_x_1243) ;  /* 0xfffffffc00f08947 */ /* 0x004fea000383ffff */
[----:B------:R-:W-:Y:S05]  /*99c0*/  BRA `(.L_x_1262) ;  /* 0xfffffff800947947 */ /* 0x000fea000383ffff */
.L_x_1244:
[----:B--2---:R2:W3:Y:S02]  /*99d0*/  SYNCS.PHASECHK.TRANS64.TRYWAIT P0, [R3+URZ], R2 ;  /* 0x00000002030075a7 */ /* 0x0044e4000800017f */
[----:B---3--:R-:W-:Y:S05]  /*99e0*/  @!P0 NANOSLEEP.SYNCS 0x989680 ;  /* 0x009896800000895d */ /* 0x008fea0003900000 */
[----:B------:R-:W3:Y:S02]  /*99f0*/  @!P0 SYNCS.PHASECHK.TRANS64 P0, [R3+URZ], R2 ;  /* 0x00000002030085a7 */ /* 0x000ee4000800007f */
[----:B---3--:R-:W-:Y:S05]  /*9a00*/  @!P0 BRA `(.L_x_1244) ;  /* 0xfffffffc00f08947 */ /* 0x008fea000383ffff */
[----:B------:R-:W-:Y:S05]  /*9a10*/  BRA `(.L_x_1263) ;  /* 0xfffffff800887947 */ /* 0x000fea000383ffff */
.L_x_1246:
[----:B--2---:R2:W3:Y:S02]  /*9a20*/  SYNCS.PHASECHK.TRANS64.TRYWAIT P0, [R0+URZ], R5 ;  /* 0x00000005000075a7 */ /* 0x0044e4000800017f */
[----:B---3--:R-:W-:Y:S05]  /*9a30*/  @!P0 NANOSLEEP.SYNCS 0x989680 ;  /* 0x009896800000895d */ /* 0x008fea0003900000 */
[----:B------:R-:W3:Y:S02]  /*9a40*/  @!P0 SYNCS.PHASECHK.TRANS64 P0, [R0+URZ], R5 ;  /* 0x00000005000085a7 */ /* 0x000ee4000800007f */
[----:B---3--:R-:W-:Y:S05]  /*9a50*/  @!P0 BRA `(.L_x_1246) ;  /* 0xfffffffc00f08947 */ /* 0x008fea000383ffff */
[----:B------:R-:W-:Y:S05]  /*9a60*/  BRA `(.L_x_1264) ;  /* 0xfffffff8008c7947 */ /* 0x000fea000383ffff */
.L_x_1265:
        /* <DEDUP_REMOVED lines=9> */
.L_x_3693:


//--------------------- .text._ZN7cutlass13device_kernelIN5flash11enable_sm90INS1_16FlashAttnBwdSm90INS1_25CollectiveMainloopBwdSm90ILi2ELi2ELi2EN4cute5tupleIJNS5_1CILi1EEES8_S8_EEENS6_IJNS7_ILi64EEENS7_ILi128EEESB_EEENS_10bfloat16_tEfNS_4arch4Sm90ELb0ELb1ELb0ELb0ELb1ELb1ELb0ELb0ELi2ELi1ELi2ELi1ELb0EEENS1_21CollectiveEpilogueBwdISC_SD_SF_Li256ELb0ELb0ELi1EEENS1_19SingleTileSchedulerILb0ELb0ELb0ELi128EEEEEEEEEvNT_6ParamsE --------------------------
	.section	.text._ZN7cutlass13device_kernelIN5flash11enable_sm90INS1_16FlashAttnBwdSm90INS1_25CollectiveMainloopBwdSm90ILi2ELi2ELi2EN4cute5tupleIJNS5_1CILi1EEES8_S8_EEENS6_IJNS7_ILi64EEENS7_ILi128EEESB_EEENS_10bfloat16_tEfNS_4arch4Sm90ELb0ELb1ELb0ELb0ELb1ELb1ELb0ELb0ELi2ELi1ELi2ELi1ELb0EEENS1_21CollectiveEpilogueBwdISC_SD_SF_Li256ELb0ELb0ELi1EEENS1_19SingleTileSchedulerILb0ELb0ELb0ELi128EEEEEEEEEvNT_6ParamsE,"ax",@progbits
	.align	128
.text._ZN7cutlass13device_kernelIN5flash11enable_sm90INS1_16FlashAttnBwdSm90INS1_25CollectiveMainloopBwdSm90ILi2ELi2ELi2EN4cute5tupleIJNS5_1CILi1EEES8_S8_EEENS6_IJNS7_ILi64EEENS7_ILi128EEESB_EEENS_10bfloat16_tEfNS_4arch4Sm90ELb0ELb1ELb0ELb0ELb1ELb1ELb0ELb0ELi2ELi1ELi2ELi1ELb0EEENS1_21CollectiveEpilogueBwdISC_SD_SF_Li256ELb0ELb0ELi1EEENS1_19SingleTileSchedulerILb0ELb0ELb0ELi128EEEEEEEEEvNT_6ParamsE:
        .type           _ZN7cutlass13device_kernelIN5flash11enable_sm90INS1_16FlashAttnBwdSm90INS1_25CollectiveMainloopBwdSm90ILi2ELi2ELi2EN4cute5tupleIJNS5_1CILi1EEES8_S8_EEENS6_IJNS7_ILi64EEENS7_ILi128EEESB_EEENS_10bfloat16_tEfNS_4arch4Sm90ELb0ELb1ELb0ELb0ELb1ELb1ELb0ELb0ELi2ELi1ELi2ELi1ELb0EEENS1_21CollectiveEpilogueBwdISC_SD_SF_Li256ELb0ELb0ELi1EEENS1_19SingleTileSchedulerILb0ELb0ELb0ELi128EEEEEEEEEvNT_6ParamsE,@function
        .size           _ZN7cutlass13device_kernelIN5flash11enable_sm90INS1_16FlashAttnBwdSm90INS1_25CollectiveMainloopBwdSm90ILi2ELi2ELi2EN4cute5tupleIJNS5_1CILi1EEES8_S8_EEENS6_IJNS7_ILi64EEENS7_ILi128EEESB_EEENS_10bfloat16_tEfNS_4arch4Sm90ELb0ELb1ELb0ELb0ELb1ELb1ELb0ELb0ELi2ELi1ELi2ELi1ELb0EEENS1_21CollectiveEpilogueBwdISC_SD_SF_Li256ELb0ELb0ELi1EEENS1_19SingleTileSchedulerILb0ELb0ELb0ELi128EEEEEEEEEvNT_6ParamsE,(.L_x_3694 - _ZN7cutlass13device_kernelIN5flash11enable_sm90INS1_16FlashAttnBwdSm90INS1_25CollectiveMainloopBwdSm90ILi2ELi2ELi2EN4cute5tupleIJNS5_1CILi1EEES8_S8_EEENS6_IJNS7_ILi64EEENS7_ILi128EEESB_EEENS_10bfloat16_tEfNS_4arch4Sm90ELb0ELb1ELb0ELb0ELb1ELb1ELb0ELb0ELi2ELi1ELi2ELi1ELb0EEENS1_21CollectiveEpilogueBwdISC_SD_SF_Li256ELb0ELb0ELi1EEENS1_19SingleTileSchedulerILb0ELb0ELb0ELi128EEEEEEEEEvNT_6ParamsE)
        .other          _ZN7cutlass13device_kernelIN5flash11enable_sm90INS1_16FlashAttnBwdSm90INS1_25CollectiveMainloopBwdSm90ILi2ELi2ELi2EN4cute5tupleIJNS5_1CILi1EEES8_S8_EEENS6_IJNS7_ILi64EEENS7_ILi128EEESB_EEENS_10bfloat16_tEfNS_4arch4Sm90ELb0ELb1ELb0ELb0ELb1ELb1ELb0ELb0ELi2ELi1ELi2ELi1ELb0EEENS1_21CollectiveEpilogueBwdISC_SD_SF_Li256ELb0ELb0ELi1EEENS1_19SingleTileSchedulerILb0ELb0ELb0ELi128EEEEEEEEEvNT_6ParamsE,@"STO_CUDA_ENTRY STV_DEFAULT"
_ZN7cutlass13device_kernelIN5flash11enable_sm90INS1_16FlashAttnBwdSm90INS1_25CollectiveMainloopBwdSm90ILi2ELi2ELi2EN4cute5tupleIJNS5_1CILi1EEES8_S8_EEENS6_IJNS7_ILi64EEENS7_ILi128EEESB_EEENS_10bfloat16_tEfNS_4arch4Sm90ELb0ELb1ELb0ELb0ELb1ELb1ELb0ELb0ELi2ELi1ELi2ELi1ELb0EEENS1_21CollectiveEpilogueBwdISC_SD_SF_Li256ELb0ELb0ELi1EEENS1_19SingleTileSchedulerILb0ELb0ELb0ELi128EEEEEEEEEvNT_6ParamsE:
        /* <DEDUP_REMOVED lines=30> */
.L_x_1267:
[----:B------:R-:W-:Y:S05]  /*01e0*/  BSYNC B0 ;  /* 0x0000000000007941 */ /* 0x000fea0003800000 */
.L_x_1266:
        /* <DEDUP_REMOVED lines=37> */
.L_x_1268:
        /* <DEDUP_REMOVED lines=22> */
.L_x_1269:
[----:B------:R-:W-:Y:S01]  /*05a0*/  PLOP3.LUT P0, PT, PT, PT, UP0, 0x80, 0x0 ;  /* 0x000000000000781c */ /* 0x000fe20003f0f008 */
[----:B------:R-:W-:Y:S01]  /*05b0*/  NOP ;  /* 0x0000000000007918 */ /* 0x000fe20000000000 */
[----:B------:R-:W-:Y:S01]  /*05c0*/  ULDC.64 UR46, c[0x0][0x208] ;  /* 0x00008200002e7ab9 */ /* 0x000fe20000000a00 */
[----:B------:R-:W-:Y:S01]  /*05d0*/  BSSY B6, `(.L_x_1270) ;  /* 0x00009e2000067945 */ /* 0x000fe20003800000 */
[----:B-12-4-:R-:W-:Y:S09]  /*05e0*/  BAR.SYNC.DEFER_BLOCKING 0x0 ;  /* 0x0000000000007b1d */ /* 0x016ff20000010000 */
[----:B------:R-:W-:Y:S05]  /*05f0*/  @!P0 BRA `(.L_x_1271) ;  /* 0x0000006000288947 */ /* 0x000fea0003800000 */
.L_x_1272:
        /* <DEDUP_REMOVED lines=101> */
.L_x_1274:
        /* <DEDUP_REMOVED lines=30> */
.L_x_1277:
        /* <DEDUP_REMOVED lines=15> */
.L_x_1276:
        /* <DEDUP_REMOVED lines=22> */
.L_x_1279:
        /* <DEDUP_REMOVED lines=15> */
.L_x_1278:
        /* <DEDUP_REMOVED lines=8> */
.L_x_1413:
[----:B------:R-:W-:Y:S02]  /*11f0*/  SHF.L.U32 R8, RZ, 0x1f, RZ ;  /* 0x0000001fff087819 */ /* 0x000fe400000006ff */
[----:B------:R-:W-:Y:S02]  /*1200*/  LOP3.LUT R5, R2, 0xffffff80, RZ, 0xc0, !PT ;  /* 0xffffff8002057812 */ /* 0x000fe400078ec0ff */
[----:B------:R-:W3:Y:S01]  /*1210*/  SYNCS.PHASECHK.TRANS64.TRYWAIT P0, [R231+URZ+0x30800], R8 ;  /* 0x03080008e70075a7 */ /* 0x000ee2000800017f */
[----:B--2---:R-:W-:Y:S02]  /*1220*/  LEA.HI R4, R14, R14, RZ, 0x1 ;  /* 0x0000000e0e047211 */ /* 0x004fe400078f08ff */
[----:B------:R-:W-:Y:S01]  /*1230*/  IMAD.IADD R5, R0, 0x1, -R5 ;  /* 0x0000000100057824 */ /* 0x000fe200078e0a05 */
[----:B------:R-:W-:Y:S02]  /*1240*/  LEA.HI R7, R3, R0, RZ, 0x4 ;  /* 0x0000000003077211 */ /* 0x000fe400078f20ff */
[----:B------:R-:W-:-:S02]  /*1250*/  LOP3.LUT R227, R4, 0xfffffffe, RZ, 0xc0, !PT ;  /* 0xfffffffe04e37812 */ /* 0x000fc400078ec0ff */
[CC--:B------:R-:W-:Y:S02]  /*1260*/  LEA.HI R4, R3.reuse, R0.reuse, RZ, 0x5 ;  /* 0x0000000003047211 */ /* 0x0c0fe400078f28ff */
[----:B------:R-:W-:Y:S01]  /*1270*/  SHF.R.S32.HI R2, RZ, 0x1f, R5 ;  /* 0x0000001fff027819 */ /* 0x000fe20000011405 */
[----:B------:R-:W-:Y:S01]  /*1280*/  IMAD.IADD R227, R14, 0x1, -R227 ;  /* 0x000000010ee37824 */ /* 0x000fe200078e0ae3 */
[----:B------:R-:W-:Y:S01]  /*1290*/  LEA.HI R9, R3, R0, RZ, 0x3 ;  /* 0x0000000003097211 */ /* 0x000fe200078f18ff */
[----:B------:R-:W-:Y:S01]  /*12a0*/  IMAD.SHL.U32 R3, R0, 0x40, RZ ;  /* 0x0000004000037824 */ /* 0x000fe200078e00ff */
[----:B------:R-:W-:Y:S02]  /*12b0*/  SHF.R.S32.HI R4, RZ, 0x5, R4 ;  /* 0x00000005ff047819 */ /* 0x000fe40000011404 */
[----:B------:R-:W-:Y:S02]  /*12c0*/  SHF.R.S32.HI R10, RZ, 0x4, R7 ;  /* 0x00000004ff0a7819 */ /* 0x000fe40000011407 */
[----:B------:R-:W-:Y:S01]  /*12d0*/  LEA.HI R0, R2, R5, RZ, 0x2 ;  /* 0x0000000502007211 */ /* 0x000fe200078f10ff */
[----:B------:R-:W-:Y:S01]  /*12e0*/  IMAD.SHL.U32 R6, R4, 0x10, RZ ;  /* 0x0000001004067824 */ /* 0x000fe200078e00ff */
[----:B------:R-:W-:-:S02]  /*12f0*/  LEA.HI R11, R7, R10, RZ, 0x1 ;  /* 0x0000000a070b7211 */ /* 0x000fc400078f08ff */
[----:B------:R-:W-:Y:S02]  /*1300*/  LOP3.LUT R3, R3, 0x1c0, RZ, 0xc0, !PT ;  /* 0x000001c003037812 */ /* 0x000fe400078ec0ff */
[--C-:B------:R-:W-:Y:S02]  /*1310*/  SHF.R.S32.HI R4, RZ, 0x2, R0.reuse ;  /* 0x00000002ff047819 */ /* 0x100fe40000011400 */
[----:B------:R-:W-:Y:S01]  /*1320*/  SHF.R.S32.HI R7, RZ, 0x1f, R0 ;  /* 0x0000001fff077819 */ /* 0x000fe20000011400 */
[----:B---3--:R-:W-:Y:S06]  /*1330*/  @P0 BRA `(.L_x_1281) ;  /* 0x0000000000080947 */ /* 0x008fec0003800000 */
[----:B------:R-:W2:Y:S02]  /*1340*/  SYNCS.PHASECHK.TRANS64.TRYWAIT P0, [R231+URZ+0x30800], R8 ;  /* 0x03080008e70075a7 */ /* 0x000ea4000800017f */
[----:B--2---:R-:W-:Y:S05]  /*1350*/  @!P0 BRA `(.L_x_1282) ;  /* 0x0000009000488947 */ /* 0x004fea0003800000 */
.L_x_1281:
[----:B------:R-:W3:Y:S01]  /*1360*/  S2R R229, SR_CTAID.X ;  /* 0x0000000000e57919 */ /* 0x000ee20000002500 */
        /* <DEDUP_REMOVED lines=19> */
[----:B------:R-:W-:Y:S01]  /*14a0*/  IMAD.IADD R3, R13, 0x1, -R6 ;  /* 0x000000010d037824 */ /* 0x000fe200078e0a06 */
[----:B------:R-:W-:Y:S01]  /*14b0*/  LOP3.LUT R0, R0, 0x7ffffffc, RZ, 0xc0, !PT ;  /* 0x7ffffffc00007812 */ /* 0x000fe200078ec0ff */
[----:B------:R-:W-:Y:S01]  /*14c0*/  IMAD R4, R4, 0x10, R7 ;  /* 0x0000001004047824 */ /* 0x000fe200078e0207 */
        /* <DEDUP_REMOVED lines=9> */
[----:B---3--:R-:W-:Y:S01]  /*1560*/  IMAD R229, R229, -0x80, -R2 ;  /* 0xffffff80e5e57824 */ /* 0x008fe200078e0a02 */
        /* <DEDUP_REMOVED lines=60> */
[----:B------:R-:W-:Y:S01]  /*1930*/  LOP3.LUT R235, R235, 0x1, RZ, 0xfc, !PT ;  /* 0x00000001ebeb7812 */ /* 0x000fe200078efcff */
[----:B------:R-:W-:Y:S01]  /*1940*/  IMAD R3, R6, 0x4, R231 ;  /* 0x0000000406037824 */ /* 0x000fe200078e02e7 */
[----:B------:R-:W-:Y:S01]  /*1950*/  IADD3 R2, -R2, UR4, RZ ;  /* 0x0000000402027c10 */ /* 0x000fe2000fffe1ff */
[----:B------:R-:W-:-:S07]  /*1960*/  IMAD.SHL.U32 R230, R0, 0x2, RZ ;  /* 0x0000000200e67824 */ /* 0x000fce00078e00ff */
.L_x_1293:
[----:B------:R-:W-:Y:S01]  /*1970*/  ISETP.NE.AND P6, PT, R235, 0x3, PT ;  /* 0x00000003eb00780c */ /* 0x000fe20003fc5270 */
[----:B------:R-:W-:-:S12]  /*1980*/  YIELD ;  /* 0x0000000000007946 */ /* 0x000fd80003800000 */
[----:B------:R-:W-:Y:S05]  /*1990*/  @!P6 BRA `(.L_x_1283) ;  /* 0x000000000004e947 */ /* 0x000fea0003800000 */
[----:B------:R-:W-:Y:S01]  /*19a0*/  BPT.TRAP 0x1 ;  /* 0x000000040000795c */ /* 0x000fe20000300000 */
.L_x_1283:
[----:B------:R-:W-:Y:S01]  /*19b0*/  IMAD R0, R4, 0x8, R231 ;  /* 0x0000000804007824 */ /* 0x000fe200078e02e7 */
[----:B------:R-:W-:-:S04]  /*19c0*/  SHF.L.U32 R7, R226, 0x1f, RZ ;  /* 0x0000001fe2077819 */ /* 0x000fc800000006ff */
[----:B------:R2:W3:Y:S01]  /*19d0*/  SYNCS.PHASECHK.TRANS64.TRYWAIT P0, [R0+URZ+0x30810], R7 ;  /* 0x03081007000075a7 */ /* 0x0004e2000800017f */
[----:B------:R-:W-:Y:S05]  /*19e0*/  @!P6 BRA `(.L_x_1284) ;  /* 0x000000000004e947 */ /* 0x000fea0003800000 */
[----:B------:R-:W-:Y:S01]  /*19f0*/  BPT.TRAP 0x1 ;  /* 0x000000040000795c */ /* 0x000fe20000300000 */
.L_x_1284:
[----:B---3--:R-:W-:Y:S05]  /*1a00*/  @P0 BRA `(.L_x_1285) ;  /* 0x0000000000080947 */ /* 0x008fea0003800000 */
[----:B------:R-:W3:Y:S02]  /*1a10*/  SYNCS.PHASECHK.TRANS64.TRYWAIT P0, [R0+URZ+0x30810], R7 ;  /* 0x03081007000075a7 */ /* 0x000ee4000800017f */
[----:B---3--:R-:W-:Y:S05]  /*1a20*/  @!P0 BRA `(.L_x_1286) ;  /* 0x0000008800a88947 */ /* 0x008fea0003800000 */
.L_x_1285:
        /* <DEDUP_REMOVED lines=81> */
.L_x_1287:
[----:B------:R1:W1:Y:S01]  /*1f40*/  SYNCS.PHASECHK.TRANS64.TRYWAIT P0, [R0+URZ+0x30830], R7 ;  /* 0x03083007000075a7 */ /* 0x000262000800017f */
[----:B------:R-:W-:Y:S05]  /*1f50*/  @!P6 BRA `(.L_x_1288) ;  /* 0x000000000004e947 */ /* 0x000fea0003800000 */
[----:B------:R-:W-:Y:S01]  /*1f60*/  BPT.TRAP 0x1 ;  /* 0x000000040000795c */ /* 0x000fe20000300000 */
.L_x_1288:
[----:B------:R-:W-:-:S05]  /*1f70*/  VIADD R5, R231, 0x20000 ;  /* 0x00020000e7057836 */ /* 0x000fca0000000000 */
[----:B------:R-:W-:-:S04]  /*1f80*/  SHF.R.U32.HI R5, RZ, 0x4, R5 ;  /* 0x00000004ff057819 */ /* 0x000fc80000011605 */
[----:B------:R-:W-:-:S04]  /*1f90*/  LOP3.LUT R234, R5, 0x3fff, RZ, 0xc0, !PT ;  /* 0x00003fff05ea7812 */ /* 0x000fc800078ec0ff */
[----:B------:R-:W-:Y:S01]  /*1fa0*/  LOP3.LUT R5, R234, 0x10000, RZ, 0xfc, !PT ;  /* 0x00010000ea057812 */ /* 0x000fe200078efcff */
[----:B-1----:R-:W-:Y:S06]  /*1fb0*/  @P0 BRA `(.L_x_1289) ;  /* 0x0000000000080947 */ /* 0x002fec0003800000 */
[----:B------:R-:W1:Y:S02]  /*1fc0*/  SYNCS.PHASECHK.TRANS64.TRYWAIT P0, [R0+URZ+0x30830], R7 ;  /* 0x03083007000075a7 */ /* 0x000e64000800017f */
[----:B-1----:R-:W-:Y:S05]  /*1fd0*/  @!P0 BRA `(.L_x_1290) ;  /* 0x0000008400508947 */ /* 0x002fea0003800000 */
.L_x_1289:
        /* <DEDUP_REMOVED lines=27> */
[----:B------:R-:W-:Y:S02]  /*2190*/  SEL R225, R225, 0x40, !P0 ;  /* 0x00000040e1e17807 */ /* 0x000fe40004000000 */
[----:B------:R-:W-:Y:S02]  /*21a0*/  SEL R224, R224, 0x40, P1 ;  /* 0x00000040e0e07807 */ /* 0x000fe40000800000 */
[----:B------:R-:W-:Y:S02]  /*21b0*/  ISETP.GE.AND P0, PT, R228, RZ, PT ;  /* 0x000000ffe400720c */ /* 0x000fe40003f06270 */
[----:B------:R-:W-:-:S02]  /*21c0*/  IADD3 R222, -R5, 0x8, -R7 ;  /* 0x0000000805de7810 */ /* 0x000fc40007ffe907 */
[----:B------:R-:W-:Y:S02]  /*21d0*/  ISETP.GT.OR P0, PT, R224, RZ, !P0 ;  /* 0x000000ffe000720c */ /* 0x000fe40004704670 */
[----:B------:R-:W-:Y:S02]  /*21e0*/  SEL R222, R222, 0x40, P3 ;  /* 0x00000040dede7807 */ /* 0x000fe40001800000 */
[----:B------:R-:W-:Y:S02]  /*21f0*/  ISETP.GE.AND P1, PT, R225, RZ, PT ;  /* 0x000000ffe100720c */ /* 0x000fe40003f26270 */
[----:B------:R-:W-:Y:S02]  /*2200*/  FSEL R5, R184, -INF , !P0 ;  /* 0xff800000b8057808 */ /* 0x000fe40004000000 */
[----:B------:R-:W-:Y:S02]  /*2210*/  ISETP.GT.OR P1, PT, R222, RZ, !P1 ;  /* 0x000000ffde00720c */ /* 0x000fe40004f24670 */
[----:B------:R-:W-:Y:S01]  /*2220*/  ISETP.GE.AND P0, PT, R228, 0x1, PT ;  /* 0x00000001e400780c */ /* 0x000fe20003f06270 */
[----:B------:R-:W-:Y:S01]  /*2230*/  FFMA.FTZ R5, R5, UR41, -R14 ;  /* 0x0000002905057c23 */ /* 0x000fe2000801080e */
[----:B------:R-:W-:-:S02]  /*2240*/  FSEL R7, R186, -INF , !P1 ;  /* 0xff800000ba077808 */ /* 0x000fc40004800000 */
[----:B------:R-:W-:Y:S02]  /*2250*/  ISETP.GT.OR P0, PT, R224, 0x1, !P0 ;  /* 0x00000001e000780c */ /* 0x000fe40004704670 */
[----:B------:R-:W-:Y:S01]  /*2260*/  ISETP.GE.AND P1, PT, R228, 0x8, PT ;  /* 0x00000008e400780c */ /* 0x000fe20003f26270 */
[----:B------:R-:W-:Y:S01]  /*2270*/  FFMA.FTZ R184, R7, UR41, -R14 ;  /* 0x0000002907b87c23 */ /* 0x000fe2000801080e */
[----:B------:R-:W-:Y:S01]  /*2280*/  FSEL R6, R185, -INF , !P0 ;  /* 0xff800000b9067808 */ /* 0x000fe20004000000 */
[----:B------:R-:W1:Y:S01]  /*2290*/  MUFU.EX2 R5, R5 ;  /* 0x0000000500057308 */ /* 0x000e620000000800 */
[----:B------:R-:W-:Y:S02]  /*22a0*/  ISETP.GT.OR P0, PT, R224, 0x8, !P1 ;  /* 0x00000008e000780c */ /* 0x000fe40004f04670 */
[----:B------:R-:W-:Y:S01]  /*22b0*/  ISETP.GE.AND P1, PT, R228, 0x9, PT ;  /* 0x00000009e400780c */ /* 0x000fe20003f26270 */
[----:B------:R-:W-:Y:S01]  /*22c0*/  FFMA.FTZ R6, R6, UR41, -R15 ;  /* 0x0000002906067c23 */ /* 0x000fe2000801080f */
[----:B------:R-:W-:-:S02]  /*22d0*/  FSEL R7, R188, -INF , !P0 ;  /* 0xff800000bc077808 */ /* 0x000fc40004000000 */
[----:B------:R-:W-:Y:S02]  /*22e0*/  ISETP.GT.OR P0, PT, R224, 0x9, !P1 ;  /* 0x00000009e000780c */ /* 0x000fe40004f04670 */
[----:B------:R-:W-:Y:S01]  /*22f0*/  ISETP.GE.AND P1, PT, R228, 0x10, PT ;  /* 0x00000010e400780c */ /* 0x000fe20003f26270 */
[----:B------:R-:W2:Y:S01]  /*2300*/  MUFU.EX2 R6, R6 ;  /* 0x0000000600067308 */ /* 0x000ea20000000800 */
[----:B------:R-:W-:Y:S01]  /*2310*/  FSEL R8, R189, -INF , !P0 ;  /* 0xff800000bd087808 */ /* 0x000fe20004000000 */
[----:B------:R-:W-:Y:S01]  /*2320*/  FFMA.FTZ R7, R7, UR41, -R220 ;  /* 0x0000002907077c23 */ /* 0x000fe200080108dc */
        /* <DEDUP_REMOVED lines=8> */
[----:B------:R-:W-:Y:S02]  /*23b0*/  FSEL R10, R193, -INF , !P0 ;  /* 0xff800000c10a7808 */ /* 0x000fe40004000000 */
[----:B------:R-:W-:Y:S01]  /*23c0*/  ISETP.GT.OR P0, PT, R224, 0x18, !P1 ;  /* 0x00000018e000780c */ /* 0x000fe20004f04670 */
[----:B------:R-:W-:Y:S01]  /*23d0*/  MUFU.EX2 R8, R8 ;  /* 0x0000000800087308 */ /* 0x000fe20000000800 */
[----:B------:R-:W-:Y:S01]  /*23e0*/  ISETP.GE.AND P1, PT, R228, 0x19, PT ;  /* 0x00000019e400780c */ /* 0x000fe20003f26270 */
[----:B------:R-:W-:Y:S01]  /*23f0*/  FFMA.FTZ R10, R10, UR41, -R219 ;  /* 0x000000290a0a7c23 */ /* 0x000fe200080108db */
[----:B------:R-:W-:Y:S02]  /*2400*/  FSEL R11, R196, -INF , !P0 ;  /* 0xff800000c40b7808 */ /* 0x000fe40004000000 */
        /* <DEDUP_REMOVED lines=13> */
[----:B------:R-:W-:Y:S01]  /*24e0*/  ISETP.GT.OR P0, PT, R224, 0x21, !P1 ;  /* 0x00000021e000780c */ /* 0x000fe20004f04670 */
[----:B------:R-:W-:Y:S01]  /*24f0*/  UMOV UR11, 0x40000040 ;  /* 0x40000040000b7882 */ /* 0x000fe20000000000 */
[----:B------:R-:W-:Y:S01]  /*2500*/  UMOV UR9, 0x40000040 ;  /* 0x4000004000097882 */ /* 0x000fe20000000000 */
[----:B------:R-:W-:Y:S01]  /*2510*/  ISETP.GE.AND P2, PT, R225, 0x1, PT ;  /* 0x00000001e100780c */ /* 0x000fe20003f46270 */
[----:B------:R-:W-:Y:S01]  /*2520*/  FFMA.FTZ R13, R13, UR41, -R18 ;  /* 0x000000290d0d7c23 */ /* 0x000fe20008010812 */
[----:B------:R-:W-:Y:S01]  /*2530*/  FSEL R14, R201, -INF , !P0 ;  /* 0xff800000c90e7808 */ /* 0x000fe20004000000 */
[----:B------:R-:W-:Y:S01]  /*2540*/  FFMA.FTZ R12, R12, UR41, -R23 ;  /* 0x000000290c0c7c23 */ /* 0x000fe20008010817 */
[----:B------:R-:W-:Y:S01]  /*2550*/  ISETP.GE.AND P0, PT, R225, 0x8, PT ;  /* 0x00000008e100780c */ /* 0x000fe20003f06270 */
[----:B------:R-:W-:Y:S01]  /*2560*/  MUFU.EX2 R10, R10 ;  /* 0x0000000a000a7308 */ /* 0x000fe20000000800 */
[----:B------:R-:W-:Y:S01]  /*2570*/  ISETP.GT.OR P1, PT, R222, 0x1, !P2 ;  /* 0x00000001de00780c */ /* 0x000fe20005724670 */
[----:B------:R-:W-:Y:S01]  /*2580*/  FFMA.FTZ R14, R14, UR41, -R19 ;  /* 0x000000290e0e7c23 */ /* 0x000fe20008010813 */
[----:B------:R-:W-:-:S02]  /*2590*/  ISETP.GT.OR P0, PT, R222, 0x8, !P0 ;  /* 0x00000008de00780c */ /* 0x000fc40004704670 */
[----:B------:R-:W-:Y:S02]  /*25a0*/  FSEL R186, R187, -INF , !P1 ;  /* 0xff800000bbba7808 */ /* 0x000fe40004800000 */
[----:B------:R-:W-:Y:S01]  /*25b0*/  FSEL R185, R190, -INF , !P0 ;  /* 0xff800000beb97808 */ /* 0x000fe20004000000 */
[----:B------:R-:W-:Y:S01]  /*25c0*/  MUFU.EX2 R11, R11 ;  /* 0x0000000b000b7308 */ /* 0x000fe20000000800 */
[C---:B------:R-:W-:Y:S01]  /*25d0*/  ISETP.GE.AND P0, PT, R225.reuse, 0x10, PT ;  /* 0x00000010e100780c */ /* 0x040fe20003f06270 */
[----:B------:R-:W-:Y:S01]  /*25e0*/  FFMA.FTZ R201, R186, UR41, -R15 ;  /* 0x00000029bac97c23 */ /* 0x000fe2000801080f */
[----:B------:R-:W-:Y:S01]  /*25f0*/  ISETP.GE.AND P1, PT, R225, 0x9, PT ;  /* 0x00000009e100780c */ /* 0x000fe20003f26270 */
[----:B------:R-:W-:Y:S01]  /*2600*/  FFMA.FTZ R200, R185, UR41, -R220 ;  /* 0x00000029b9c87c23 */ /* 0x000fe200080108dc */
[----:B------:R-:W-:Y:S02]  /*2610*/  LOP3.LUT R185, R234, 0x2000000, RZ, 0xfc, !PT ;  /* 0x02000000eab97812 */ /* 0x000fe400078efcff */
[C---:B------:R-:W-:Y:S01]  /*2620*/  ISETP.GT.OR P0, PT, R222.reuse, 0x10, !P0 ;  /* 0x00000010de00780c */ /* 0x040fe20004704670 */
[----:B------:R3:W5:Y:S01]  /*2630*/  MUFU.EX2 R15, R184 ;  /* 0x000000b8000f7308 */ /* 0x0007620000000800 */
[----:B------:R-:W-:Y:S01]  /*2640*/  ISETP.GT.OR P1, PT, R222, 0x9, !P1 ;  /* 0x00000009de00780c */ /* 0x000fe20004f24670 */
[----:B------:R-:W-:Y:S01]  /*2650*/  IMAD R187, R4, 0x400, R185 ;  /* 0x0000040004bb7824 */ /* 0x000fe200078e02b9 */
[----:B------:R-:W-:-:S02]  /*2660*/  FSEL R185, R194, -INF , !P0 ;  /* 0xff800000c2b97808 */ /* 0x000fc40004000000 */
[----:B------:R-:W-:Y:S02]  /*2670*/  ISETP.GE.AND P0, PT, R225, 0x18, PT ;  /* 0x00000018e100780c */ /* 0x000fe40003f06270 */
[----:B------:R-:W-:Y:S01]  /*2680*/  FSEL R186, R191, -INF , !P1 ;  /* 0xff800000bfba7808 */ /* 0x000fe20004800000 */
[----:B------:R-:W-:Y:S01]  /*2690*/  FFMA.FTZ R218, R185, UR41, -R218 ;  /* 0x00000029b9da7c23 */ /* 0x000fe200080108da */
[----:B------:R-:W-:Y:S01]  /*26a0*/  ISETP.GT.OR P0, PT, R222, 0x18, !P0 ;  /* 0x00000018de00780c */ /* 0x000fe20004704670 */
[----:B------:R-:W5:Y:S01]  /*26b0*/  MUFU.EX2 R201, R201 ;  /* 0x000000c900c97308 */ /* 0x000f620000000800 */
[C---:B------:R-:W-:Y:S01]  /*26c0*/  ISETP.GE.AND P1, PT, R225.reuse, 0x11, PT ;  /* 0x00000011e100780c */ /* 0x040fe20003f26270 */
[----:B------:R-:W-:Y:S01]  /*26d0*/  FFMA.FTZ R186, R186, UR41, -R221 ;  /* 0x00000029baba7c23 */ /* 0x000fe200080108dd */
[----:B------:R-:W-:Y:S02]  /*26e0*/  FSEL R185, R198, -INF , !P0 ;  /* 0xff800000c6b97808 */ /* 0x000fe40004000000 */
[----:B------:R-:W-:-:S02]  /*26f0*/  ISETP.GE.AND P0, PT, R225, 0x20, PT ;  /* 0x00000020e100780c */ /* 0x000fc40003f06270 */
[C---:B------:R-:W-:Y:S01]  /*2700*/  ISETP.GT.OR P1, PT, R222.reuse, 0x11, !P1 ;  /* 0x00000011de00780c */ /* 0x040fe20004f24670 */
[----:B------:R-:W-:Y:S01]  /*2710*/  FFMA.FTZ R188, R185, UR41, -R22 ;  /* 0x00000029b9bc7c23 */ /* 0x000fe20008010816 */
[----:B------:R-:W-:Y:S01]  /*2720*/  ISETP.GT.OR P0, PT, R222, 0x20, !P0 ;  /* 0x00000020de00780c */ /* 0x000fe20004704670 */
[----:B------:R-:W5:Y:S01]  /*2730*/  MUFU.EX2 R218, R218 ;  /* 0x000000da00da7308 */ /* 0x000f620000000800 */
[----:B---3--:R-:W-:Y:S02]  /*2740*/  FSEL R184, R195, -INF , !P1 ;  /* 0xff800000c3b87808 */ /* 0x008fe40004800000 */
[----:B------:R-:W-:Y:S02]  /*2750*/  ISETP.GE.AND P1, PT, R225, 0x19, PT ;  /* 0x00000019e100780c */ /* 0x000fe40003f26270 */
[----:B------:R-:W-:Y:S02]  /*2760*/  ISETP.GE.AND P5, PT, R228, 0x28, PT ;  /* 0x00000028e400780c */ /* 0x000fe40003fa6270 */
[----:B------:R-:W-:Y:S01]  /*2770*/  FSEL R185, R202, -INF , !P0 ;  /* 0xff800000cab97808 */ /* 0x000fe20004000000 */
[----:B------:R-:W-:Y:S01]  /*2780*/  MUFU.EX2 R200, R200 ;  /* 0x000000c800c87308 */ /* 0x000fe20000000800 */
[----:B------:R-:W-:-:S02]  /*2790*/  ISETP.GT.OR P1, PT, R222, 0x19, !P1 ;  /* 0x00000019de00780c */ /* 0x000fc40004f24670 */
[----:B------:R-:W-:Y:S01]  /*27a0*/  ISETP.GT.OR P5, PT, R224, 0x28, !P5 ;  /* 0x00000028e000780c */ /* 0x000fe20006fa4670 */
[----:B------:R-:W-:Y:S01]  /*27b0*/  FFMA.FTZ R18, R185, UR41, -R18 ;  /* 0x00000029b9127c23 */ /* 0x000fe20008010812 */
[----:B------:R-:W-:Y:S01]  /*27c0*/  R2UR UR6, R187 ;  /* 0x00000000bb0672ca */ /* 0x000fe200000e0000 */
[----:B------:R-:W-:Y:S01]  /*27d0*/  FFMA.FTZ R187, R184, UR41, -R219 ;  /* 0x00000029b8bb7c23 */ /* 0x000fe200080108db */
[C---:B------:R-:W-:Y:S01]  /*27e0*/  ISETP.GE.AND P3, PT, R228.reuse, 0x29, PT ;  /* 0x00000029e400780c */ /* 0x040fe20003f66270 */
[----:B------:R3:W-:Y:S01]  /*27f0*/  MUFU.EX2 R219, R186 ;  /* 0x000000ba00db7308 */ /* 0x0007e20000000800 */
[----:B------:R-:W-:Y:S02]  /*2800*/  FSEL R184, R199, -INF , !P1 ;  /* 0xff800000c7b87808 */ /* 0x000fe40004800000 */
[----:B------:R-:W-:Y:S02]  /*2810*/  ISETP.GE.AND P2, PT, R225, 0x21, PT ;  /* 0x00000021e100780c */ /* 0x000fe40003f46270 */
[----:B------:R-:W-:-:S02]  /*2820*/  ISETP.GE.AND P4, PT, R228, 0x30, PT ;  /* 0x00000030e400780c */ /* 0x000fc40003f86270 */
[----:B------:R-:W-:Y:S01]  /*2830*/  FSEL R185, R204, -INF , !P5 ;  /* 0xff800000ccb97808 */ /* 0x000fe20006800000 */
[----:B------:R-:W5:Y:S01]  /*2840*/  MUFU.EX2 R22, R187 ;  /* 0x000000bb00167308 */ /* 0x000f620000000800 */
[----:B------:R-:W-:Y:S01]  /*2850*/  ISETP.GE.AND P5, PT, R225, 0x28, PT ;  /* 0x00000028e100780c */ /* 0x000fe20003fa6270 */
[----:B---3--:R-:W-:Y:S01]  /*2860*/  FFMA.FTZ R186, R184, UR41, -R23 ;  /* 0x00000029b8ba7c23 */ /* 0x008fe20008010817 */
[----:B------:R-:W-:Y:S01]  /*2870*/  ISETP.GE.AND P1, PT, R228, 0x31, PT ;  /* 0x00000031e400780c */ /* 0x000fe20003f26270 */
[----:B------:R-:W-:Y:S02]  /*2880*/  WARPGROUP.DEPBAR.LE gsb0, 0x0 ;  /* 0x00008000000079c5 */ /* 0x000fe40000010000 */
[----:B------:R-:W-:Y:S01]  /*2890*/  WARPGROUP.ARRIVE ;  /* 0x00000000000079c5 */ /* 0x000fe20000000000 */
[----:B------:R-:W-:Y:S01]  /*28a0*/  ISETP.GT.OR P3, PT, R224, 0x29, !P3 ;  /* 0x00000029e000780c */ /* 0x000fe20005f64670 */
[----:B------:R3:W-:Y:S01]  /*28b0*/  MUFU.EX2 R23, R188 ;  /* 0x000000bc00177308 */ /* 0x0007e20000000800 */
[----:B------:R-:W-:-:S02]  /*28c0*/  ISETP.GT.OR P2, PT, R222, 0x21, !P2 ;  /* 0x00000021de00780c */ /* 0x000fc40005744670 */
[----:B------:R-:W-:Y:S01]  /*28d0*/  ISETP.GT.OR P4, PT, R224, 0x30, !P4 ;  /* 0x00000030e000780c */ /* 0x000fe20006784670 */
[----:B------:R-:W-:Y:S01]  /*28e0*/  HGMMA.64x64x16.F32.BF16 R152, gdesc[UR8], R152, gsb0 ;  /* 0x00e00000089879f0 */ /* 0x000fe20008001898 */
[----:B------:R-:W-:Y:S01]  /*28f0*/  UIADD3 UR10, UR5, 0x6, URZ ;  /* 0x00000006050a7890 */ /* 0x000fe2000fffe03f */
[----:B------:R-:W-:Y:S01]  /*2900*/  ISETP.GT.OR P5, PT, R222, 0x28, !P5 ;  /* 0x00000028de00780c */ /* 0x000fe20006fa4670 */
[----:B------:R-:W-:Y:S01]  /*2910*/  UIADD3 UR8, UR7, 0x6, URZ ;  /* 0x0000000607087890 */ /* 0x000fe2000fffe03f */
[----:B------:R-:W-:Y:S01]  /*2920*/  ISETP.GT.OR P1, PT, R224, 0x31, !P1 ;  /* 0x00000031e000780c */ /* 0x000fe20004f24670 */
[----:B------:R-:W-:Y:S01]  /*2930*/  UMOV UR11, 0x40000040 ;  /* 0x40000040000b7882 */ /* 0x000fe20000000000 */
[----:B------:R-:W-:Y:S01]  /*2940*/  UMOV UR9, 0x40000040 ;  /* 0x4000004000097882 */ /* 0x000fe20000000000 */
[----:B---3--:R-:W-:Y:S01]  /*2950*/  FSEL R188, R205, -INF , !P3 ;  /* 0xff800000cdbc7808 */ /* 0x008fe20005800000 */
[----:B------:R3:W-:Y:S01]  /*2960*/  MUFU.EX2 R202, R186 ;  /* 0x000000ba00ca7308 */ /* 0x0007e20000000800 */
[----:B------:R-:W-:Y:S01]  /*2970*/  FSEL R184, R203, -INF , !P2 ;  /* 0xff800000cbb87808 */ /* 0x000fe20005000000 */
[----:B------:R-:W-:Y:S01]  /*2980*/  FFMA.FTZ R203, R185, UR41, -R20 ;  /* 0x00000029b9cb7c23 */ /* 0x000fe20008010814 */
[C---:B------:R-:W-:Y:S01]  /*2990*/  ISETP.GE.AND P3, PT, R225.reuse, 0x29, PT ;  /* 0x00000029e100780c */ /* 0x040fe20003f66270 */
[----:B------:R-:W-:Y:S01]  /*29a0*/  FFMA.FTZ R204, R188, UR41, -R21 ;  /* 0x00000029bccc7c23 */ /* 0x000fe20008010815 */
[----:B------:R-:W-:Y:S01]  /*29b0*/  FSEL R191, R208, -INF , !P4 ;  /* 0xff800000d0bf7808 */ /* 0x000fe20006000000 */
[----:B------:R-:W-:Y:S01]  /*29c0*/  FFMA.FTZ R19, R184, UR41, -R19 ;  /* 0x00000029b8137c23 */ /* 0x000fe20008010813 */
[----:B------:R-:W-:Y:S01]  /*29d0*/  ISETP.GE.AND P4, PT, R225, 0x30, PT ;  /* 0x00000030e100780c */ /* 0x000fe20003f86270 */
[----:B------:R-:W5:Y:S01]  /*29e0*/  MUFU.EX2 R12, R12 ;  /* 0x0000000c000c7308 */ /* 0x000f620000000800 */
[----:B------:R-:W-:-:S02]  /*29f0*/  FSEL R187, R206, -INF , !P5 ;  /* 0xff800000cebb7808 */ /* 0x000fc40006800000 */
[----:B------:R-:W-:Y:S02]  /*2a00*/  FSEL R194, R209, -INF , !P1 ;  /* 0xff800000d1c27808 */ /* 0x000fe40004800000 */
[----:B------:R-:W-:Y:S01]  /*2a10*/  ISETP.GE.AND P0, PT, R228, 0x38, PT ;  /* 0x00000038e400780c */ /* 0x000fe20003f06270 */
[----:B------:R-:W-:Y:S01]  /*2a20*/  FFMA.FTZ R20, R187, UR41, -R20 ;  /* 0x00000029bb147c23 */ /* 0x000fe20008010814 */
[----:B------:R-:W-:Y:S01]  /*2a30*/  ISETP.GE.AND P5, PT, R225, 0x31, PT ;  /* 0x00000031e100780c */ /* 0x000fe20003fa6270 */
[----:B------:R-:W-:Y:S01]  /*2a40*/  FFMA.FTZ R209, R194, UR41, -R217 ;  /* 0x00000029c2d17c23 */ /* 0x000fe200080108d9 */
[C---:B------:R-:W-:Y:S01]  /*2a50*/  ISETP.GT.OR P3, PT, R222.reuse, 0x29, !P3 ;  /* 0x00000029de00780c */ /* 0x040fe20005f64670 */
[----:B------:R-:W5:Y:S01]  /*2a60*/  MUFU.EX2 R13, R13 ;  /* 0x0000000d000d7308 */ /* 0x000f620000000800 */
[----:B------:R-:W-:Y:S02]  /*2a70*/  ISETP.GT.OR P4, PT, R222, 0x30, !P4 ;  /* 0x00000030de00780c */ /* 0x000fe40006784670 */
[----:B------:R-:W-:-:S02]  /*2a80*/  ISETP.GT.OR P0, PT, R224, 0x38, !P0 ;  /* 0x00000038e000780c */ /* 0x000fc40004704670 */
[----:B------:R-:W-:Y:S02]  /*2a90*/  ISETP.GT.OR P5, PT, R222, 0x31, !P5 ;  /* 0x00000031de00780c */ /* 0x000fe40006fa4670 */
[----:B------:R-:W-:Y:S01]  /*2aa0*/  FSEL R190, R207, -INF , !P3 ;  /* 0xff800000cfbe7808 */ /* 0x000fe20005800000 */
[----:B------:R-:W-:Y:S01]  /*2ab0*/  MUFU.EX2 R14, R14 ;  /* 0x0000000e000e7308 */ /* 0x000fe20000000800 */
[----:B------:R-:W-:Y:S01]  /*2ac0*/  FSEL R193, R210, -INF , !P4 ;  /* 0xff800000d2c17808 */ /* 0x000fe20006000000 */
[--C-:B------:R-:W-:Y:S01]  /*2ad0*/  FFMA.FTZ R210, R191, UR41, -R216.reuse ;  /* 0x00000029bfd27c23 */ /* 0x100fe200080108d8 */
[----:B------:R-:W-:Y:S01]  /*2ae0*/  FSEL R196, R211, -INF , !P5 ;  /* 0xff800000d3c47808 */ /* 0x000fe20006800000 */
[----:B------:R-:W-:Y:S01]  /*2af0*/  FFMA.FTZ R21, R190, UR41, -R21 ;  /* 0x00000029be157c23 */ /* 0x000fe20008010815 */
[----:B------:R-:W-:Y:S01]  /*2b00*/  FSEL R197, R212, -INF , !P0 ;  /* 0xff800000d4c57808 */ /* 0x000fe20004000000 */
[----:B------:R-:W-:Y:S01]  /*2b10*/  FFMA.FTZ R205, R193, UR41, -R216 ;  /* 0x00000029c1cd7c23 */ /* 0x000fe200080108d8 */
[C---:B------:R-:W-:Y:S01]  /*2b20*/  ISETP.GE.AND P3, PT, R225.reuse, 0x38, PT ;  /* 0x00000038e100780c */ /* 0x040fe20003f66270 */
[----:B------:R-:W-:Y:S01]  /*2b30*/  FFMA.FTZ R217, R196, UR41, -R217 ;  /* 0x00000029c4d97c23 */ /* 0x000fe200080108d9 */
[----:B------:R-:W-:Y:S01]  /*2b40*/  ISETP.GE.AND P4, PT, R225, 0x39, PT ;  /* 0x00000039e100780c */ /* 0x000fe20003f86270 */
[----:B------:R-:W-:Y:S01]  /*2b50*/  FFMA.FTZ R198, R197, UR41, -R16 ;  /* 0x00000029c5c67c23 */ /* 0x000fe20008010810 */
[C---:B------:R-:W-:Y:S01]  /*2b60*/  ISETP.GT.OR P3, PT, R222.reuse, 0x38, !P3 ;  /* 0x00000038de00780c */ /* 0x040fe20005f64670 */
[----:B------:R-:W5:Y:S01]  /*2b70*/  MUFU.EX2 R18, R18 ;  /* 0x0000001200127308 */ /* 0x000f620000000800 */
[----:B------:R-:W-:-:S02]  /*2b80*/  ISETP.GT.OR P4, PT, R222, 0x39, !P4 ;  /* 0x00000039de00780c */ /* 0x000fc40006784670 */
[----:B------:R-:W-:Y:S02]  /*2b90*/  ISETP.GE.AND P2, PT, R228, 0x39, PT ;  /* 0x00000039e400780c */ /* 0x000fe40003f46270 */
[----:B------:R-:W-:Y:S02]  /*2ba0*/  FSEL R208, R215, -INF , !P4 ;  /* 0xff800000d7d07808 */ /* 0x000fe40006000000 */
[----:B------:R-:W-:Y:S01]  /*2bb0*/  ISETP.GT.OR P2, PT, R224, 0x39, !P2 ;  /* 0x00000039e000780c */ /* 0x000fe20005744670 */
[----:B------:R-:W5:Y:S01]  /*2bc0*/  MUFU.EX2 R19, R19 ;  /* 0x0000001300137308 */ /* 0x000f620000000800 */
[----:B------:R-:W-:Y:S02]  /*2bd0*/  FSEL R199, R214, -INF , !P3 ;  /* 0xff800000d6c77808 */ /* 0x000fe40005800000 */
[----:B------:R-:W-:-:S03]  /*2be0*/  FSEL R206, R213, -INF , !P2 ;  /* 0xff800000d5ce7808 */ /* 0x000fc60005000000 */
[----:B------:R-:W-:Y:S02]  /*2bf0*/  FFMA.FTZ R199, R199, UR41, -R16 ;  /* 0x00000029c7c77c23 */ /* 0x000fe40008010810 */
[--C-:B------:R-:W-:Y:S01]  /*2c00*/  FFMA.FTZ R207, R206, UR41, -R17.reuse ;  /* 0x00000029cecf7c23 */ /* 0x100fe20008010811 */
[----:B------:R-:W-:Y:S01]  /*2c10*/  FFMA.FTZ R206, R208, UR41, -R17 ;  /* 0x00000029d0ce7c23 */ /* 0x000fe20008010811 */
[----:B------:R-:W5:Y:S08]  /*2c20*/  MUFU.EX2 R203, R203 ;  /* 0x000000cb00cb7308 */ /* 0x000f700000000800 */
[----:B------:R-:W5:Y:S01]  /*2c30*/  MUFU.EX2 R20, R20 ;  /* 0x0000001400147308 */ /* 0x000f620000000800 */
[----:B------:R-:W-:-:S02]  /*2c40*/  WARPGROUP.DEPBAR.LE gsb0, 0x0 ;  /* 0x00008000000079c5 */ /* 0x000fc40000010000 */
[----:B------:R-:W-:-:S05]  /*2c50*/  WARPGROUP.ARRIVE ;  /* 0x00000000000079c5 */ /* 0x000fca0000000000 */
[----:B------:R-:W5:Y:S01]  /*2c60*/  MUFU.EX2 R204, R204 ;  /* 0x000000cc00cc7308 */ /* 0x000f620000000800 */
[----:B------:R-:W-:Y:S01]  /*2c70*/  HGMMA.64x64x16.F32.BF16 R152, gdesc[UR8], R152, gsb0 ;  /* 0x00e00000089879f0 */ /* 0x000fe20008001898 */
[----:B------:R-:W-:Y:S02]  /*2c80*/  UIADD3 UR10, UR5, 0x200, URZ ;  /* 0x00000200050a7890 */ /* 0x000fe4000fffe03f */
[----:B------:R-:W-:-:S04]  /*2c90*/  UIADD3 UR8, UR7, 0x400, URZ ;  /* 0x0000040007087890 */ /* 0x000fc8000fffe03f */
[----:B------:R-:W5:Y:S01]  /*2ca0*/  MUFU.EX2 R21, R21 ;  /* 0x0000001500157308 */ /* 0x000f620000000800 */
[----:B------:R-:W-:Y:S01]  /*2cb0*/  UMOV UR11, 0x40000040 ;  /* 0x40000040000b7882 */ /* 0x000fe20000000000 */
[----:B------:R-:W-:-:S06]  /*2cc0*/  UMOV UR9, 0x40000040 ;  /* 0x4000004000097882 */ /* 0x000fcc0000000000 */
[----:B------:R-:W5:Y:S08]  /*2cd0*/  MUFU.EX2 R16, R210 ;  /* 0x000000d200107308 */ /* 0x000f700000000800 */
[----:B------:R-:W5:Y:S08]  /*2ce0*/  MUFU.EX2 R205, R205 ;  /* 0x000000cd00cd7308 */ /* 0x000f700000000800 */
[----:B------:R-:W5:Y:S01]  /*2cf0*/  MUFU.EX2 R17, R209 ;  /* 0x000000d100117308 */ /* 0x000f620000000800 */
        /* <DEDUP_REMOVED lines=31> */
[----:B------:R-:W1:Y:S04]  /*2ef0*/  LDS.64 R184, [R223+0x28200] ;  /* 0x02820000dfb87984 */ /* 0x000e680000000a00 */
[----:B---3--:R-:W3:Y:S04]  /*2f00*/  LDS.64 R186, [R223+0x28220] ;  /* 0x02822000dfba7984 */ /* 0x008ee80000000a00 */
[----:B------:R-:W2:Y:S04]  /*2f10*/  LDS.64 R188, [R223+0x28240] ;  /* 0x02824000dfbc7984 */ /* 0x000ea80000000a00 */
[----:B------:R-:W5:Y:S04]  /*2f20*/  LDS.64 R194, [R223+0x282a0] ;  /* 0x0282a000dfc27984 */ /* 0x000f680000000a00 */
[----:B------:R-:W5:Y:S04]  /*2f30*/  LDS.64 R190, [R223+0x28260] ;  /* 0x02826000dfbe7984 */ /* 0x000f680000000a00 */
[----:B------:R-:W5:Y:S04]  /*2f40*/  LDS.64 R192, [R223+0x28280] ;  /* 0x02828000dfc07984 */ /* 0x000f680000000a00 */
[----:B------:R-:W5:Y:S04]  /*2f50*/  LDS.64 R196, [R223+0x282c0] ;  /* 0x0282c000dfc47984 */ /* 0x000f680000000a00 */
[----:B----4-:R-:W4:Y:S01]  /*2f60*/  LDS.64 R222, [R223+0x282e0] ;  /* 0x0282e000dfde7984 */ /* 0x010f220000000a00 */
[--C-:B-1----:R-:W-:Y:S01]  /*2f70*/  FADD.FTZ R208, R155, -R185.reuse ;  /* 0x800000b99bd07221 */ /* 0x102fe20000010000 */
[--C-:B------:R-:W-:Y:S01]  /*2f80*/  FADD.FTZ R152, R152, -R184.reuse ;  /* 0x800000b898987221 */ /* 0x100fe20000010000 */
[----:B------:R-:W-:Y:S01]  /*2f90*/  FADD.FTZ R154, R154, -R184 ;  /* 0x800000b89a9a7221 */ /* 0x000fe20000010000 */
[----:B------:R-:W-:Y:S01]  /*2fa0*/  FADD.FTZ R153, R153, -R185 ;  /* 0x800000b999997221 */ /* 0x000fe20000010000 */
[--C-:B---3--:R-:W-:Y:S01]  /*2fb0*/  FADD.FTZ R155, R158, -R186.reuse ;  /* 0x800000ba9e9b7221 */ /* 0x108fe20000010000 */
[--C-:B------:R-:W-:Y:S01]  /*2fc0*/  FADD.FTZ R158, R159, -R187.reuse ;  /* 0x800000bb9f9e7221 */ /* 0x100fe20000010000 */
[----:B------:R-:W-:Y:S01]  /*2fd0*/  FADD.FTZ R184, R156, -R186 ;  /* 0x800000ba9cb87221 */ /* 0x000fe20000010000 */
[----:B------:R-:W-:Y:S01]  /*2fe0*/  FADD.FTZ R185, R157, -R187 ;  /* 0x800000bb9db97221 */ /* 0x000fe20000010000 */
[--C-:B--2---:R-:W-:Y:S01]  /*2ff0*/  FADD.FTZ R161, R161, -R189.reuse ;  /* 0x800000bda1a17221 */ /* 0x104fe20000010000 */
[----:B------:R-:W-:Y:S01]  /*3000*/  FADD.FTZ R163, R163, -R189 ;  /* 0x800000bda3a37221 */ /* 0x000fe20000010000 */
[----:B------:R-:W-:Y:S01]  /*3010*/  FADD.FTZ R159, R162, -R188 ;  /* 0x800000bca29f7221 */ /* 0x000fe20000010000 */
[----:B------:R-:W1:Y:S01]  /*3020*/  MUFU.EX2 R156, R217 ;  /* 0x000000d9009c7308 */ /* 0x000e620000000800 */
[----:B-----5:R-:W-:Y:S01]  /*3030*/  FADD.FTZ R189, R174, -R194 ;  /* 0x800000c2aebd7221 */ /* 0x020fe20000010000 */
[----:B------:R-:W-:Y:S01]  /*3040*/  FADD.FTZ R186, R175, -R195 ;  /* 0x800000c3afba7221 */ /* 0x000fe20000010000 */
[----:B------:R-:W-:Y:S01]  /*3050*/  FMUL.FTZ R152, R5, R152 ;  /* 0x0000009805987220 */ /* 0x000fe20000410000 */
[----:B------:R-:W-:Y:S01]  /*3060*/  FMUL.FTZ R175, R6, R153 ;  /* 0x0000009906af7220 */ /* 0x000fe20000410000 */
[----:B------:R-:W-:Y:S01]  /*3070*/  FADD.FTZ R187, R165, -R191 ;  /* 0x800000bfa5bb7221 */ /* 0x000fe20000010000 */
[----:B------:R-:W-:Y:S01]  /*3080*/  FMUL.FTZ R154, R15, R154 ;  /* 0x0000009a0f9a7220 */ /* 0x000fe20000410000 */
[----:B------:R-:W-:Y:S01]  /*3090*/  FADD.FTZ R160, R160, -R188 ;  /* 0x800000bca0a07221 */ /* 0x000fe20000010000 */
[----:B------:R-:W-:Y:S01]  /*30a0*/  MUFU.EX2 R174, R207 ;  /* 0x000000cf00ae7308 */ /* 0x000fe20000000800 */
[----:B------:R-:W-:Y:S01]  /*30b0*/  FADD.FTZ R165, R170, -R192 ;  /* 0x800000c0aaa57221 */ /* 0x000fe20000010000 */
[----:B------:R-:W-:Y:S01]  /*30c0*/  FADD.FTZ R170, R171, -R193 ;  /* 0x800000c1abaa7221 */ /* 0x000fe20000010000 */
[--C-:B------:R-:W-:Y:S01]  /*30d0*/  FADD.FTZ R164, R164, -R190.reuse ;  /* 0x800000bea4a47221 */ /* 0x100fe20000010000 */
[----:B------:R-:W-:Y:S01]  /*30e0*/  FADD.FTZ R166, R166, -R190 ;  /* 0x800000bea6a67221 */ /* 0x000fe20000010000 */
[--C-:B------:R-:W-:Y:S01]  /*30f0*/  FADD.FTZ R171, R176, -R196.reuse ;  /* 0x800000c4b0ab7221 */ /* 0x100fe20000010000 */
[--C-:B------:R-:W-:Y:S01]  /*3100*/  FADD.FTZ R176, R177, -R197.reuse ;  /* 0x800000c5b1b07221 */ /* 0x100fe20000010000 */
[----:B------:R-:W-:Y:S01]  /*3110*/  FADD.FTZ R179, R179, -R197 ;  /* 0x800000c5b3b37221 */ /* 0x000fe20000010000 */
[----:B------:R-:W2:Y:S01]  /*3120*/  MUFU.EX2 R157, R198 ;  /* 0x000000c6009d7308 */ /* 0x000ea20000000800 */
[----:B------:R-:W-:Y:S01]  /*3130*/  FADD.FTZ R178, R178, -R196 ;  /* 0x800000c4b2b27221 */ /* 0x000fe20000010000 */
[----:B------:R-:W-:Y:S01]  /*3140*/  FMUL.FTZ R197, R201, R208 ;  /* 0x000000d0c9c57220 */ /* 0x000fe20000410000 */
[----:B------:R-:W-:Y:S01]  /*3150*/  F2FP.BF16.F32.PACK_AB R196, R175, R152 ;  /* 0x00000098afc4723e */ /* 0x000fe200000010ff */
[----:B------:R-:W-:Y:S01]  /*3160*/  FADD.FTZ R167, R167, -R191 ;  /* 0x800000bfa7a77221 */ /* 0x000fe20000010000 */
[----:B------:R-:W-:Y:S01]  /*3170*/  FMUL.FTZ R159, R218, R159 ;  /* 0x0000009fda9f7220 */ /* 0x000fe20000410000 */
[----:B------:R-:W-:Y:S01]  /*3180*/  FMUL.FTZ R152, R22, R163 ;  /* 0x000000a316987220 */ /* 0x000fe20000410000 */
[----:B------:R-:W-:Y:S01]  /*3190*/  FADD.FTZ R168, R168, -R192 ;  /* 0x800000c0a8a87221 */ /* 0x000fe20000010000 */
[----:B------:R-:W3:Y:S01]  /*31a0*/  MUFU.EX2 R162, R199 ;  /* 0x000000c700a27308 */ /* 0x000ee20000000800 */
[----:B------:R-:W-:Y:S01]  /*31b0*/  FADD.FTZ R169, R169, -R193 ;  /* 0x800000c1a9a97221 */ /* 0x000fe20000010000 */
[----:B------:R-:W-:Y:S01]  /*31c0*/  FADD.FTZ R172, R172, -R194 ;  /* 0x800000c2acac7221 */ /* 0x000fe20000010000 */
[----:B------:R-:W-:Y:S01]  /*31d0*/  FADD.FTZ R173, R173, -R195 ;  /* 0x800000c3adad7221 */ /* 0x000fe20000010000 */
[--C-:B----4-:R-:W-:Y:S01]  /*31e0*/  FADD.FTZ R180, R180, -R222.reuse ;  /* 0x800000deb4b47221 */ /* 0x110fe20000010000 */
[----:B------:R-:W-:Y:S01]  /*31f0*/  FADD.FTZ R153, R182, -R222 ;  /* 0x800000deb6997221 */ /* 0x000fe20000010000 */
[--C-:B------:R-:W-:Y:S01]  /*3200*/  FADD.FTZ R181, R181, -R223.reuse ;  /* 0x800000dfb5b57221 */ /* 0x100fe20000010000 */
[----:B------:R-:W-:Y:S01]  /*3210*/  FADD.FTZ R183, R183, -R223 ;  /* 0x800000dfb7b77221 */ /* 0x000fe20000010000 */
[----:B------:R-:W4:Y:S01]  /*3220*/  MUFU.EX2 R207, R206 ;  /* 0x000000ce00cf7308 */ /* 0x000f220000000800 */
        /* <DEDUP_REMOVED lines=24> */
[----:B-1----:R-:W-:Y:S01]  /*33b0*/  FMUL.FTZ R179, R156, R179 ;  /* 0x000000b39cb37220 */ /* 0x002fe20000410000 */
[----:B--2---:R-:W-:Y:S01]  /*33c0*/  FMUL.FTZ R180, R157, R180 ;  /* 0x000000b49db47220 */ /* 0x004fe20000410000 */
[----:B---3--:R-:W-:Y:S01]  /*33d0*/  FMUL.FTZ R153, R162, R153 ;  /* 0x00000099a2997220 */ /* 0x008fe20000410000 */
[----:B------:R-:W-:Y:S01]  /*33e0*/  FMUL.FTZ R181, R174, R181 ;  /* 0x000000b5aeb57220 */ /* 0x000fe20000410000 */
[----:B----4-:R-:W-:Y:S01]  /*33f0*/  FMUL.FTZ R152, R207, R183 ;  /* 0x000000b7cf987220 */ /* 0x010fe20000410000 */
        /* <DEDUP_REMOVED lines=46> */
[----:B------:R-:W-:Y:S01]  /*36e0*/  UMOV UR8, UR5 ;  /* 0x0000000500087c82 */ /* 0x000fe20008000000 */
[----:B------:R-:W-:Y:S02]  /*36f0*/  WARPGROUP.DEPBAR.LE gsb0, 0x0 ;  /* 0x00008000000079c5 */ /* 0x000fe40000010000 */
[----:B------:R-:W-:Y:S02]  /*3700*/  F2FP.BF16.F32.PACK_AB R152, R14, R13 ;  /* 0x0000000d0e98723e */ /* 0x000fe400000010ff */
[----:B------:R-:W-:Y:S02]  /*3710*/  F2FP.BF16.F32.PACK_AB R153, R19, R18 ;  /* 0x000000121399723e */ /* 0x000fe400000010ff */
[----:B------:R-:W-:-:S02]  /*3720*/  F2FP.BF16.F32.PACK_AB R154, R204, R203 ;  /* 0x000000cbcc9a723e */ /* 0x000fc400000010ff */
[----:B------:R-:W-:Y:S02]  /*3730*/  F2FP.BF16.F32.PACK_AB R155, R21, R20 ;  /* 0x00000014159b723e */ /* 0x000fe400000010ff */
[----:B------:R-:W-:Y:S02]  /*3740*/  F2FP.BF16.F32.PACK_AB R204, R17, R16 ;  /* 0x0000001011cc723e */ /* 0x000fe400000010ff */
[----:B------:R-:W-:-:S06]  /*3750*/  WARPGROUP.ARRIVE ;  /* 0x00000000000079c5 */ /* 0x000fcc0000000000 */
[----:B------:R-:W-:Y:S01]  /*3760*/  HGMMA.64x128x16.F32.BF16 R88, R152, gdesc[UR8].tnspB, R88, gsb0 ;  /* 0x41e0000898587df0 */ /* 0x000fe20008001858 */
[----:B------:R-:W-:Y:S01]  /*3770*/  UMOV UR10, UR6 ;  /* 0x00000006000a7c82 */ /* 0x000fe20008000000 */
[----:B------:R-:W-:Y:S01]  /*3780*/  UMOV UR11, 0x40000040 ;  /* 0x40000040000b7882 */ /* 0x000fe20000000000 */
[----:B------:R-:W-:Y:S02]  /*3790*/  WARPGROUP.DEPBAR.LE gsb0, 0x0 ;  /* 0x00008000000079c5 */ /* 0x000fe40000010000 */
[----:B------:R-:W-:-:S07]  /*37a0*/  WARPGROUP.ARRIVE ;  /* 0x00000000000079c5 */ /* 0x000fce0000000000 */
        /* <DEDUP_REMOVED lines=65> */
.L_x_1291:
        /* <DEDUP_REMOVED lines=49> */
.L_x_1292:
[----:B------:R-:W-:Y:S01]  /*3ed0*/  UIADD3 UR37, UR37, 0x1, URZ ;  /* 0x0000000125257890 */ /* 0x000fe2000fffe03f */
[----:B------:R-:W-:Y:S02]  /*3ee0*/  VIADD R4, R4, 0x1 ;  /* 0x0000000104047836 */ /* 0x000fe40000000000 */
[----:B------:R-:W-:Y:S01]  /*3ef0*/  VIADD R0, R0, 0x30820 ;  /* 0x0003082000007836 */ /* 0x000fe20000000000 */
[----:B------:R-:W-:Y:S02]  /*3f00*/  UISETP.GE.AND UP0, UPT, UR37, UR36, UPT ;  /* 0x000000242500728c */ /* 0x000fe4000bf06270 */
[----:B------:R-:W-:Y:S02]  /*3f10*/  ISETP.NE.AND P0, PT, R4, 0x2, PT ;  /* 0x000000020400780c */ /* 0x000fe40003f05270 */
[----:B------:R-:W-:Y:S02]  /*3f20*/  PRMT R0, RZ, 0x654, R0 ;  /* 0x00000654ff007816 */ /* 0x000fe40000000000 */
[----:B------:R-:W-:-:S02]  /*3f30*/  PLOP3.LUT P1, PT, PT, PT, UP0, 0x80, 0x0 ;  /* 0x000000000000781c */ /* 0x000fc40003f2f008 */
[----:B-1----:R-:W-:Y:S01]  /*3f40*/  SEL R5, RZ, 0x1, P0 ;  /* 0x00000001ff057807 */ /* 0x002fe20000000000 */
[----:B------:R2:W-:Y:S01]  /*3f50*/  SYNCS.ARRIVE.TRANS64.RED.A1T0 RZ, [R0+URZ], RZ ;  /* 0x000000ff00ff79a7 */ /* 0x0005e2000810043f */
[----:B------:R-:W-:Y:S02]  /*3f60*/  SEL R4, R4, RZ, P0 ;  /* 0x000000ff04047207 */ /* 0x000fe40000000000 */
[----:B------:R-:W-:-:S07]  /*3f70*/  LOP3.LUT R226, R226, R5, RZ, 0x3c, !PT ;  /* 0x00000005e2e27212 */ /* 0x000fce00078e3cff */
[----:B--2---:R-:W-:Y:S05]  /*3f80*/  @!P1 BRA `(.L_x_1293) ;  /* 0xffffffd800789947 */ /* 0x004fea000383ffff */
        /* <DEDUP_REMOVED lines=66> */
.L_x_1275:
[----:B------:R-:W-:Y:S05]  /*43b0*/  @P0 BRA `(.L_x_1294) ;  /* 0x0000000c00a80947 */ /* 0x000fea0003800000 */
[----:B------:R-:W1:Y:S01]  /*43c0*/  S2UR UR4, SR_CgaCtaId ;  /* 0x00000000000479c3 */ /* 0x000e620000008800 */
[----:B------:R-:W-:Y:S02]  /*43d0*/  UMOV UR36, 0x400 ;  /* 0x0000040000247882 */ /* 0x000fe40000000000 */
[----:B-1----:R-:W-:-:S06]  /*43e0*/  ULEA UR36, UR4, UR36, 0x18 ;  /* 0x0000002404247291 */ /* 0x002fcc000f8ec03f */
[----:B------:R-:W-:-:S05]  /*43f0*/  IMAD.U32 R16, RZ, RZ, UR36 ;  /* 0x00000024ff107e24 */ /* 0x000fca000f8e00ff */
        /* <DEDUP_REMOVED lines=18> */
.L_x_1295:
        /* <DEDUP_REMOVED lines=20> */
.L_x_1296:
        /* <DEDUP_REMOVED lines=18> */
.L_x_1297:
        /* <DEDUP_REMOVED lines=18> */
.L_x_1298:
[----:B------:R-:W1:Y:S01]  /*48a0*/  S2R R0, SR_TID.X ;  /* 0x0000000000007919 */ /* 0x000e620000002100 */
        /* <DEDUP_REMOVED lines=17> */
[----:B-1----:R-:W-:Y:S01]  /*49c0*/  VIADD R7, R0, 0xffffff80 ;  /* 0xffffff8000077836 */ /* 0x002fe20000000000 */
        /* <DEDUP_REMOVED lines=8> */
[----:B------:R-:W-:Y:S01]  /*4a50*/  SHF.R.S32.HI R6, RZ, 0x5, R2 ;  /* 0x00000005ff067819 */ /* 0x000fe20000011402 */
        /* <DEDUP_REMOVED lines=125> */
.L_x_1300:
[----:B------:R-:W-:Y:S05]  /*5230*/  BSYNC B0 ;  /* 0x0000000000007941 */ /* 0x000fea0003800000 */
.L_x_1299:
[----:B------:R-:W-:-:S04]  /*5240*/  DEPBAR.LE SB0, 0x0 ;  /* 0x000080000000791a */ /* 0x000fc80000000000 */
[----:B------:R-:W-:Y:S05]  /*5250*/  BRA `(.L_x_1273) ;  /* 0x0000005000647947 */ /* 0x000fea0003800000 */
.L_x_1294:
[----:B------:R-:W1:Y:S01]  /*5260*/  S2R R0, SR_TID.X ;  /* 0x0000000000007919 */ /* 0x000e620000002100 */
[----:B------:R-:W2:Y:S01]  /*5270*/  S2UR UR9, SR_CTAID.Y ;  /* 0x00000000000979c3 */ /* 0x000ea20000002600 */
[----:B------:R-:W-:Y:S01]  /*5280*/  BSSY B0, `(.L_x_1301) ;  /* 0x0000033000007945 */ /* 0x000fe20003800000 */
[----:B------:R-:W3:Y:S06]  /*5290*/  S2R R11, SR_CTAID.X ;  /* 0x00000000000b7919 */ /* 0x000eec0000002500 */
[----:B------:R-:W4:Y:S08]  /*52a0*/  LDC.64 R4, c[0x0][0x820] ;  /* 0x00020800ff047b82 */ /* 0x000f300000000a00 */
[----:B------:R-:W3:Y:S08]  /*52b0*/  LDC.64 R20, c[0x0][0x808] ;  /* 0x00020200ff147b82 */ /* 0x000ef00000000a00 */
[----:B------:R-:W5:Y:S01]  /*52c0*/  S2UR UR8, SR_CTAID.Z ;  /* 0x00000000000879c3 */ /* 0x000f620000002700 */
[----:B--2---:R-:W-:Y:S01]  /*52d0*/  USHF.R.S32.HI UR5, URZ, 0x1f, UR9 ;  /* 0x0000001f3f057899 */ /* 0x004fe20008011409 */
[----:B-1----:R-:W-:-:S06]  /*52e0*/  VIADD R3, R0, 0xffffff80 ;  /* 0xffffff8000037836 */ /* 0x002fcc0000000000 */
[----:B------:R-:W1:Y:S01]  /*52f0*/  LDC.64 R12, c[0x0][0x828] ;  /* 0x00020a00ff0c7b82 */ /* 0x000e620000000a00 */
[----:B------:R-:W-:-:S04]  /*5300*/  SHF.R.S32.HI R0, RZ, 0x1f, R3 ;  /* 0x0000001fff007819 */ /* 0x000fc80000011403 */
[----:B------:R-:W-:Y:S01]  /*5310*/  LEA.HI R8, R0, R3, RZ, 0x4 ;  /* 0x0000000300087211 */ /* 0x000fe200078f20ff */
[----:B---3--:R-:W-:Y:S02]  /*5320*/  IMAD R17, R11, -0x80, R20 ;  /* 0xffffff800b117824 */ /* 0x008fe400078e0214 */
[----:B------:R-:W2:Y:S01]  /*5330*/  LDC.64 R18, c[0x0][0x850] ;  /* 0x00021400ff127b82 */ /* 0x000ea20000000a00 */
[----:B------:R-:W-:Y:S01]  /*5340*/  LOP3.LUT R0, R8, 0x1ffffff0, RZ, 0xc0, !PT ;  /* 0x1ffffff008007812 */ /* 0x000fe200078ec0ff */
[----:B-----5:R-:W-:-:S04]  /*5350*/  USHF.R.S32.HI UR4, URZ, 0x1f, UR8 ;  /* 0x0000001f3f047899 */ /* 0x020fc80008011408 */
[----:B------:R-:W-:Y:S02]  /*5360*/  IMAD.IADD R0, R3, 0x1, -R0 ;  /* 0x0000000103007824 */ /* 0x000fe400078e0a00 */
[----:B------:R-:W3:Y:S02]  /*5370*/  LDC.64 R22, c[0x0][0x858] ;  /* 0x00021600ff167b82 */ /* 0x000ee40000000a00 */
[----:B------:R-:W-:Y:S02]  /*5380*/  IMAD.SHL.U32 R6, R0, 0x8, RZ ;  /* 0x0000000800067824 */ /* 0x000fe400078e00ff */
[----:B----4-:R-:W-:-:S03]  /*5390*/  IMAD R0, R4, UR5, RZ ;  /* 0x0000000504007c24 */ /* 0x010fc6000f8e02ff */
        /* <DEDUP_REMOVED lines=14> */
[----:B-1----:R-:W-:Y:S01]  /*5480*/  IMAD.WIDE.U32 R8, R12, UR8, R2 ;  /* 0x000000080c087c25 */ /* 0x002fe2000f8e0002 */
        /* <DEDUP_REMOVED lines=18> */
.L_x_1302:
[----:B------:R-:W-:Y:S05]  /*55b0*/  BSYNC B0 ;  /* 0x0000000000007941 */ /* 0x000fea0003800000 */
.L_x_1301:
        /* <DEDUP_REMOVED lines=16> */
.L_x_1304:
[----:B------:R-:W-:Y:S05]  /*56c0*/  BSYNC B0 ;  /* 0x0000000000007941 */ /* 0x000fea0003800000 */
.L_x_1303:
[----:B------:R-:W-:Y:S01]  /*56d0*/  BSSY B0, `(.L_x_1305) ;  /* 0x0000010000007945 */ /* 0x000fe20003800000 */
[----:B------:R-:W-:-:S03]  /*56e0*/  ISETP.GE.OR P3, PT, R6, R21, P1 ;  /* 0x000000150600720c */ /* 0x000fc60000f66670 */
[----:B------:R-:W-:Y:S10]  /*56f0*/  @P4 BRA `(.L_x_1306) ;  /* 0x0000000000344947 */ /* 0x000ff40003800000 */
[----:B-1--4-:R-:W-:Y:S01]  /*5700*/  IADD3 R15, P4, R2, 0x20, RZ ;  /* 0x00000020020f7810 */ /* 0x012fe20007f9e0ff */
        /* <DEDUP_REMOVED lines=12> */
.L_x_1306:
[----:B------:R-:W-:Y:S05]  /*57d0*/  BSYNC B0 ;  /* 0x0000000000007941 */ /* 0x000fea0003800000 */
.L_x_1305:
[----:B------:R-:W-:Y:S01]  /*57e0*/  BSSY B0, `(.L_x_1307) ;  /* 0x0000011000007945 */ /* 0x000fe20003800000 */
[----:B------:R-:W-:Y:S01]  /*57f0*/  ISETP.GE.OR P4, PT, R6, R21, P2 ;  /* 0x000000150600720c */ /* 0x000fe20001786670 */
[----:B------:R-:W-:Y:S02]  /*5800*/  VIADD R0, R4, 0x50 ;  /* 0x0000005004007836 */ /* 0x000fe40000000000 */
[----:B------:R-:W-:Y:S10]  /*5810*/  @P3 BRA `(.L_x_1308) ;  /* 0x0000000000343947 */ /* 0x000ff40003800000 */
[----:B-1--4-:R-:W-:Y:S01]  /*5820*/  IADD3 R15, P3, R2, 0x30, RZ ;  /* 0x00000030020f7810 */ /* 0x012fe20007f7e0ff */
        /* <DEDUP_REMOVED lines=12> */
.L_x_1308:
[----:B------:R-:W-:Y:S05]  /*58f0*/  BSYNC B0 ;  /* 0x0000000000007941 */ /* 0x000fea0003800000 */
.L_x_1307:
[----:B------:R-:W-:Y:S01]  /*5900*/  BSSY B0, `(.L_x_1309) ;  /* 0x0000010000007945 */ /* 0x000fe20003800000 */
[----:B------:R-:W-:-:S03]  /*5910*/  ISETP.GE.AND P3, PT, R0, R17, PT ;  /* 0x000000110000720c */ /* 0x000fc60003f66270 */
        /* <DEDUP_REMOVED lines=14> */
.L_x_1310:
[----:B------:R-:W-:Y:S05]  /*5a00*/  BSYNC B0 ;  /* 0x0000000000007941 */ /* 0x000fea0003800000 */
.L_x_1309:
[----:B------:R-:W-:Y:S01]  /*5a10*/  ISETP.GE.OR P4, PT, R6, R21, P3 ;  /* 0x000000150600720c */ /* 0x000fe20001f86670 */
[----:B------:R-:W-:Y:S01]  /*5a20*/  BSSY B0, `(.L_x_1311) ;  /* 0x0000011000007945 */ /* 0x000fe20003800000 */
[----:B--2---:R-:W-:Y:S02]  /*5a30*/  IMAD R16, R18, UR5, RZ ;  /* 0x0000000512107c24 */ /* 0x004fe4000f8e02ff */
[----:B------:R-:W-:-:S09]  /*5a40*/  VIADD R0, R4, 0x60 ;  /* 0x0000006004007836 */ /* 0x000fd20000000000 */
[----:B------:R-:W-:Y:S05]  /*5a50*/  @P4 BRA `(.L_x_1312) ;  /* 0x0000000000344947 */ /* 0x000fea0003800000 */
        /* <DEDUP_REMOVED lines=13> */
.L_x_1312:
[----:B------:R-:W-:Y:S05]  /*5b30*/  BSYNC B0 ;  /* 0x0000000000007941 */ /* 0x000fea0003800000 */
.L_x_1311:
[----:B------:R-:W-:Y:S01]  /*5b40*/  ULDC UR6, c[0x0][0x83c] ;  /* 0x00020f0000067ab9 */ /* 0x000fe20000000800 */
[----:B------:R-:W-:Y:S01]  /*5b50*/  ISETP.GE.AND P4, PT, R0, R17, PT ;  /* 0x000000110000720c */ /* 0x000fe20003f86270 */
[----:B-12-4-:R-:W-:Y:S01]  /*5b60*/  IMAD R15, R19, UR9, R16 ;  /* 0x00000009130f7c24 */ /* 0x016fe2000f8e0210 */
        /* <DEDUP_REMOVED lines=28> */
.L_x_1314:
[----:B------:R-:W-:Y:S05]  /*5d30*/  BSYNC B0 ;  /* 0x0000000000007941 */ /* 0x000fea0003800000 */
.L_x_1313:
[----:B------:R-:W-:Y:S01]  /*5d40*/  ISETP.GE.AND P6, PT, R0, R17, PT ;  /* 0x000000110000720c */ /* 0x000fe20003fc6270 */
[----:B---3--:R-:W-:Y:S01]  /*5d50*/  IMAD R0, R22, UR4, RZ ;  /* 0x0000000416007c24 */ /* 0x008fe2000f8e02ff */
        /* <DEDUP_REMOVED lines=20> */
.L_x_1316:
[----:B------:R-:W-:Y:S05]  /*5ea0*/  BSYNC B0 ;  /* 0x0000000000007941 */ /* 0x000fea0003800000 */
.L_x_1315:
        /* <DEDUP_REMOVED lines=14> */
.L_x_1318:
[----:B------:R-:W-:Y:S05]  /*5f90*/  BSYNC B0 ;  /* 0x0000000000007941 */ /* 0x000fea0003800000 */
.L_x_1317:
        /* <DEDUP_REMOVED lines=16> */
.L_x_1320:
[----:B------:R-:W-:Y:S05]  /*60a0*/  BSYNC B0 ;  /* 0x0000000000007941 */ /* 0x000fea0003800000 */
.L_x_1319:
        /* <DEDUP_REMOVED lines=15> */
.L_x_1322:
[----:B------:R-:W-:Y:S05]  /*61a0*/  BSYNC B0 ;  /* 0x0000000000007941 */ /* 0x000fea0003800000 */
.L_x_1321:
        /* <DEDUP_REMOVED lines=15> */
.L_x_1324:
[----:B------:R-:W-:Y:S05]  /*62a0*/  BSYNC B0 ;  /* 0x0000000000007941 */ /* 0x000fea0003800000 */
.L_x_1323:
        /* <DEDUP_REMOVED lines=15> */
.L_x_1326:
[----:B------:R-:W-:Y:S05]  /*63a0*/  BSYNC B0 ;  /* 0x0000000000007941 */ /* 0x000fea0003800000 */
.L_x_1325:
        /* <DEDUP_REMOVED lines=15> */
.L_x_1328:
[----:B------:R-:W-:Y:S05]  /*64a0*/  BSYNC B0 ;  /* 0x0000000000007941 */ /* 0x000fea0003800000 */
.L_x_1327:
        /* <DEDUP_REMOVED lines=15> */
.L_x_1330:
[----:B------:R-:W-:Y:S05]  /*65a0*/  BSYNC B0 ;  /* 0x0000000000007941 */ /* 0x000fea0003800000 */
.L_x_1329:
        /* <DEDUP_REMOVED lines=15> */
.L_x_1271:
        /* <DEDUP_REMOVED lines=13> */
[----:B------:R-:W-:Y:S02]  /*6770*/  ULDC UR4, c[0x0][0x280] ;  /* 0x0000a00000047ab9 */ /* 0x000fe40000000800 */
[----:B------:R-:W-:-:S04]  /*6780*/  UIADD3 UR5, UR4, 0x3f, URZ ;  /* 0x0000003f04057890 */ /* 0x000fc8000fffe03f */
[----:B------:R-:W-:Y:S01]  /*6790*/  USHF.R.S32.HI UR6, URZ, 0x1f, UR5 ;  /* 0x0000001f3f067899 */ /* 0x000fe20008011405 */
[----:B------:R-:W2:Y:S03]  /*67a0*/  S2UR UR17, SR_CTAID.Y ;  /* 0x00000000001179c3 */ /* 0x000ea60000002600 */
[----:B------:R-:W-:-:S04]  /*67b0*/  ULEA.HI UR5, UR6, UR5, URZ, 0x6 ;  /* 0x0000000506057291 */ /* 0x000fc8000f8f303f */
[----:B------:R-:W-:Y:S01]  /*67c0*/  USHF.R.S32.HI UR5, URZ, 0x6, UR5 ;  /* 0x000000063f057899 */ /* 0x000fe20008011405 */
[----:B-1----:R-:W-:Y:S01]  /*67d0*/  ISETP.LE.AND P0, PT, RZ, UR23, PT ;  /* 0x00000017ff007c0c */ /* 0x002fe2000bf03270 */
[----:B--2---:R-:W-:-:S12]  /*67e0*/  USHF.R.S32.HI UR18, URZ, 0x1f, UR17 ;  /* 0x0000001f3f127899 */ /* 0x004fd80008011411 */
[----:B------:R-:W-:Y:S05]  /*67f0*/  @!P0 BRA `(.L_x_1332) ;  /* 0x00000000002c8947 */ /* 0x000fea0003800000 */
        /* <DEDUP_REMOVED lines=9> */
[----:B------:R-:W-:Y:S01]  /*6890*/  USEL UR11, UR5, UR7, UP0 ;  /* 0x00000007050b7287 */ /* 0x000fe20008000000 */
[----:B------:R-:W-:Y:S11]  /*68a0*/  BRA `(.L_x_1333) ;  /* 0x0000000000047947 */ /* 0x000ff60003800000 */
.L_x_1332:
[----:B------:R-:W-:-:S05]  /*68b0*/  UMOV UR11, UR5 ;  /* 0x00000005000b7c82 */ /* 0x000fca0008000000 */
.L_x_1333:
[----:B------:R-:W-:Y:S01]  /*68c0*/  ULEA UR4, UR23, UR4, 0x7 ;  /* 0x0000000417047291 */ /* 0x000fe2000f8e383f */
[----:B------:R-:W-:Y:S01]  /*68d0*/  ULDC UR6, c[0x0][0x290] ;  /* 0x0000a40000067ab9 */ /* 0x000fe20000000800 */
[----:B------:R-:W-:Y:S01]  /*68e0*/  ULDC UR7, c[0x0][0x74c] ;  /* 0x0001d30000077ab9 */ /* 0x000fe20000000800 */
[----:B------:R-:W-:Y:S01]  /*68f0*/  ULDC.64 UR12, c[0x0][0x2e0] ;  /* 0x0000b800000c7ab9 */ /* 0x000fe20000000a00 */
[----:B------:R-:W-:Y:S01]  /*6900*/  UIADD3 UR8, -UR7, UR4, -UR6 ;  /* 0x0000000407087290 */ /* 0x000fe2000fffe906 */
[----:B------:R-:W-:Y:S02]  /*6910*/  ULDC UR15, c[0x0][0x288] ;  /* 0x0000a200000f7ab9 */ /* 0x000fe40000000800 */
[----:B------:R-:W-:Y:S01]  /*6920*/  ULDC.64 UR6, c[0x0][0x2d8] ;  /* 0x0000b60000067ab9 */ /* 0x000fe20000000a00 */
[----:B------:R-:W-:Y:S02]  /*6930*/  USHF.R.S32.HI UR9, URZ, 0x1f, UR8 ;  /* 0x0000001f3f097899 */ /* 0x000fe40008011408 */
[----:B------:R-:W-:-:S02]  /*6940*/  UIMAD UR4, UR18, UR6, URZ ;  /* 0x00000006120472a4 */ /* 0x000fc4000f8e023f */
[----:B------:R-:W-:Y:S02]  /*6950*/  ULEA.HI UR10, UR9, UR8, URZ, 0x6 ;  /* 0x00000008090a7291 */ /* 0x000fe4000f8f303f */
[----:B------:R-:W-:Y:S02]  /*6960*/  UIMAD.WIDE.U32 UR8, UR17, UR6, URZ ;  /* 0x00000006110872a5 */ /* 0x000fe4000f8e003f */
[----:B------:R-:W-:Y:S02]  /*6970*/  USHF.R.S32.HI UR10, URZ, 0x6, UR10 ;  /* 0x000000063f0a7899 */ /* 0x000fe4000801140a */
[----:B------:R-:W-:Y:S02]  /*6980*/  UIMAD UR4, UR17, UR7, UR4 ;  /* 0x00000007110472a4 */ /* 0x000fe4000f8e0204 */
[----:B------:R-:W-:Y:S02]  /*6990*/  UISETP.LT.AND UP0, UPT, URZ, UR10, UPT ;  /* 0x0000000a3f00728c */ /* 0x000fe4000bf01270 */
[----:B------:R-:W-:-:S02]  /*69a0*/  USHF.R.S32.HI UR7, URZ, 0x1f, UR16 ;  /* 0x0000001f3f077899 */ /* 0x000fc40008011410 */
[----:B------:R-:W-:Y:S02]  /*69b0*/  USEL UR6, URZ, UR10, !UP0 ;  /* 0x0000000a3f067287 */ /* 0x000fe4000c000000 */
[----:B------:R-:W-:Y:S02]  /*69c0*/  UIMAD UR7, UR7, UR12, URZ ;  /* 0x0000000c070772a4 */ /* 0x000fe4000f8e023f */
[----:B------:R-:W-:Y:S02]  /*69d0*/  UISETP.GT.AND UP0, UPT, UR11, UR6, UPT ;  /* 0x000000060b00728c */ /* 0x000fe4000bf04270 */
[----:B------:R-:W-:Y:S02]  /*69e0*/  UIMAD UR10, UR16, UR15, URZ ;  /* 0x0000000f100a72a4 */ /* 0x000fe4000f8e023f */
[----:B------:R-:W-:Y:S02]  /*69f0*/  UIMAD UR14, UR16, UR13, UR7 ;  /* 0x0000000d100e72a4 */ /* 0x000fe4000f8e0207 */
[----:B------:R-:W-:Y:S01]  /*6a00*/  PLOP3.LUT P1, PT, PT, PT, UP0, 0x80, 0x0 ;  /* 0x000000000000781c */ /* 0x000fe20003f2f008 */
[----:B------:R-:W-:-:S02]  /*6a10*/  UIADD3 UR9, UR9, UR4, URZ ;  /* 0x0000000409097290 */ /* 0x000fc4000fffe03f */
[----:B------:R-:W-:Y:S02]  /*6a20*/  UIADD3 UR7, UP1, UR10, UR17, URZ ;  /* 0x000000110a077290 */ /* 0x000fe4000ff3e03f */
[----:B------:R-:W-:Y:S01]  /*6a30*/  UIMAD.WIDE.U32 UR8, UR16, UR12, UR8 ;  /* 0x0000000c100872a5 */ /* 0x000fe2000f8e0008 */
[----:B------:R-:W-:Y:S01]  /*6a40*/  ELECT P0, URZ, PT ;  /* 0x00000000003f782f */ /* 0x000fe20003800000 */
[----:B------:R-:W-:-:S06]  /*6a50*/  ULEA.HI.X.SX32 UR10, UR10, UR18, 0x1, UP1 ;  /* 0x000000120a0a7291 */ /* 0x000fcc00088f0e3f */
[----:B------:R-:W-:Y:S06]  /*6a60*/  @!P1 BRA `(.L_x_1334) ;  /* 0x00000010004c9947 */ /* 0x000fec0003800000 */
[----:B------:R-:W1:Y:S01]  /*6a70*/  S2R R0, SR_TID.X ;  /* 0x0000000000007919 */ /* 0x000e620000002100 */
[----:B------:R-:W-:Y:S02]  /*6a80*/  UIADD3 UR4, -UR6, UR11, URZ ;  /* 0x0000000b06047290 */ /* 0x000fe4000fffe13f */
[----:B------:R-:W-:Y:S02]  /*6a90*/  UIADD3 UR14, UR9, UR14, URZ ;  /* 0x0000000e090e7290 */ /* 0x000fe4000fffe03f */
[----:B------:R-:W-:-:S04]  /*6aa0*/  ULOP3.LUT UR4, UR4, 0x1, URZ, 0xc0, !UPT ;  /* 0x0000000104047892 */ /* 0x000fc8000f8ec03f */
[----:B------:R-:W-:-:S03]  /*6ab0*/  UISETP.NE.U32.AND UP0, UPT, UR4, 0x1, UPT ;  /* 0x000000010400788c */ /* 0x000fc6000bf05070 */
[----:B------:R-:W-:Y:S02]  /*6ac0*/  ULDC UR4, c[0x0][0x760] ;  /* 0x0001d80000047ab9 */ /* 0x000fe40000000800 */
[----:B------:R-:W-:Y:S01]  /*6ad0*/  UIMAD UR15, UR15, UR4, URZ ;  /* 0x000000040f0f72a4 */ /* 0x000fe2000f8e023f */
[----:B------:R-:W-:Y:S02]  /*6ae0*/  PLOP3.LUT P1, PT, PT, PT, UP0, 0x80, 0x0 ;  /* 0x000000000000781c */ /* 0x000fe40003f2f008 */
[----:B-1----:R-:W-:-:S11]  /*6af0*/  LOP3.LUT R9, R0, 0x1f, RZ, 0xc0, !PT ;  /* 0x0000001f00097812 */ /* 0x002fd600078ec0ff */
[----:B------:R-:W-:Y:S05]  /*6b00*/  @P1 BRA `(.L_x_1335) ;  /* 0x00000004006c1947 */ /* 0x000fea0003800000 */
        /* <DEDUP_REMOVED lines=8> */
[----:B------:R-:W-:-:S04]  /*6b90*/  IMAD.U32 R2, RZ, RZ, UR13 ;  /* 0x0000000dff027e24 */ /* 0x000fc8000f8e00ff */
[----:B------:R-:W-:Y:S01]  /*6ba0*/  IMAD.U32 R3, RZ, RZ, UR4 ;  /* 0x00000004ff037e24 */ /* 0x000fe2000f8e00ff */
[----:B------:R-:W-:Y:S06]  /*6bb0*/  @P2 BRA `(.L_x_1337) ;  /* 0x0000000000142947 */ /* 0x000fec0003800000 */
.L_x_1338:
[----:B------:R-:W2:Y:S04]  /*6bc0*/  LDG.E.STRONG.GPU R0, desc[UR46][R2.64] ;  /* 0x0000002e02007981 */ /* 0x000ea8000c1ef900 */
[----:B--2---:R-:W-:Y:S01]  /*6bd0*/  CCTL.IVALL ;  /* 0x00000000ff00798f */ /* 0x004fe20002000000 */
[----:B------:R-:W-:Y:S05]  /*6be0*/  YIELD ;  /* 0x0000000000007946 */ /* 0x000fea0003800000 */
[----:B------:R-:W-:-:S13]  /*6bf0*/  ISETP.NE.AND P1, PT, R0, UR23, PT ;  /* 0x0000001700007c0c */ /* 0x000fda000bf25270 */
[----:B------:R-:W-:Y:S05]  /*6c00*/  @P1 BRA `(.L_x_1338) ;  /* 0xfffffffc00ec1947 */ /* 0x000fea000383ffff */
.L_x_1337:
[----:B------:R-:W-:Y:S05]  /*6c10*/  BSYNC B0 ;  /* 0x0000000000007941 */ /* 0x000fea0003800000 */
.L_x_1336:
[----:B------:R-:W-:-:S03]  /*6c20*/  UMOV UR4, 0xffffffff ;  /* 0xffffffff00047882 */ /* 0x000fc60000000000 */
[----:B------:R-:W-:Y:S05]  /*6c30*/  BRA.DIV UR4, `(.L_x_1339) ;  /* 0x0000003a044c7947 */ /* 0x000fea000b800000 */
[----:B------:R-:W-:Y:S01]  /*6c40*/  NOP ;  /* 0x0000000000007918 */ /* 0x000fe20000000000 */
.L_x_1416:
[----:B------:R-:W-:Y:S01]  /*6c50*/  IMAD.U32 R8, RZ, RZ, UR6 ;  /* 0x00000006ff087e24 */ /* 0x000fe2000f8e00ff */
[----:B------:R-:W-:Y:S05]  /*6c60*/  WARPSYNC.ALL ;  /* 0x0000000000007948 */ /* 0x000fea0003800000 */
[----:B------:R-:W-:Y:S01]  /*6c70*/  BAR.SYNC.DEFER_BLOCKING 0xd, 0xa0 ;  /* 0x0342800000007b1d */ /* 0x000fe20000010000 */
[----:B------:R-:W-:-:S05]  /*6c80*/  IMAD.SHL.U32 R8, R8, 0x2000, RZ ;  /* 0x0000200008087824 */ /* 0x000fca00078e00ff */
        /* <DEDUP_REMOVED lines=18> */
.L_x_1341:
[----:B------:R-:W-:Y:S05]  /*6db0*/  BSYNC B0 ;  /* 0x0000000000007941 */ /* 0x000fea0003800000 */
.L_x_1340:
        /* <DEDUP_REMOVED lines=20> */
.L_x_1343:
[----:B------:R-:W-:Y:S05]  /*6f00*/  BSYNC B0 ;  /* 0x0000000000007941 */ /* 0x000fea0003800000 */
.L_x_1342:
[----:B------:R-:W-:Y:S06]  /*6f10*/  BAR.ARV 0xa, 0xa0 ;  /* 0x0282800000007b1d */ /* 0x000fec0000002000 */
[----:B------:R-:W-:Y:S04]  /*6f20*/  BSSY B0, `(.L_x_1344) ;  /* 0x0000003000007945 */ /* 0x000fe80003800000 */
[----:B------:R-:W-:Y:S05]  /*6f30*/  @!P0 BRA `(.L_x_1345) ;  /* 0x0000000000048947 */ /* 0x000fea0003800000 */
[----:B------:R-:W-:-:S04]  /*6f40*/  DEPBAR.LE SB0, 0x0 ;  /* 0x000080000000791a */ /* 0x000fc80000000000 */
.L_x_1345:
[----:B------:R-:W-:Y:S05]  /*6f50*/  BSYNC B0 ;  /* 0x0000000000007941 */ /* 0x000fea0003800000 */
.L_x_1344:
        /* <DEDUP_REMOVED lines=19> */
.L_x_1347:
[----:B------:R-:W-:Y:S05]  /*7090*/  BSYNC B0 ;  /* 0x0000000000007941 */ /* 0x000fea0003800000 */
.L_x_1346:
[----:B------:R-:W-:Y:S01]  /*70a0*/  UIADD3 UR18, UR6, 0x1, URZ ;  /* 0x0000000106127890 */ /* 0x000fe2000fffe03f */
[----:B------:R-:W-:Y:S11]  /*70b0*/  BRA `(.L_x_1348) ;  /* 0x0000000000047947 */ /* 0x000ff60003800000 */
.L_x_1335:
[----:B------:R-:W-:-:S05]  /*70c0*/  UMOV UR18, UR6 ;  /* 0x0000000600127c82 */ /* 0x000fca0008000000 */
.L_x_1348:
[----:B------:R-:W-:-:S03]  /*70d0*/  UIADD3 UR4, UR6, 0x1, URZ ;  /* 0x0000000106047890 */ /* 0x000fc6000fffe03f */
[----:B------:R-:W-:Y:S01]  /*70e0*/  UMOV UR6, UR18 ;  /* 0x0000001200067c82 */ /* 0x000fe20008000000 */
[----:B------:R-:W-:-:S06]  /*70f0*/  UISETP.NE.AND UP0, UPT, UR11, UR4, UPT ;  /* 0x000000040b00728c */ /* 0x000fcc000bf05270 */
[----:B------:R-:W-:-:S13]  /*7100*/  PLOP3.LUT P1, PT, PT, PT, UP0, 0x80, 0x0 ;  /* 0x000000000000781c */ /* 0x000fda0003f2f008 */
[----:B------:R-:W-:Y:S05]  /*7110*/  @!P1 BRA `(.L_x_1334) ;  /* 0x0000000800a09947 */ /* 0x000fea0003800000 */
[----:B------:R-:W-:Y:S01]  /*7120*/  ULDC.64 UR20, c[0x0][0x2c0] ;  /* 0x0000b00000147ab9 */ /* 0x000fe20000000a00 */
[----:B------:R-:W-:Y:S01]  /*7130*/  UMOV UR4, URZ ;  /* 0x0000003f00047c82 */ /* 0x000fe20008000000 */
[----:B------:R-:W-:Y:S01]  /*7140*/  ULEA UR20, UP0, UR8, UR20, 0x2 ;  /* 0x0000001408147291 */ /* 0x000fe2000f80103f */
[----:B------:R-:W-:-:S03]  /*7150*/  UMOV UR6, UR18 ;  /* 0x0000001200067c82 */ /* 0x000fc60008000000 */
[----:B------:R-:W-:Y:S02]  /*7160*/  ULEA.HI.X UR21, UR8, UR21, UR14, 0x2, UP0 ;  /* 0x0000001508157291 */ /* 0x000fe400080f140e */
[----:B------:R-:W-:-:S04]  /*7170*/  UIADD3 UR20, UP0, UR20, 0x4000, URZ ;  /* 0x0000400014147890 */ /* 0x000fc8000ff1e03f */
[----:B------:R-:W-:-:S12]  /*7180*/  UIADD3.X UR21, URZ, UR21, URZ, UP0, !UPT ;  /* 0x000000153f157290 */ /* 0x000fd800087fe43f */
.L_x_1373:
        /* <DEDUP_REMOVED lines=11> */
.L_x_1351:
[----:B------:R-:W2:Y:S04]  /*7240*/  LDG.E.STRONG.GPU R0, desc[UR46][R2.64] ;  /* 0x0000002e02007981 */ /* 0x000ea8000c1ef900 */
[----:B--2---:R-:W-:Y:S01]  /*7250*/  CCTL.IVALL ;  /* 0x00000000ff00798f */ /* 0x004fe20002000000 */
[----:B------:R-:W-:Y:S05]  /*7260*/  YIELD ;  /* 0x0000000000007946 */ /* 0x000fea0003800000 */
[----:B------:R-:W-:-:S13]  /*7270*/  ISETP.NE.AND P1, PT, R0, UR23, PT ;  /* 0x0000001700007c0c */ /* 0x000fda000bf25270 */
[----:B------:R-:W-:Y:S05]  /*7280*/  @P1 BRA `(.L_x_1351) ;  /* 0xfffffffc00ec1947 */ /* 0x000fea000383ffff */
.L_x_1350:
[----:B------:R-:W-:Y:S05]  /*7290*/  BSYNC B0 ;  /* 0x0000000000007941 */ /* 0x000fea0003800000 */
.L_x_1349:
[----:B------:R-:W-:-:S03]  /*72a0*/  UMOV UR16, 0xffffffff ;  /* 0xffffffff00107882 */ /* 0x000fc60000000000 */
[----:B------:R-:W-:Y:S05]  /*72b0*/  BRA.DIV UR16, `(.L_x_1352) ;  /* 0x0000003210c87947 */ /* 0x000fea000b800000 */
[----:B------:R-:W-:Y:S01]  /*72c0*/  NOP ;  /* 0x0000000000007918 */ /* 0x000fe20000000000 */
.L_x_1419:
[----:B------:R-:W-:Y:S05]  /*72d0*/  WARPSYNC.ALL ;  /* 0x0000000000007948 */ /* 0x000fea0003800000 */
[----:B------:R-:W-:Y:S06]  /*72e0*/  BAR.SYNC.DEFER_BLOCKING 0xd, 0xa0 ;  /* 0x0342800000007b1d */ /* 0x000fec0000010000 */
[----:B------:R-:W-:Y:S04]  /*72f0*/  BSSY B0, `(.L_x_1353) ;  /* 0x0000011000007945 */ /* 0x000fe80003800000 */
[----:B------:R-:W-:Y:S05]  /*7300*/  @!P0 BRA `(.L_x_1354) ;  /* 0x00000000003c8947 */ /* 0x000fea0003800000 */
[----:B------:R-:W1:Y:S01]  /*7310*/  S2UR UR22, SR_CgaCtaId ;  /* 0x00000000001679c3 */ /* 0x000e620000008800 */
[----:B------:R-:W-:Y:S01]  /*7320*/  USHF.L.U32 UR16, UR6, 0xd, URZ ;  /* 0x0000000d06107899 */ /* 0x000fe2000800063f */
        /* <DEDUP_REMOVED lines=11> */
[----:B------:R1:W-:Y:S02]  /*73e0*/  UBLKRED.G.S.ADD.F32.RN [UR16], [UR22], UR24, desc[UR26] ;  /* 0x00001a10160073bb */ /* 0x0003e400080a1418 */
[----:B-1----:R0:W-:Y:S02]  /*73f0*/  UTMACMDFLUSH ;  /* 0x00000000000079b7 */ /* 0x0021e40000000000 */
.L_x_1354:
[----:B------:R-:W-:Y:S05]  /*7400*/  BSYNC B0 ;  /* 0x0000000000007941 */ /* 0x000fea0003800000 */
.L_x_1353:
[----:B------:R-:W-:Y:S01]  /*7410*/  ULEA UR16, UR18, UR4, 0xd ;  /* 0x0000000412107291 */ /* 0x000fe2000f8e683f */
[----:B------:R-:W-:Y:S03]  /*7420*/  BAR.SYNC.DEFER_BLOCKING 0xe, 0xa0 ;  /* 0x0382800000007b1d */ /* 0x000fe60000010000 */
[----:B------:R-:W-:-:S03]  /*7430*/  UIMAD.WIDE UR16, UR16, 0x4, UR20 ;  /* 0x00000004101078a5 */ /* 0x000fc6000f8e0214 */
        /* <DEDUP_REMOVED lines=12> */
.L_x_1356:
[----:B------:R-:W-:Y:S05]  /*7500*/  BSYNC B0 ;  /* 0x0000000000007941 */ /* 0x000fea0003800000 */
.L_x_1355:
[----:B------:R-:W-:Y:S06]  /*7510*/  BAR.ARV 0xa, 0xa0 ;  /* 0x0282800000007b1d */ /* 0x000fec0000002000 */
[----:B------:R-:W-:Y:S04]  /*7520*/  BSSY B0, `(.L_x_1357) ;  /* 0x0000003000007945 */ /* 0x000fe80003800000 */
[----:B------:R-:W-:Y:S05]  /*7530*/  @!P0 BRA `(.L_x_1358) ;  /* 0x0000000000048947 */ /* 0x000fea0003800000 */
[----:B------:R-:W-:-:S04]  /*7540*/  DEPBAR.LE SB0, 0x0 ;  /* 0x000080000000791a */ /* 0x000fc80000000000 */
.L_x_1358:
[----:B------:R-:W-:Y:S05]  /*7550*/  BSYNC B0 ;  /* 0x0000000000007941 */ /* 0x000fea0003800000 */
.L_x_1357:
        /* <DEDUP_REMOVED lines=19> */
.L_x_1360:
[----:B------:R-:W-:Y:S05]  /*7690*/  BSYNC B0 ;  /* 0x0000000000007941 */ /* 0x000fea0003800000 */
.L_x_1359:
        /* <DEDUP_REMOVED lines=9> */
.L_x_1363:
[----:B------:R-:W2:Y:S04]  /*7730*/  LDG.E.STRONG.GPU R0, desc[UR46][R2.64] ;  /* 0x0000002e02007981 */ /* 0x000ea8000c1ef900 */
[----:B--2---:R-:W-:Y:S01]  /*7740*/  CCTL.IVALL ;  /* 0x00000000ff00798f */ /* 0x004fe20002000000 */
[----:B------:R-:W-:Y:S05]  /*7750*/  YIELD ;  /* 0x0000000000007946 */ /* 0x000fea0003800000 */
[----:B------:R-:W-:-:S13]  /*7760*/  ISETP.NE.AND P1, PT, R0, UR23, PT ;  /* 0x0000001700007c0c */ /* 0x000fda000bf25270 */
[----:B------:R-:W-:Y:S05]  /*7770*/  @P1 BRA `(.L_x_1363) ;  /* 0xfffffffc00ec1947 */ /* 0x000fea000383ffff */
.L_x_1362:
[----:B------:R-:W-:Y:S05]  /*7780*/  BSYNC B0 ;  /* 0x0000000000007941 */ /* 0x000fea0003800000 */
.L_x_1361:
[----:B------:R-:W-:-:S03]  /*7790*/  UMOV UR12, 0xffffffff ;  /* 0xffffffff000c7882 */ /* 0x000fc60000000000 */
[----:B------:R-:W-:Y:S05]  /*77a0*/  BRA.DIV UR12, `(.L_x_1364) ;  /* 0x0000002e0ca87947 */ /* 0x000fea000b800000 */
[----:B------:R-:W-:Y:S01]  /*77b0*/  NOP ;  /* 0x0000000000007918 */ /* 0x000fe20000000000 */
.L_x_1422:
[----:B------:R-:W-:Y:S05]  /*77c0*/  WARPSYNC.ALL ;  /* 0x0000000000007948 */ /* 0x000fea0003800000 */
[----:B------:R-:W-:Y:S06]  /*77d0*/  BAR.SYNC.DEFER_BLOCKING 0xd, 0xa0 ;  /* 0x0342800000007b1d */ /* 0x000fec0000010000 */
[----:B------:R-:W-:Y:S04]  /*77e0*/  BSSY B0, `(.L_x_1365) ;  /* 0x000000d000007945 */ /* 0x000fe80003800000 */
[----:B------:R-:W-:Y:S05]  /*77f0*/  @!P0 BRA `(.L_x_1366) ;  /* 0x00000000002c8947 */ /* 0x000fea0003800000 */
[----:B------:R-:W1:Y:S01]  /*7800*/  S2UR UR13, SR_CgaCtaId ;  /* 0x00000000000d79c3 */ /* 0x000e620000008800 */
[----:B------:R-:W-:Y:S01]  /*7810*/  UMOV UR12, 0x400 ;  /* 0x00000400000c7882 */ /* 0x000fe20000000000 */
[----:B------:R-:W-:Y:S01]  /*7820*/  UIADD3 UR24, UP0, UR16, 0x4000, URZ ;  /* 0x0000400010187890 */ /* 0x000fe2000ff1e03f */
[----:B------:R-:W-:Y:S01]  /*7830*/  UMOV UR26, 0x0 ;  /* 0x00000000001a7882 */ /* 0x000fe20000000000 */
[----:B------:R-:W-:Y:S02]  /*7840*/  UMOV UR27, 0x14f00000 ;  /* 0x14f00000001b7882 */ /* 0x000fe40000000000 */
[----:B------:R-:W-:Y:S02]  /*7850*/  UIADD3.X UR25, URZ, UR17, URZ, UP0, !UPT ;  /* 0x000000113f197290 */ /* 0x000fe400087fe43f */
[----:B-1----:R-:W-:-:S03]  /*7860*/  ULEA UR12, UR13, UR12, 0x18 ;  /* 0x0000000c0d0c7291 */ /* 0x002fc6000f8ec03f */
[----:B------:R-:W-:Y:S01]  /*7870*/  UMOV UR13, 0x400 ;  /* 0x00000400000d7882 */ /* 0x000fe20000000000 */
[----:B------:R-:W-:-:S09]  /*7880*/  UIADD3 UR12, UR12, 0x10000, URZ ;  /* 0x000100000c0c7890 */ /* 0x000fd2000fffe03f */
[----:B------:R1:W-:Y:S02]  /*7890*/  UBLKRED.G.S.ADD.F32.RN [UR24], [UR12], UR13, desc[UR26] ;  /* 0x00001a180c0073bb */ /* 0x0003e400080a140d */
[----:B-1----:R0:W-:Y:S02]  /*78a0*/  UTMACMDFLUSH ;  /* 0x00000000000079b7 */ /* 0x0021e40000000000 */
.L_x_1366:
[----:B------:R-:W-:Y:S05]  /*78b0*/  BSYNC B0 ;  /* 0x0000000000007941 */ /* 0x000fea0003800000 */
.L_x_1365:
        /* <DEDUP_REMOVED lines=12> */
[----:B------:R1:W-:Y:S01]  /*7980*/  UBLKRED.G.S.ADD.F32.RN [UR24], [UR12], UR13, desc[UR26] ;  /* 0x00001a180c0073bb */ /* 0x0003e200080a140d */
[----:B------:R0:W-:Y:S01]  /*7990*/  UTMACMDFLUSH ;  /* 0x00000000000079b7 */ /* 0x0001e20000000000 */
[----:B-1----:R-:W-:-:S04]  /*79a0*/  DEPBAR.LE SB0, 0x1 ;  /* 0x000080400000791a */ /* 0x002fc80000000000 */
.L_x_1368:
[----:B------:R-:W-:Y:S05]  /*79b0*/  BSYNC B0 ;  /* 0x0000000000007941 */ /* 0x000fea0003800000 */
.L_x_1367:
[----:B------:R-:W-:Y:S06]  /*79c0*/  BAR.ARV 0xa, 0xa0 ;  /* 0x0282800000007b1d */ /* 0x000fec0000002000 */
[----:B------:R-:W-:Y:S04]  /*79d0*/  BSSY B0, `(.L_x_1369) ;  /* 0x0000003000007945 */ /* 0x000fe80003800000 */
[----:B------:R-:W-:Y:S05]  /*79e0*/  @!P0 BRA `(.L_x_1370) ;  /* 0x0000000000048947 */ /* 0x000fea0003800000 */
[----:B------:R-:W-:-:S04]  /*79f0*/  DEPBAR.LE SB0, 0x0 ;  /* 0x000080000000791a */ /* 0x000fc80000000000 */
.L_x_1370:
[----:B------:R-:W-:Y:S05]  /*7a00*/  BSYNC B0 ;  /* 0x0000000000007941 */ /* 0x000fea0003800000 */
.L_x_1369:
        /* <DEDUP_REMOVED lines=19> */
.L_x_1372:
[----:B------:R-:W-:Y:S05]  /*7b40*/  BSYNC B0 ;  /* 0x0000000000007941 */ /* 0x000fea0003800000 */
.L_x_1371:
[----:B------:R-:W-:Y:S02]  /*7b50*/  UIADD3 UR6, UR6, 0x2, URZ ;  /* 0x0000000206067890 */ /* 0x000fe4000fffe03f */
[----:B------:R-:W-:Y:S02]  /*7b60*/  UIADD3 UR4, UR4, 0x4000, URZ ;  /* 0x0000400004047890 */ /* 0x000fe4000fffe03f */
[----:B------:R-:W-:-:S06]  /*7b70*/  UISETP.GE.AND UP0, UPT, UR6, UR11, UPT ;  /* 0x0000000b0600728c */ /* 0x000fcc000bf06270 */
[----:B------:R-:W-:-:S13]  /*7b80*/  PLOP3.LUT P1, PT, PT, PT, UP0, 0x80, 0x0 ;  /* 0x000000000000781c */ /* 0x000fda0003f2f008 */
[----:B------:R-:W-:Y:S05]  /*7b90*/  @!P1 BRA `(.L_x_1373) ;  /* 0xfffffff4007c9947 */ /* 0x000fea000383ffff */
.L_x_1334:
[----:B------:R-:W-:-:S06]  /*7ba0*/  UISETP.GT.AND UP0, UPT, UR5, UR6, UPT ;  /* 0x000000060500728c */ /* 0x000fcc000bf04270 */
[----:B------:R-:W-:-:S13]  /*7bb0*/  PLOP3.LUT P0, PT, PT, PT, UP0, 0x80, 0x0 ;  /* 0x000000000000781c */ /* 0x000fda0003f0f008 */
[----:B------:R-:W-:Y:S05]  /*7bc0*/  @!P0 BRA `(.L_x_1273) ;  /* 0x0000002800088947 */ /* 0x000fea0003800000 */
[----:B------:R-:W2:Y:S01]  /*7bd0*/  S2R R0, SR_TID.X ;  /* 0x0000000000007919 */ /* 0x000ea20000002100 */
[----:B------:R-:W-:Y:S01]  /*7be0*/  UIADD3 UR4, UR5, -UR6, URZ ;  /* 0x8000000605047290 */ /* 0x000fe2000fffe03f */
[----:B------:R-:W-:Y:S01]  /*7bf0*/  ULDC UR16, c[0x0][0x288] ;  /* 0x0000a20000107ab9 */ /* 0x000fe20000000800 */
[----:B------:R-:W-:Y:S02]  /*7c00*/  ULDC UR17, c[0x0][0x760] ;  /* 0x0001d80000117ab9 */ /* 0x000fe40000000800 */
[----:B------:R-:W-:Y:S02]  /*7c10*/  ULOP3.LUT UR4, UR4, 0x1, URZ, 0xc0, !UPT ;  /* 0x0000000104047892 */ /* 0x000fe4000f8ec03f */
[----:B------:R-:W-:Y:S02]  /*7c20*/  UIMAD UR18, UR16, UR17, URZ ;  /* 0x00000011101272a4 */ /* 0x000fe4000f8e023f */
[----:B------:R-:W-:-:S06]  /*7c30*/  UISETP.NE.U32.AND UP0, UPT, UR4, 0x1, UPT ;  /* 0x000000010400788c */ /* 0x000fcc000bf05070 */
[----:B------:R-:W-:Y:S02]  /*7c40*/  PLOP3.LUT P0, PT, PT, PT, UP0, 0x80, 0x0 ;  /* 0x000000000000781c */ /* 0x000fe40003f0f008 */
[----:B--2---:R-:W-:-:S11]  /*7c50*/  LOP3.LUT R0, R0, 0x1f, RZ, 0xc0, !PT ;  /* 0x0000001f00007812 */ /* 0x004fd600078ec0ff */
[----:B------:R-:W-:Y:S05]  /*7c60*/  @P0 BRA `(.L_x_1374) ;  /* 0x0000000000780947 */ /* 0x000fea0003800000 */
[----:B------:R-:W-:Y:S01]  /*7c70*/  UIMAD UR4, UR18, UR6, URZ ;  /* 0x00000006120472a4 */ /* 0x000fe2000f8e023f */
[----:B------:R-:W-:Y:S01]  /*7c80*/  ISETP.NE.AND P0, PT, R0, RZ, PT ;  /* 0x000000ff0000720c */ /* 0x000fe20003f05270 */
[----:B------:R-:W-:Y:S01]  /*7c90*/  ULDC.64 UR12, c[0x0][0x768] ;  /* 0x0001da00000c7ab9 */ /* 0x000fe20000000a00 */
[----:B------:R-:W-:Y:S01]  /*7ca0*/  BSSY B0, `(.L_x_1375) ;  /* 0x0000019000007945 */ /* 0x000fe20003800000 */
[----:B------:R-:W-:-:S04]  /*7cb0*/  UIADD3 UR8, UP0, UR4, UR7, URZ ;  /* 0x0000000704087290 */ /* 0x000fc8000ff1e03f */
[----:B------:R-:W-:Y:S02]  /*7cc0*/  ULEA.HI.X.SX32 UR9, UR4, UR10, 0x1, UP0 ;  /* 0x0000000a04097291 */ /* 0x000fe400080f0e3f */
[----:B------:R-:W-:Y:S02]  /*7cd0*/  ULEA UR11, UP0, UR8, UR12, 0x2 ;  /* 0x0000000c080b7291 */ /* 0x000fe4000f80103f */
[----:B------:R-:W-:Y:S02]  /*7ce0*/  UIADD3 UR4, UR6, 0x1, URZ ;  /* 0x0000000106047890 */ /* 0x000fe4000fffe03f */
[----:B------:R-:W-:Y:S01]  /*7cf0*/  ULEA.HI.X UR9, UR8, UR13, UR9, 0x2, UP0 ;  /* 0x0000000d08097291 */ /* 0x000fe200080f1409 */
[----:B------:R-:W-:Y:S01]  /*7d00*/  NOP ;  /* 0x0000000000007918 */ /* 0x000fe20000000000 */
[----:B------:R-:W-:Y:S10]  /*7d10*/  @P0 BRA `(.L_x_1376) ;  /* 0x0000000000440947 */ /* 0x000ff40003800000 */
        /* <DEDUP_REMOVED lines=9> */
[----:B-1----:R-:W1:Y:S01]  /*7db0*/  S2R R2, SR_LANEID ;  /* 0x0000000000027919 */ /* 0x002e620000000000 */
[----:B------:R-:W-:Y:S01]  /*7dc0*/  VOTEU.ANY UR8, UPT, PT ;  /* 0x0000000000087886 */ /* 0x000fe200038e0100 */
[----:B------:R-:W-:Y:S01]  /*7dd0*/  IMAD.U32 R3, RZ, RZ, UR9 ;  /* 0x00000009ff037e24 */ /* 0x000fe2000f8e00ff */
[----:B------:R-:W-:-:S02]  /*7de0*/  UFLO.U32 UR12, UR8 ;  /* 0x00000008000c72bd */ /* 0x000fc400080e0000 */
[----:B------:R-:W2:Y:S04]  /*7df0*/  POPC R5, UR8 ;  /* 0x0000000800057d09 */ /* 0x000ea80008000000 */
[----:B-1----:R-:W-:Y:S01]  /*7e00*/  ISETP.EQ.U32.AND P0, PT, R2, UR12, PT ;  /* 0x0000000c02007c0c */ /* 0x002fe2000bf02070 */
[----:B------:R-:W-:-:S12]  /*7e10*/  IMAD.U32 R2, RZ, RZ, UR11 ;  /* 0x0000000bff027e24 */ /* 0x000fd8000f8e00ff */
[----:B--2---:R2:W-:Y:S02]  /*7e20*/  @P0 REDG.E.ADD.S32.STRONG.GPU desc[UR46][R2.64], R5 ;  /* 0x000000050200098e */ /* 0x0045e4000c10e3ae */
.L_x_1376:
[----:B------:R-:W-:Y:S05]  /*7e30*/  BSYNC B0 ;  /* 0x0000000000007941 */ /* 0x000fea0003800000 */
.L_x_1375:
[----:B------:R-:W-:Y:S05]  /*7e40*/  BRA `(.L_x_1377) ;  /* 0x0000000000047947 */ /* 0x000fea0003800000 */
.L_x_1374:
[----:B------:R-:W-:-:S05]  /*7e50*/  UMOV UR4, UR6 ;  /* 0x0000000600047c82 */ /* 0x000fca0008000000 */
.L_x_1377:
[----:B------:R-:W-:-:S04]  /*7e60*/  UIADD3 UR8, UR6, 0x1, URZ ;  /* 0x0000000106087890 */ /* 0x000fc8000fffe03f */
[----:B------:R-:W-:-:S06]  /*7e70*/  UISETP.NE.AND UP0, UPT, UR5, UR8, UPT ;  /* 0x000000080500728c */ /* 0x000fcc000bf05270 */
[----:B------:R-:W-:-:S13]  /*7e80*/  PLOP3.LUT P0, PT, PT, PT, UP0, 0x80, 0x0 ;  /* 0x000000000000781c */ /* 0x000fda0003f0f008 */
[----:B------:R-:W-:Y:S05]  /*7e90*/  @!P0 BRA `(.L_x_1273) ;  /* 0x0000002400548947 */ /* 0x000fea0003800000 */
[----:B------:R-:W-:Y:S01]  /*7ea0*/  UIADD3 UR8, UR4, 0x1, URZ ;  /* 0x0000000104087890 */ /* 0x000fe2000fffe03f */
[----:B------:R-:W-:Y:S01]  /*7eb0*/  ISETP.NE.AND P1, PT, R0, RZ, PT ;  /* 0x000000ff0000720c */ /* 0x000fe20003f25270 */
[----:B------:R-:W-:Y:S02]  /*7ec0*/  UIMAD UR9, UR4, UR16, URZ ;  /* 0x00000010040972a4 */ /* 0x000fe4000f8e023f */
[----:B------:R-:W-:Y:S02]  /*7ed0*/  UIADD3 UR11, -UR5, UR4, URZ ;  /* 0x00000004050b7290 */ /* 0x000fe4000fffe13f */
[----:B------:R-:W-:Y:S02]  /*7ee0*/  UIMAD UR8, UR18, UR8, URZ ;  /* 0x00000008120872a4 */ /* 0x000fe4000f8e023f */
[----:B------:R-:W-:Y:S01]  /*7ef0*/  UIMAD UR9, UR9, UR17, URZ ;  /* 0x00000011090972a4 */ /* 0x000fe2000f8e023f */
[----:B------:R-:W-:-:S11]  /*7f00*/  ULDC.64 UR20, c[0x0][0x768] ;  /* 0x0001da0000147ab9 */ /* 0x000fd60000000a00 */
.L_x_1382:
[----:B------:R-:W-:Y:S01]  /*7f10*/  UIADD3 UR12, UP0, UR9, UR7, URZ ;  /* 0x00000007090c7290 */ /* 0x000fe2000ff1e03f */
[----:B------:R-:W-:-:S03]  /*7f20*/  NOP ;  /* 0x0000000000007918 */ /* 0x000fc60000000000 */
[----:B------:R-:W-:Y:S01]  /*7f30*/  ULEA.HI.X.SX32 UR13, UR9, UR10, 0x1, UP0 ;  /* 0x0000000a090d7291 */ /* 0x000fe200080f0e3f */
[----:B------:R-:W-:Y:S01]  /*7f40*/  BSSY B0, `(.L_x_1378) ;  /* 0x0000015000007945 */ /* 0x000fe20003800000 */
[----:B------:R-:W-:-:S04]  /*7f50*/  ULEA UR15, UP0, UR12, UR20, 0x2 ;  /* 0x000000140c0f7291 */ /* 0x000fc8000f80103f */
[----:B------:R-:W-:Y:S01]  /*7f60*/  ULEA.HI.X UR13, UR12, UR21, UR13, 0x2, UP0 ;  /* 0x000000150c0d7291 */ /* 0x000fe200080f140d */
[----:B---34-:R-:W-:Y:S11]  /*7f70*/  @P1 BRA `(.L_x_1379) ;  /* 0x0000000000441947 */ /* 0x018ff60003800000 */
[----:B------:R-:W-:Y:S01]  /*7f80*/  @!PT LDS RZ, [RZ] ;  /* 0x00000000fffff984 */ /* 0x000fe20000000800 */
[----:B------:R-:W-:Y:S01]  /*7f90*/  @!PT LDS RZ, [RZ] ;  /* 0x00000000fffff984 */ /* 0x000fe20000000800 */
[----:B------:R-:W-:Y:S01]  /*7fa0*/  @!PT LDS RZ, [RZ] ;  /* 0x00000000fffff984 */ /* 0x000fe20000000800 */
[----:B------:R-:W-:Y:S01]  /*7fb0*/  @!PT LDS RZ, [RZ] ;  /* 0x00000000fffff984 */ /* 0x000fe20000000800 */
[----:B------:R3:W-:Y:S06]  /*7fc0*/  MEMBAR.ALL.CTA ;  /* 0x0000000000007992 */ /* 0x0007ec0000008000 */
[----:B---3--:R-:W-:Y:S06]  /*7fd0*/  MEMBAR.ALL.GPU ;  /* 0x0000000000007992 */ /* 0x008fec000000a000 */
[----:B------:R-:W-:-:S00]  /*7fe0*/  ERRBAR ;  /* 0x00000000000079ab */ /* 0x000fc00000000000 */
[----:B------:R-:W-:Y:S06]  /*7ff0*/  CGAERRBAR ;  /* 0x00000000000075ab */ /* 0x000fec0000000000 */
[----:B012345:R-:W-:Y:S01]  /*8000*/  CCTL.IVALL ;  /* 0x00000000ff00798f */ /* 0x03ffe20002000000 */
[----:B------:R-:W3:Y:S01]  /*8010*/  S2R R0, SR_LANEID ;  /* 0x0000000000007919 */ /* 0x000ee20000000000 */
[----:B------:R-:W-:Y:S01]  /*8020*/  VOTEU.ANY UR12, UPT, PT ;  /* 0x00000000000c7886 */ /* 0x000fe200038e0100 */
[----:B-12---:R-:W-:Y:S01]  /*8030*/  IMAD.U32 R2, RZ, RZ, UR15 ;  /* 0x0000000fff027e24 */ /* 0x006fe2000f8e00ff */
[----:B------:R-:W-:-:S02]  /*8040*/  UFLO.U32 UR14, UR12 ;  /* 0x0000000c000e72bd */ /* 0x000fc400080e0000 */
[----:B------:R-:W1:Y:S01]  /*8050*/  POPC R5, UR12 ;  /* 0x0000000c00057d09 */ /* 0x000e620008000000 */
[----:B------:R-:W-:-:S03]  /*8060*/  IMAD.U32 R3, RZ, RZ, UR13 ;  /* 0x0000000dff037e24 */ /* 0x000fc6000f8e00ff */
[----:B---3--:R-:W-:-:S13]  /*8070*/  ISETP.EQ.U32.AND P0, PT, R0, UR14, PT ;  /* 0x0000000e00007c0c */ /* 0x008fda000bf02070 */
[----:B-1----:R3:W-:Y:S02]  /*8080*/  @P0 REDG.E.ADD.S32.STRONG.GPU desc[UR46][R2.64], R5 ;  /* 0x000000050200098e */ /* 0x0027e4000c10e3ae */
.L_x_1379:
[----:B------:R-:W-:Y:S05]  /*8090*/  BSYNC B0 ;  /* 0x0000000000007941 */ /* 0x000fea0003800000 */
.L_x_1378:
[----:B------:R-:W-:Y:S01]  /*80a0*/  UIADD3 UR12, UP0, UR8, UR7, URZ ;  /* 0x00000007080c7290 */ /* 0x000fe2000ff1e03f */
[----:B------:R-:W-:-:S03]  /*80b0*/  NOP ;  /* 0x0000000000007918 */ /* 0x000fc60000000000 */
[----:B------:R-:W-:Y:S01]  /*80c0*/  ULEA.HI.X.SX32 UR13, UR8, UR10, 0x1, UP0 ;  /* 0x0000000a080d7291 */ /* 0x000fe200080f0e3f */
[----:B------:R-:W-:Y:S01]  /*80d0*/  BSSY B0, `(.L_x_1380) ;  /* 0x0000015000007945 */ /* 0x000fe20003800000 */
[----:B------:R-:W-:-:S04]  /*80e0*/  ULEA UR15, UP0, UR12, UR20, 0x2 ;  /* 0x000000140c0f7291 */ /* 0x000fc8000f80103f */
[----:B------:R-:W-:Y:S01]  /*80f0*/  ULEA.HI.X UR13, UR12, UR21, UR13, 0x2, UP0 ;  /* 0x000000150c0d7291 */ /* 0x000fe200080f140d */
[----:B------:R-:W-:Y:S11]  /*8100*/  @P1 BRA `(.L_x_1381) ;  /* 0x0000000000441947 */ /* 0x000ff60003800000 */
[----:B------:R-:W-:Y:S01]  /*8110*/  @!PT LDS RZ, [RZ] ;  /* 0x00000000fffff984 */ /* 0x000fe20000000800 */
[----:B------:R-:W-:Y:S01]  /*8120*/  @!PT LDS RZ, [RZ] ;  /* 0x00000000fffff984 */ /* 0x000fe20000000800 */
[----:B------:R-:W-:Y:S01]  /*8130*/  @!PT LDS RZ, [RZ] ;  /* 0x00000000fffff984 */ /* 0x000fe20000000800 */
[----:B------:R-:W-:Y:S01]  /*8140*/  @!PT LDS RZ, [RZ] ;  /* 0x00000000fffff984 */ /* 0x000fe20000000800 */
[----:B------:R4:W-:Y:S06]  /*8150*/  MEMBAR.ALL.CTA ;  /* 0x0000000000007992 */ /* 0x0009ec0000008000 */
[----:B----4-:R-:W-:Y:S06]  /*8160*/  MEMBAR.ALL.GPU ;  /* 0x0000000000007992 */ /* 0x010fec000000a000 */
[----:B------:R-:W-:-:S00]  /*8170*/  ERRBAR ;  /* 0x00000000000079ab */ /* 0x000fc00000000000 */
[----:B------:R-:W-:Y:S06]  /*8180*/  CGAERRBAR ;  /* 0x00000000000075ab */ /* 0x000fec0000000000 */
[----:B012345:R-:W-:Y:S01]  /*8190*/  CCTL.IVALL ;  /* 0x00000000ff00798f */ /* 0x03ffe20002000000 */
[----:B------:R-:W4:Y:S01]  /*81a0*/  S2R R0, SR_LANEID ;  /* 0x0000000000007919 */ /* 0x000f220000000000 */
[----:B------:R-:W-:Y:S01]  /*81b0*/  VOTEU.ANY UR12, UPT, PT ;  /* 0x00000000000c7886 */ /* 0x000fe200038e0100 */
[----:B-123--:R-:W-:Y:S01]  /*81c0*/  IMAD.U32 R2, RZ, RZ, UR15 ;  /* 0x0000000fff027e24 */ /* 0x00efe2000f8e00ff */
[----:B------:R-:W-:-:S02]  /*81d0*/  UFLO.U32 UR14, UR12 ;  /* 0x0000000c000e72bd */ /* 0x000fc400080e0000 */
[----:B------:R-:W1:Y:S01]  /*81e0*/  POPC R5, UR12 ;  /* 0x0000000c00057d09 */ /* 0x000e620008000000 */
[----:B------:R-:W-:-:S03]  /*81f0*/  IMAD.U32 R3, RZ, RZ, UR13 ;  /* 0x0000000dff037e24 */ /* 0x000fc6000f8e00ff */
[----:B----4-:R-:W-:-:S13]  /*8200*/  ISETP.EQ.U32.AND P0, PT, R0, UR14, PT ;  /* 0x0000000e00007c0c */ /* 0x010fda000bf02070 */
[----:B-1----:R4:W-:Y:S02]  /*8210*/  @P0 REDG.E.ADD.S32.STRONG.GPU desc[UR46][R2.64], R5 ;  /* 0x000000050200098e */ /* 0x0029e4000c10e3ae */
.L_x_1381:
[----:B------:R-:W-:Y:S05]  /*8220*/  BSYNC B0 ;  /* 0x0000000000007941 */ /* 0x000fea0003800000 */
.L_x_1380:
[----:B------:R-:W-:Y:S02]  /*8230*/  UIADD3 UR11, UR11, 0x2, URZ ;  /* 0x000000020b0b7890 */ /* 0x000fe4000fffe03f */
[----:B------:R-:W-:Y:S02]  /*8240*/  ULEA UR8, UR18, UR8, 0x1 ;  /* 0x0000000812087291 */ /* 0x000fe4000f8e083f */
[----:B------:R-:W-:Y:S02]  /*8250*/  ULEA UR9, UR18, UR9, 0x1 ;  /* 0x0000000912097291 */ /* 0x000fe4000f8e083f */
[----:B------:R-:W-:-:S13]  /*8260*/  ISETP.NE.AND P0, PT, RZ, UR11, PT ;  /* 0x0000000bff007c0c */ /* 0x000fda000bf05270 */
[----:B------:R-:W-:Y:S05]  /*8270*/  @!P0 BRA `(.L_x_1273) ;  /* 0x00000020005c8947 */ /* 0x000fea0003800000 */
[----:B------:R-:W-:Y:S05]  /*8280*/  BRA `(.L_x_1382) ;  /* 0xfffffffc00207947 */ /* 0x000fea000383ffff */
.L_x_1331:
        /* <DEDUP_REMOVED lines=33> */
.L_x_1384:
        /* <DEDUP_REMOVED lines=43> */
.L_x_1423:
        /* <DEDUP_REMOVED lines=15> */
.L_x_1387:
        /* <DEDUP_REMOVED lines=98> */
.L_x_1398:
[----:B--234-:R-:W-:-:S04]  /*8e60*/  SHF.L.U32 R21, R11, 0x1f, RZ ;  /* 0x0000001f0b157819 */ /* 0x01cfc800000006ff */
[----:B------:R-:W1:Y:S02]  /*8e70*/  SYNCS.PHASECHK.TRANS64.TRYWAIT P1, [R16+URZ+0x30840], R21 ;  /* 0x03084015100075a7 */ /* 0x000e64000802017f */
[----:B-1----:R-:W-:Y:S05]  /*8e80*/  @!P1 BRA `(.L_x_1390) ;  /* 0x0000001800209947 */ /* 0x002fea0003800000 */
.L_x_1424:
[----:B------:R-:W-:Y:S05]  /*8e90*/  @P0 BRA `(.L_x_1391) ;  /* 0x0000000000140947 */ /* 0x000fea0003800000 */
[----:B------:R-:W-:Y:S01]  /*8ea0*/  ISETP.NE.AND P1, PT, R6, RZ, PT ;  /* 0x000000ff0600720c */ /* 0x000fe20003f25270 */
[----:B------:R-:W-:-:S04]  /*8eb0*/  IMAD.MOV.U32 R3, RZ, RZ, 0x4100 ;  /* 0x00004100ff037424 */ /* 0x000fc800078e00ff */
[----:B------:R3:W-:Y:S08]  /*8ec0*/  SYNCS.ARRIVE.TRANS64 RZ, [R16+URZ+0x30830], R3 ;  /* 0x0308300310ff79a7 */ /* 0x0007f0000800003f */
[----:B------:R-:W-:Y:S05]  /*8ed0*/  @!P1 BRA `(.L_x_1391) ;  /* 0x0000000000049947 */ /* 0x000fea0003800000 */
[----:B------:R-:W-:Y:S01]  /*8ee0*/  BPT.TRAP 0x1 ;  /* 0x000000040000795c */ /* 0x000fe20000300000 */
.L_x_1391:
        /* <DEDUP_REMOVED lines=36> */
.L_x_1425:
[----:B------:R-:W-:Y:S05]  /*9130*/  @P0 BRA `(.L_x_1393) ;  /* 0x0000000000140947 */ /* 0x000fea0003800000 */
[----:B------:R-:W-:Y:S01]  /*9140*/  ISETP.NE.AND P1, PT, R6, RZ, PT ;  /* 0x000000ff0600720c */ /* 0x000fe20003f25270 */
[----:B------:R-:W-:-:S04]  /*9150*/  IMAD.MOV.U32 R2, RZ, RZ, 0x4100 ;  /* 0x00004100ff027424 */ /* 0x000fc800078e00ff */
[----:B------:R3:W-:Y:S08]  /*9160*/  SYNCS.ARRIVE.TRANS64 RZ, [R16+URZ+0x30818], R2 ;  /* 0x0308180210ff79a7 */ /* 0x0007f0000800003f */
[----:B------:R-:W-:Y:S05]  /*9170*/  @!P1 BRA `(.L_x_1393) ;  /* 0x0000000000049947 */ /* 0x000fea0003800000 */
[----:B------:R-:W-:Y:S01]  /*9180*/  BPT.TRAP 0x1 ;  /* 0x000000040000795c */ /* 0x000fe20000300000 */
.L_x_1393:
        /* <DEDUP_REMOVED lines=36> */
.L_x_1426:
[----:B------:R-:W-:Y:S05]  /*93d0*/  @P0 BRA `(.L_x_1395) ;  /* 0x0000000000140947 */ /* 0x000fea0003800000 */
[----:B------:R-:W-:Y:S01]  /*93e0*/  ISETP.NE.AND P1, PT, R6, RZ, PT ;  /* 0x000000ff0600720c */ /* 0x000fe20003f25270 */
[----:B-123--:R-:W-:-:S04]  /*93f0*/  IMAD.MOV.U32 R21, RZ, RZ, 0x4100 ;  /* 0x00004100ff157424 */ /* 0x00efc800078e00ff */
[----:B------:R4:W-:Y:S08]  /*9400*/  SYNCS.ARRIVE.TRANS64 RZ, [R16+URZ+0x30838], R21 ;  /* 0x0308381510ff79a7 */ /* 0x0009f0000800003f */
[----:B------:R-:W-:Y:S05]  /*9410*/  @!P1 BRA `(.L_x_1395) ;  /* 0x0000000000049947 */ /* 0x000fea0003800000 */
[----:B------:R-:W-:Y:S01]  /*9420*/  BPT.TRAP 0x1 ;  /* 0x000000040000795c */ /* 0x000fe20000300000 */
.L_x_1395:
        /* <DEDUP_REMOVED lines=31> */
.L_x_1428:
[----:B------:R-:W-:Y:S05]  /*9620*/  @P0 BRA `(.L_x_1397) ;  /* 0x0000000000140947 */ /* 0x000fea0003800000 */
[----:B------:R-:W-:Y:S01]  /*9630*/  ISETP.NE.AND P1, PT, R6, RZ, PT ;  /* 0x000000ff0600720c */ /* 0x000fe20003f25270 */
[----:B------:R-:W-:-:S04]  /*9640*/  IMAD.MOV.U32 R5, RZ, RZ, 0x4100 ;  /* 0x00004100ff057424 */ /* 0x000fc800078e00ff */
[----:B------:R1:W-:Y:S08]  /*9650*/  SYNCS.ARRIVE.TRANS64 RZ, [R16+URZ+0x30810], R5 ;  /* 0x0308100510ff79a7 */ /* 0x0003f0000800003f */
[----:B------:R-:W-:Y:S05]  /*9660*/  @!P1 BRA `(.L_x_1397) ;  /* 0x0000000000049947 */ /* 0x000fea0003800000 */
[----:B------:R-:W-:Y:S01]  /*9670*/  BPT.TRAP 0x1 ;  /* 0x000000040000795c */ /* 0x000fe20000300000 */
.L_x_1397:
        /* <DEDUP_REMOVED lines=37> */
.L_x_1389:
[----:B------:R-:W3:Y:S02]  /*98d0*/  LDL.LU R4, [R1+0x4] ;  /* 0x0000040001047983 */ /* 0x000ee40000300800 */
[----:B---3--:R-:W-:Y:S02]  /*98e0*/  ISETP.NE.AND P1, PT, R4, RZ, PT ;  /* 0x000000ff0400720c */ /* 0x008fe40003f25270 */
[----:B------:R1:W5:Y:S11]  /*98f0*/  LDL R4, [R1] ;  /* 0x0000000001047983 */ /* 0x0003760000100800 */
[----:B-1----:R-:W-:Y:S05]  /*9900*/  @!P1 BRA `(.L_x_1388) ;  /* 0x0000000400489947 */ /* 0x002fea0003800000 */
[----:B------:R-:W-:-:S04]  /*9910*/  SHF.L.U32 R13, R11, 0x1f, RZ ;  /* 0x0000001f0b0d7819 */ /* 0x000fc800000006ff */
[----:B------:R-:W1:Y:S02]  /*9920*/  SYNCS.PHASECHK.TRANS64.TRYWAIT P1, [R16+URZ+0x30840], R13 ;  /* 0x0308400d100075a7 */ /* 0x000e64000802017f */
[----:B-1----:R-:W-:Y:S05]  /*9930*/  @!P1 BRA `(.L_x_1399) ;  /* 0x0000000c00c89947 */ /* 0x002fea0003800000 */
.L_x_1429:
[----:B------:R-:W-:Y:S05]  /*9940*/  @P0 BRA `(.L_x_1400) ;  /* 0x0000000000140947 */ /* 0x000fea0003800000 */
[----:B------:R-:W-:Y:S01]  /*9950*/  ISETP.NE.AND P1, PT, R6, RZ, PT ;  /* 0x000000ff0600720c */ /* 0x000fe20003f25270 */
[----:B--2---:R-:W-:-:S04]  /*9960*/  IMAD.MOV.U32 R5, RZ, RZ, 0x4100 ;  /* 0x00004100ff057424 */ /* 0x004fc800078e00ff */
[----:B------:R3:W-:Y:S08]  /*9970*/  SYNCS.ARRIVE.TRANS64 RZ, [R16+URZ+0x30830], R5 ;  /* 0x0308300510ff79a7 */ /* 0x0007f0000800003f */
[----:B------:R-:W-:Y:S05]  /*9980*/  @!P1 BRA `(.L_x_1400) ;  /* 0x0000000000049947 */ /* 0x000fea0003800000 */
[----:B------:R-:W-:Y:S01]  /*9990*/  BPT.TRAP 0x1 ;  /* 0x000000040000795c */ /* 0x000fe20000300000 */
.L_x_1400:
        /* <DEDUP_REMOVED lines=33> */
.L_x_1430:
[----:B------:R-:W-:Y:S05]  /*9bb0*/  @P0 BRA `(.L_x_1402) ;  /* 0x0000000000140947 */ /* 0x000fea0003800000 */
[----:B------:R-:W-:Y:S01]  /*9bc0*/  ISETP.NE.AND P0, PT, R6, RZ, PT ;  /* 0x000000ff0600720c */ /* 0x000fe20003f05270 */
[----:B------:R-:W-:-:S04]  /*9bd0*/  IMAD.MOV.U32 R5, RZ, RZ, 0x4100 ;  /* 0x00004100ff057424 */ /* 0x000fc800078e00ff */
[----:B------:R3:W-:Y:S08]  /*9be0*/  SYNCS.ARRIVE.TRANS64 RZ, [R16+URZ+0x30818], R5 ;  /* 0x0308180510ff79a7 */ /* 0x0007f0000800003f */
[----:B------:R-:W-:Y:S05]  /*9bf0*/  @!P0 BRA `(.L_x_1402) ;  /* 0x0000000000048947 */ /* 0x000fea0003800000 */
[----:B------:R-:W-:Y:S01]  /*9c00*/  BPT.TRAP 0x1 ;  /* 0x000000040000795c */ /* 0x000fe20000300000 */
.L_x_1402:
        /* <DEDUP_REMOVED lines=34> */
.L_x_1388:
[----:B------:R-:W3:Y:S01]  /*9e30*/  S2R R0, SR_TID.X ;  /* 0x0000000000007919 */ /* 0x000ee20000002100 */
[----:B------:R-:W-:Y:S01]  /*9e40*/  IMAD R3, R19, 0x8, R16 ;  /* 0x0000000813037824 */ /* 0x000fe200078e0210 */
[----:B---3--:R-:W-:Y:S02]  /*9e50*/  LOP3.LUT R2, R0, 0x7f, RZ, 0xc0, !PT ;  /* 0x0000007f00027812 */ /* 0x008fe400078ec0ff */
[----:B------:R-:W-:Y:S02]  /*9e60*/  SHF.L.U32 R0, R11, 0x1f, RZ ;  /* 0x0000001f0b007819 */ /* 0x000fe400000006ff */
[----:B------:R-:W-:Y:S02]  /*9e70*/  ISETP.NE.AND P1, PT, R2, RZ, PT ;  /* 0x000000ff0200720c */ /* 0x000fe40003f25270 */
[----:B------:R-:W3:Y:S02]  /*9e80*/  SYNCS.PHASECHK.TRANS64.TRYWAIT P0, [R3+URZ+0x30840], R0 ;  /* 0x03084000030075a7 */ /* 0x000ee4000800017f */
[----:B---3--:R-:W-:Y:S09]  /*9e90*/  @!P0 BRA `(.L_x_1403) ;  /* 0x0000000800988947 */ /* 0x008ff20003800000 */
.L_x_1431:
[----:B------:R-:W-:Y:S05]  /*9ea0*/  @P1 BRA `(.L_x_1404) ;  /* 0x0000000000181947 */ /* 0x000fea0003800000 */
[----:B------:R-:W1:Y:S01]  /*9eb0*/  S2R R2, SR_TID.X ;  /* 0x0000000000027919 */ /* 0x000e620000002100 */
[----:B---3--:R-:W-:-:S04]  /*9ec0*/  IMAD.MOV.U32 R0, RZ, RZ, 0x4100 ;  /* 0x00004100ff007424 */ /* 0x008fc800078e00ff */
[----:B------:R3:W-:Y:S01]  /*9ed0*/  SYNCS.ARRIVE.TRANS64 RZ, [R3+URZ+0x30830], R0 ;  /* 0x0308300003ff79a7 */ /* 0x0007e2000800003f */
[----:B-1----:R-:W-:-:S13]  /*9ee0*/  LOP3.LUT P0, RZ, R2, 0x1f, RZ, 0xc0, !PT ;  /* 0x0000001f02ff7812 */ /* 0x002fda000780c0ff */
[----:B---3--:R-:W-:Y:S05]  /*9ef0*/  @!P0 BRA `(.L_x_1404) ;  /* 0x0000000000048947 */ /* 0x008fea0003800000 */
[----:B------:R-:W-:Y:S01]  /*9f00*/  BPT.TRAP 0x1 ;  /* 0x000000040000795c */ /* 0x000fe20000300000 */
.L_x_1404:
        /* <DEDUP_REMOVED lines=40> */
.L_x_1385:
[----:B------:R-:W-:Y:S05]  /*a190*/  BSYNC B0 ;  /* 0x0000000000007941 */ /* 0x000fea0003800000 */
.L_x_1383:
[----:B------:R-:W-:-:S03]  /*a1a0*/  UMOV UR7, 0xffffffff ;  /* 0xffffffff00077882 */ /* 0x000fc60000000000 */
[----:B------:R-:W-:Y:S05]  /*a1b0*/  BRA.DIV UR7, `(.L_x_1405) ;  /* 0x0000000607e47947 */ /* 0x000fea000b800000 */
[----:B------:R-:W-:-:S13]  /*a1c0*/  ELECT P6, URZ, PT ;  /* 0x00000000003f782f */ /* 0x000fda00038c0000 */
.L_x_1434:
[----:B------:R-:W-:Y:S05]  /*a1d0*/  @!P6 BRA `(.L_x_1273) ;  /* 0x000000000084e947 */ /* 0x000fea0003800000 */
[----:B------:R-:W-:-:S06]  /*a1e0*/  ULOP3.LUT UR7, UR38, 0x2, URZ, 0xfc, !UPT ;  /* 0x0000000226077892 */ /* 0x000fcc000f8efc3f */
[----:B------:R-:W-:-:S05]  /*a1f0*/  IMAD.U32 R2, RZ, RZ, UR7 ;  /* 0x00000007ff027e24 */ /* 0x000fca000f8e00ff */
[----:B------:R-:W-:-:S13]  /*a200*/  ISETP.NE.AND P2, PT, R2, 0x3, PT ;  /* 0x000000030200780c */ /* 0x000fda0003f45270 */
[----:B------:R-:W-:Y:S05]  /*a210*/  @!P2 BRA `(.L_x_1406) ;  /* 0x000000000004a947 */ /* 0x000fea0003800000 */
[----:B------:R-:W-:Y:S01]  /*a220*/  BPT.TRAP 0x1 ;  /* 0x000000040000795c */ /* 0x000fe20000300000 */
.L_x_1406:
        /* <DEDUP_REMOVED lines=15> */
.L_x_1435:
[----:B------:R-:W2:Y:S02]  /*a320*/  SYNCS.PHASECHK.TRANS64.TRYWAIT P0, [R3+URZ], R2 ;  /* 0x00000002030075a7 */ /* 0x000ea4000800017f */
[----:B--2---:R-:W-:Y:S05]  /*a330*/  @!P0 BRA `(.L_x_1408) ;  /* 0x0000000400b88947 */ /* 0x004fea0003800000 */
.L_x_1436:
[----:B------:R-:W-:Y:S05]  /*a340*/  @!P2 BRA `(.L_x_1409) ;  /* 0x000000000004a947 */ /* 0x000fea0003800000 */
[----:B------:R-:W-:Y:S01]  /*a350*/  BPT.TRAP 0x1 ;  /* 0x000000040000795c */ /* 0x000fe20000300000 */
.L_x_1409:
[----:B--2---:R-:W-:-:S04]  /*a360*/  VIADD R3, R7, 0x30840 ;  /* 0x0003084007037836 */ /* 0x004fc80000000000 */
[----:B------:R-:W-:-:S04]  /*a370*/  IMAD R0, R0, 0x8, R3 ;  /* 0x0000000800007824 */ /* 0x000fc800078e0203 */
[----:B------:R-:W2:Y:S02]  /*a380*/  SYNCS.PHASECHK.TRANS64.TRYWAIT P0, [R0+URZ], R5 ;  /* 0x00000005000075a7 */ /* 0x000ea4000800017f */
[----:B--2---:R-:W-:Y:S05]  /*a390*/  @!P0 BRA `(.L_x_1410) ;  /* 0x0000000400b48947 */ /* 0x004fea0003800000 */
.L_x_1437:
[----:B------:R-:W-:-:S07]  /*a3a0*/  IMAD R3, R4, 0x8, R3 ;  /* 0x0000000804037824 */ /* 0x000fce00078e0203 */
.L_x_1411:
[----:B---3--:R3:W4:Y:S02]  /*a3b0*/  SYNCS.PHASECHK.TRANS64.TRYWAIT P0, [R3+URZ], R2 ;  /* 0x00000002030075a7 */ /* 0x008724000800017f */
[----:B----4-:R-:W-:Y:S05]  /*a3c0*/  @!P0 NANOSLEEP.SYNCS 0x989680 ;  /* 0x009896800000895d */ /* 0x010fea0003900000 */
[----:B------:R-:W4:Y:S02]  /*a3d0*/  @!P0 SYNCS.PHASECHK.TRANS64 P0, [R3+URZ], R2 ;  /* 0x00000002030085a7 */ /* 0x000f24000800007f */
[----:B----4-:R-:W-:Y:S05]  /*a3e0*/  @!P0 BRA `(.L_x_1411) ;  /* 0xfffffffc00f08947 */ /* 0x010fea000383ffff */
.L_x_1273:
[----:B------:R-:W-:Y:S05]  /*a3f0*/  BSYNC B6 ;  /* 0x0000000000067941 */ /* 0x000fea0003800000 */
.L_x_1270:
[----:B------:R-:W-:Y:S05]  /*a400*/  EXIT ;  /* 0x000000000000794d */ /* 0x000fea0003800000 */
.L_x_1280:
[----:B------:R-:W-:Y:S02]  /*a410*/  IMAD.MOV.U32 R12, RZ, RZ, RZ ;  /* 0x000000ffff0c7224 */ /* 0x000fe400078e00ff */
[----:B------:R-:W-:Y:S02]  /*a420*/  IMAD.MOV.U32 R11, RZ, RZ, 0x1f ;  /* 0x0000001fff0b7424 */ /* 0x000fe400078e00ff */
[----:B------:R-:W-:-:S07]  /*a430*/  IMAD.MOV.U32 R15, RZ, RZ, -0x1 ;  /* 0xffffffffff0f7424 */ /* 0x000fce00078e00ff */
[----:B------:R-:W-:Y:S05]  /*a440*/  WARPSYNC.COLLECTIVE R15, `(.L_x_1412) ;  /* 0x000000000f087348 */ /* 0x000fea0003c00000 */
[----:B------:R1:W2:Y:S02]  /*a450*/  SHFL.IDX P6, R14, R13, R12, R11 ;  /* 0x0000000c0d0e7389 */ /* 0x0002a400000c000b */
[----:B-12---:R-:W-:Y:S01]  /*a460*/  ENDCOLLECTIVE ;  /* 0x000000000000791b */ /* 0x006fe20003800000 */
.L_x_1412:
[----:B------:R-:W-:Y:S05]  /*a470*/  BRA `(.L_x_1413) ;  /* 0xffffff6c005c7947 */ /* 0x000fea000383ffff */
.L_x_1282:
[----:B--2---:R2:W3:Y:S02]  /*a480*/  SYNCS.PHASECHK.TRANS64.TRYWAIT P0, [R231+URZ+0x30800], R8 ;  /* 0x03080008e70075a7 */ /* 0x0044e4000800017f */
[----:B---3--:R-:W-:Y:S05]  /*a490*/  @!P0 NANOSLEEP.SYNCS 0x989680 ;  /* 0x009896800000895d */ /* 0x008fea0003900000 */
[----:B------:R-:W3:Y:S02]  /*a4a0*/  @!P0 SYNCS.PHASECHK.TRANS64 P0, [R231+URZ+0x30800], R8 ;  /* 0x03080008e70085a7 */ /* 0x000ee4000800007f */
[----:B---3--:R-:W-:Y:S05]  /*a4b0*/  @!P0 BRA `(.L_x_1282) ;  /* 0xfffffffc00f08947 */ /* 0x008fea000383ffff */
[----:B------:R-:W-:Y:S05]  /*a4c0*/  BRA `(.L_x_1281) ;  /* 0xffffff6c00a47947 */ /* 0x000fea000383ffff */
.L_x_1286:
[----:B---3--:R3:W4:Y:S02]  /*a4d0*/  SYNCS.PHASECHK.TRANS64.TRYWAIT P0, [R0+URZ+0x30810], R7 ;  /* 0x03081007000075a7 */ /* 0x008724000800017f */
[----:B----4-:R-:W-:Y:S05]  /*a4e0*/  @!P0 NANOSLEEP.SYNCS 0x989680 ;  /* 0x009896800000895d */ /* 0x010fea0003900000 */
[----:B------:R-:W4:Y:S02]  /*a4f0*/  @!P0 SYNCS.PHASECHK.TRANS64 P0, [R0+URZ+0x30810], R7 ;  /* 0x03081007000085a7 */ /* 0x000f24000800007f */
[----:B----4-:R-:W-:Y:S05]  /*a500*/  @!P0 BRA `(.L_x_1286) ;  /* 0xfffffffc00f08947 */ /* 0x010fea000383ffff */
[----:B------:R-:W-:Y:S05]  /*a510*/  BRA `(.L_x_1285) ;  /* 0xffffff7400447947 */ /* 0x000fea000383ffff */
.L_x_1290:
[----:B------:R1:W1:Y:S02]  /*a520*/  SYNCS.PHASECHK.TRANS64.TRYWAIT P0, [R0+URZ+0x30830], R7 ;  /* 0x03083007000075a7 */ /* 0x000264000800017f */
[----:B-1----:R-:W-:Y:S05]  /*a530*/  @!P0 NANOSLEEP.SYNCS 0x989680 ;  /* 0x009896800000895d */ /* 0x002fea0003900000 */
[----:B------:R-:W1:Y:S02]  /*a540*/  @!P0 SYNCS.PHASECHK.TRANS64 P0, [R0+URZ+0x30830], R7 ;  /* 0x03083007000085a7 */ /* 0x000e64000800007f */
[----:B-1----:R-:W-:Y:S05]  /*a550*/  @!P0 BRA `(.L_x_1290) ;  /* 0xfffffffc00f08947 */ /* 0x002fea000383ffff */
[----:B------:R-:W-:Y:S05]  /*a560*/  BRA `(.L_x_1289) ;  /* 0xffffff78009c7947 */ /* 0x000fea000383ffff */
.L_x_1339:
[----:B------:R-:W-:Y:S01]  /*a570*/  BSSY B0, `(.L_x_1414) ;  /* 0x0000005000007945 */ /* 0x000fe20003800000 */
[----:B------:R-:W-:-:S07]  /*a580*/  IMAD.MOV.U32 R15, RZ, RZ, -0x1 ;  /* 0xffffffffff0f7424 */ /* 0x000fce00078e00ff */
[----:B------:R-:W-:Y:S05]  /*a590*/  WARPSYNC.COLLECTIVE R15, `(.L_x_1415) ;  /* 0x000000000f087348 */ /* 0x000fea0003c00000 */
[----:B------:R-:W-:Y:S01]  /*a5a0*/  NOP ;  /* 0x0000000000007918 */ /* 0x000fe20000000000 */
[----:B------:R-:W-:Y:S01]  /*a5b0*/  ENDCOLLECTIVE ;  /* 0x000000000000791b */ /* 0x000fe20003800000 */
.L_x_1415:
[----:B------:R-:W-:Y:S05]  /*a5c0*/  BSYNC B0 ;  /* 0x0000000000007941 */ /* 0x000fea0003800000 */
.L_x_1414:
[----:B------:R-:W-:Y:S05]  /*a5d0*/  BRA `(.L_x_1416) ;  /* 0xffffffc4009c7947 */ /* 0x000fea000383ffff */
.L_x_1352:
[----:B------:R-:W-:Y:S01]  /*a5e0*/  BSSY B0, `(.L_x_1417) ;  /* 0x0000005000007945 */ /* 0x000fe20003800000 */
[----:B------:R-:W-:-:S07]  /*a5f0*/  IMAD.MOV.U32 R15, RZ, RZ, -0x1 ;  /* 0xffffffffff0f7424 */ /* 0x000fce00078e00ff */
[----:B------:R-:W-:Y:S05]  /*a600*/  WARPSYNC.COLLECTIVE R15, `(.L_x_1418) ;  /* 0x000000000f087348 */ /* 0x000fea0003c00000 */
[----:B------:R-:W-:Y:S01]  /*a610*/  NOP ;  /* 0x0000000000007918 */ /* 0x000fe20000000000 */
[----:B------:R-:W-:Y:S01]  /*a620*/  ENDCOLLECTIVE ;  /* 0x000000000000791b */ /* 0x000fe20003800000 */
.L_x_1418:
[----:B------:R-:W-:Y:S05]  /*a630*/  BSYNC B0 ;  /* 0x0000000000007941 */ /* 0x000fea0003800000 */
.L_x_1417:
[----:B------:R-:W-:Y:S05]  /*a640*/  BRA `(.L_x_1419) ;  /* 0xffffffcc00207947 */ /* 0x000fea000383ffff */
.L_x_1364:
[----:B------:R-:W-:Y:S01]  /*a650*/  BSSY B0, `(.L_x_1420) ;  /* 0x0000005000007945 */ /* 0x000fe20003800000 */
[----:B------:R-:W-:-:S07]  /*a660*/  IMAD.MOV.U32 R15, RZ, RZ, -0x1 ;  /* 0xffffffffff0f7424 */ /* 0x000fce00078e00ff */
[----:B------:R-:W-:Y:S05]  /*a670*/  WARPSYNC.COLLECTIVE R15, `(.L_x_1421) ;  /* 0x000000000f087348 */ /* 0x000fea0003c00000 */
[----:B------:R-:W-:Y:S01]  /*a680*/  NOP ;  /* 0x0000000000007918 */ /* 0x000fe20000000000 */
[----:B------:R-:W-:Y:S01]  /*a690*/  ENDCOLLECTIVE ;  /* 0x000000000000791b */ /* 0x000fe20003800000 */
.L_x_1421:
[----:B------:R-:W-:Y:S05]  /*a6a0*/  BSYNC B0 ;  /* 0x0000000000007941 */ /* 0x000fea0003800000 */
.L_x_1420:
[----:B------:R-:W-:Y:S05]  /*a6b0*/  BRA `(.L_x_1422) ;  /* 0xffffffd000407947 */ /* 0x000fea000383ffff */
.L_x_1386:
[----:B-1----:R1:W2:Y:S02]  /*a6c0*/  SYNCS.PHASECHK.TRANS64.TRYWAIT P0, [R16+URZ+0x30820], R3 ;  /* 0x03082003100075a7 */ /* 0x0022a4000800017f */
[----:B--2---:R-:W-:Y:S05]  /*a6d0*/  @!P0 NANOSLEEP.SYNCS 0x989680 ;  /* 0x009896800000895d */ /* 0x004fea0003900000 */
[----:B------:R-:W2:Y:S02]  /*a6e0*/  @!P0 SYNCS.PHASECHK.TRANS64 P0, [R16+URZ+0x30820], R3 ;  /* 0x03082003100085a7 */ /* 0x000ea4000800007f */
[----:B--2---:R-:W-:Y:S05]  /*a6f0*/  @!P0 BRA `(.L_x_1386) ;  /* 0xfffffffc00f08947 */ /* 0x004fea000383ffff */
[----:B------:R-:W-:Y:S05]  /*a700*/  BRA `(.L_x_1423) ;  /* 0xffffffe000107947 */ /* 0x000fea000383ffff */
.L_x_1390:
[----:B-1----:R1:W3:Y:S02]  /*a710*/  SYNCS.PHASECHK.TRANS64.TRYWAIT P1, [R16+URZ+0x30840], R21 ;  /* 0x03084015100075a7 */ /* 0x0022e4000802017f */
[----:B---3--:R-:W-:Y:S05]  /*a720*/  @!P1 NANOSLEEP.SYNCS 0x989680 ;  /* 0x009896800000995d */ /* 0x008fea0003900000 */
[----:B------:R-:W3:Y:S02]  /*a730*/  @!P1 SYNCS.PHASECHK.TRANS64 P1, [R16+URZ+0x30840], R21 ;  /* 0x03084015100095a7 */ /* 0x000ee4000802007f */
[----:B---3--:R-:W-:Y:S05]  /*a740*/  @!P1 BRA `(.L_x_1390) ;  /* 0xfffffffc00f09947 */ /* 0x008fea000383ffff */
[----:B------:R-:W-:Y:S05]  /*a750*/  BRA `(.L_x_1424) ;  /* 0xffffffe400cc7947 */ /* 0x000fea000383ffff */
.L_x_1392:
[----:B--2---:R2:W3:Y:S02]  /*a760*/  SYNCS.PHASECHK.TRANS64.TRYWAIT P1, [R16+URZ+0x30828], R21 ;  /* 0x03082815100075a7 */ /* 0x0044e4000802017f */
[----:B---3--:R-:W-:Y:S05]  /*a770*/  @!P1 NANOSLEEP.SYNCS 0x989680 ;  /* 0x009896800000995d */ /* 0x008fea0003900000 */
[----:B------:R-:W3:Y:S02]  /*a780*/  @!P1 SYNCS.PHASECHK.TRANS64 P1, [R16+URZ+0x30828], R21 ;  /* 0x03082815100095a7 */ /* 0x000ee4000802007f */
[----:B---3--:R-:W-:Y:S05]  /*a790*/  @!P1 BRA `(.L_x_1392) ;  /* 0xfffffffc00f09947 */ /* 0x008fea000383ffff */
[----:B------:R-:W-:Y:S05]  /*a7a0*/  BRA `(.L_x_1425) ;  /* 0xffffffe800607947 */ /* 0x000fea000383ffff */
.L_x_1394:
[----:B---3--:R3:W4:Y:S02]  /*a7b0*/  SYNCS.PHASECHK.TRANS64.TRYWAIT P1, [R16+URZ+0x30848], R21 ;  /* 0x03084815100075a7 */ /* 0x008724000802017f */
[----:B----4-:R-:W-:Y:S05]  /*a7c0*/  @!P1 NANOSLEEP.SYNCS 0x989680 ;  /* 0x009896800000995d */ /* 0x010fea0003900000 */
[----:B------:R-:W4:Y:S02]  /*a7d0*/  @!P1 SYNCS.PHASECHK.TRANS64 P1, [R16+URZ+0x30848], R21 ;  /* 0x03084815100095a7 */ /* 0x000f24000802007f */
[----:B----4-:R-:W-:Y:S05]  /*a7e0*/  @!P1 BRA `(.L_x_1394) ;  /* 0xfffffffc00f09947 */ /* 0x010fea000383ffff */
[----:B------:R-:W-:Y:S05]  /*a7f0*/  BRA `(.L_x_1426) ;  /* 0xffffffe800f47947 */ /* 0x000fea000383ffff */
.L_x_1396:
[----:B------:R-:W-:-:S07]  /*a800*/  SHF.L.U32 R5, R11, 0x1f, RZ ;  /* 0x0000001f0b057819 */ /* 0x000fce00000006ff */
.L_x_1427:
[----:B------:R1:W1:Y:S02]  /*a810*/  SYNCS.PHASECHK.TRANS64.TRYWAIT P1, [R16+URZ+0x30820], R5 ;  /* 0x03082005100075a7 */ /* 0x000264000802017f */
[----:B-1----:R-:W-:Y:S05]  /*a820*/  @!P1 NANOSLEEP.SYNCS 0x989680 ;  /* 0x009896800000995d */ /* 0x002fea0003900000 */
[----:B------:R-:W1:Y:S02]  /*a830*/  @!P1 SYNCS.PHASECHK.TRANS64 P1, [R16+URZ+0x30820], R5 ;  /* 0x03082005100095a7 */ /* 0x000e64000802007f */
[----:B-1----:R-:W-:Y:S05]  /*a840*/  @!P1 BRA `(.L_x_1427) ;  /* 0xfffffffc00f09947 */ /* 0x002fea000383ffff */
[----:B------:R-:W-:Y:S05]  /*a850*/  BRA `(.L_x_1428) ;  /* 0xffffffec00707947 */ /* 0x000fea000383ffff */
.L_x_1399:
[----:B-1----:R1:W3:Y:S02]  /*a860*/  SYNCS.PHASECHK.TRANS64.TRYWAIT P1, [R16+URZ+0x30840], R13 ;  /* 0x0308400d100075a7 */ /* 0x0022e4000802017f */
[----:B---3--:R-:W-:Y:S05]  /*a870*/  @!P1 NANOSLEEP.SYNCS 0x989680 ;  /* 0x009896800000995d */ /* 0x008fea0003900000 */
[----:B------:R-:W3:Y:S02]  /*a880*/  @!P1 SYNCS.PHASECHK.TRANS64 P1, [R16+URZ+0x30840], R13 ;  /* 0x0308400d100095a7 */ /* 0x000ee4000802007f */
[----:B---3--:R-:W-:Y:S05]  /*a890*/  @!P1 BRA `(.L_x_1399) ;  /* 0xfffffffc00f09947 */ /* 0x008fea000383ffff */
[----:B------:R-:W-:Y:S05]  /*a8a0*/  BRA `(.L_x_1429) ;  /* 0xfffffff000247947 */ /* 0x000fea000383ffff */
.L_x_1401:
[----:B--2---:R2:W3:Y:S02]  /*a8b0*/  SYNCS.PHASECHK.TRANS64.TRYWAIT P1, [R16+URZ+0x30828], R13 ;  /* 0x0308280d100075a7 */ /* 0x0044e4000802017f */
[----:B---3--:R-:W-:Y:S05]  /*a8c0*/  @!P1 NANOSLEEP.SYNCS 0x989680 ;  /* 0x009896800000995d */ /* 0x008fea0003900000 */
[----:B------:R-:W3:Y:S02]  /*a8d0*/  @!P1 SYNCS.PHASECHK.TRANS64 P1, [R16+URZ+0x30828], R13 ;  /* 0x0308280d100095a7 */ /* 0x000ee4000802007f */
[----:B---3--:R-:W-:Y:S05]  /*a8e0*/  @!P1 BRA `(.L_x_1401) ;  /* 0xfffffffc00f09947 */ /* 0x008fea000383ffff */
[----:B------:R-:W-:Y:S05]  /*a8f0*/  BRA `(.L_x_1430) ;  /* 0xfffffff000ac7947 */ /* 0x000fea000383ffff */
.L_x_1403:
[----:B---3--:R3:W1:Y:S02]  /*a900*/  SYNCS.PHASECHK.TRANS64.TRYWAIT P0, [R3+URZ+0x30840], R0 ;  /* 0x03084000030075a7 */ /* 0x008664000800017f */
[----:B-1----:R-:W-:Y:S05]  /*a910*/  @!P0 NANOSLEEP.SYNCS 0x989680 ;  /* 0x009896800000895d */ /* 0x002fea0003900000 */
[----:B------:R-:W1:Y:S02]  /*a920*/  @!P0 SYNCS.PHASECHK.TRANS64 P0, [R3+URZ+0x30840], R0 ;  /* 0x03084000030085a7 */ /* 0x000e64000800007f */
[----:B-1----:R-:W-:Y:S05]  /*a930*/  @!P0 BRA `(.L_x_1403) ;  /* 0xfffffffc00f08947 */ /* 0x002fea000383ffff */
[----:B------:R-:W-:Y:S05]  /*a940*/  BRA `(.L_x_1431) ;  /* 0xfffffff400547947 */ /* 0x000fea000383ffff */
.L_x_1405:
[----:B------:R-:W-:Y:S01]  /*a950*/  BSSY B0, `(.L_x_1432) ;  /* 0x0000006000007945 */ /* 0x000fe20003800000 */
[----:B------:R-:W-:-:S07]  /*a960*/  IMAD.MOV.U32 R15, RZ, RZ, -0x1 ;  /* 0xffffffffff0f7424 */ /* 0x000fce00078e00ff */
[----:B------:R-:W-:Y:S05]  /*a970*/  WARPSYNC.COLLECTIVE R15, `(.L_x_1433) ;  /* 0x000000000f0c7348 */ /* 0x000fea0003c00000 */
[----:B------:R-:W-:Y:S02]  /*a980*/  ELECT P6, UR62, PT ;  /* 0x00000000003e782f */ /* 0x000fe400038c0000 */
[----:B------:R-:W-:Y:S01]  /*a990*/  MOV R14, UR62 ;  /* 0x0000003e000e7c02 */ /* 0x000fe20008000f00 */
[----:B------:R-:W-:Y:S10]  /*a9a0*/  ENDCOLLECTIVE ;  /* 0x000000000000791b */ /* 0x000ff40003800000 */
.L_x_1433:
[----:B------:R-:W-:Y:S05]  /*a9b0*/  BSYNC B0 ;  /* 0x0000000000007941 */ /* 0x000fea0003800000 */
.L_x_1432:
[----:B------:R-:W-:Y:S05]  /*a9c0*/  BRA `(.L_x_1434) ;  /* 0xfffffff800007947 */ /* 0x000fea000383ffff */
.L_x_1407:
[----:B-1----:R1:W2:Y:S02]  /*a9d0*/  SYNCS.PHASECHK.TRANS64.TRYWAIT P0, [R6+URZ], R5 ;  /* 0x00000005060075a7 */ /* 0x0022a4000800017f */
[----:B--2---:R-:W-:Y:S05]  /*a9e0*/  @!P0 NANOSLEEP.SYNCS 0x989680 ;  /* 0x009896800000895d */ /* 0x004fea0003900000 */
[----:B------:R-:W2:Y:S02]  /*a9f0*/  @!P0 SYNCS.PHASECHK.TRANS64 P0, [R6+URZ], R5 ;  /* 0x00000005060085a7 */ /* 0x000ea4000800007f */
[----:B--2---:R-:W-:Y:S05]  /*aa00*/  @!P0 BRA `(.L_x_1407) ;  /* 0xfffffffc00f08947 */ /* 0x004fea000383ffff */
[----:B------:R-:W-:Y:S05]  /*aa10*/  BRA `(.L_x_1435) ;  /* 0xfffffff800407947 */ /* 0x000fea000383ffff */
.L_x_1408:
[----:B--2---:R2:W3:Y:S02]  /*aa20*/  SYNCS.PHASECHK.TRANS64.TRYWAIT P0, [R3+URZ], R2 ;  /* 0x00000002030075a7 */ /* 0x0044e4000800017f */
[----:B---3--:R-:W-:Y:S05]  /*aa30*/  @!P0 NANOSLEEP.SYNCS 0x989680 ;  /* 0x009896800000895d */ /* 0x008fea0003900000 */
[----:B------:R-:W3:Y:S02]  /*aa40*/  @!P0 SYNCS.PHASECHK.TRANS64 P0, [R3+URZ], R2 ;  /* 0x00000002030085a7 */ /* 0x000ee4000800007f */
[----:B---3--:R-:W-:Y:S05]  /*aa50*/  @!P0 BRA `(.L_x_1408) ;  /* 0xfffffffc00f08947 */ /* 0x008fea000383ffff */
[----:B------:R-:W-:Y:S05]  /*aa60*/  BRA `(.L_x_1436) ;  /* 0xfffffff800347947 */ /* 0x000fea000383ffff */
.L_x_1410:
[----:B--2---:R2:W3:Y:S02]  /*aa70*/  SYNCS.PHASECHK.TRANS64.TRYWAIT P0, [R0+URZ], R5 ;  /* 0x00000005000075a7 */ /* 0x0044e4000800017f */
[----:B---3--:R-:W-:Y:S05]  /*aa80*/  @!P0 NANOSLEEP.SYNCS 0x989680 ;  /* 0x009896800000895d */ /* 0x008fea0003900000 */
[----:B------:R-:W3:Y:S02]  /*aa90*/  @!P0 SYNCS.PHASECHK.TRANS64 P0, [R0+URZ], R5 ;  /* 0x00000005000085a7 */ /* 0x000ee4000800007f */
[----:B---3--:R-:W-:Y:S05]  /*aaa0*/  @!P0 BRA `(.L_x_1410) ;  /* 0xfffffffc00f08947 */ /* 0x008fea000383ffff */
[----:B------:R-:W-:Y:S05]  /*aab0*/  BRA `(.L_x_1437) ;  /* 0xfffffff800387947 */ /* 0x000fea000383ffff */
.L_x_1438:
        /* <DEDUP_REMOVED lines=12> */
.L_x_3694:


//--------------------- .text._ZN7cutlass13device_kernelIN5flash11enable_sm90INS1_16FlashAttnBwdSm90INS1_25CollectiveMainloopBwdSm90ILi2ELi2ELi2EN4cute5tupleIJNS5_1CILi1EEES8_S8_EEENS6_IJNS7_ILi64EEENS7_ILi128EEESB_EEENS_10bfloat16_tEfNS_4arch4Sm90ELb0ELb1ELb0ELb0ELb0ELb1ELb0ELb0ELi2ELi1ELi2ELi1ELb0EEENS1_24CollectiveEpilogueBwdGQAISC_fSF_Li256ELb0ELb0EEENS1_19SingleTileSchedulerILb0ELb0ELb0ELi128EEEEEEEEEvNT_6ParamsE --------------------------
	.section	.text._ZN7cutlass13device_kernelIN5flash11enable_sm90INS1_16FlashAttnBwdSm90INS1_25CollectiveMainloopBwdSm90ILi2ELi2ELi2EN4cute5tupleIJNS5_1CILi1EEES8_S8_EEENS6_IJNS7_ILi64EEENS7_ILi128EEESB_EEENS_10bfloat16_tEfNS_4arch4Sm90ELb0ELb1ELb0ELb0ELb0ELb1ELb0ELb0ELi2ELi1ELi2ELi1ELb0EEENS1_24CollectiveEpilogueBwdGQAISC_fSF_Li256ELb0ELb0EEENS1_19SingleTileSchedulerILb0ELb0ELb0ELi128EEEEEEEEEvNT_6ParamsE,"ax",@progbits
	.align	128
.text._ZN7cutlass13device_kernelIN5flash11enable_sm90INS1_16FlashAttnBwdSm90INS1_25CollectiveMainloopBwdSm90ILi2ELi2ELi2EN4cute5tupleIJNS5_1CILi1EEES8_S8_EEENS6_IJNS7_ILi64EEENS7_ILi128EEESB_EEENS_10bfloat16_tEfNS_4arch4Sm90ELb0ELb1ELb0ELb0ELb0ELb1ELb0ELb0ELi2ELi1ELi2ELi1ELb0EEENS1_24CollectiveEpilogueBwdGQAISC_fSF_Li256ELb0ELb0EEENS1_19SingleTileSchedulerILb0ELb0ELb0ELi128EEEEEEEEEvNT_6ParamsE:
        .type           _ZN7cutlass13device_kernelIN5flash11enable_sm90INS1_16FlashAttnBwdSm90INS1_25CollectiveMainloopBwdSm90ILi2ELi2ELi2EN4cute5tupleIJNS5_1CILi1EEES8_S8_EEENS6_IJNS7_ILi64EEENS7_ILi128EEESB_EEENS_10bfloat16_tEfNS_4arch4Sm90ELb0ELb1ELb0ELb0ELb0ELb1ELb0ELb0ELi2ELi1ELi2ELi1ELb0EEENS1_24CollectiveEpilogueBwdGQAISC_fSF_Li256ELb0ELb0EEENS1_19SingleTileSchedulerILb0ELb0ELb0ELi128EEEEEEEEEvNT_6ParamsE,@function
        .size           _ZN7cutlass13device_kernelIN5flash11enable_sm90INS1_16FlashAttnBwdSm90INS1_25CollectiveMainloopBwdSm90ILi2ELi2ELi2EN4cute5tupleIJNS5_1CILi1EEES8_S8_EEENS6_IJNS7_ILi64EEENS7_ILi128EEESB_EEENS_10bfloat16_tEfNS_4arch4Sm90ELb0ELb1ELb0ELb0ELb0ELb1ELb0ELb0ELi2ELi1ELi2ELi1ELb0EEENS1_24CollectiveEpilogueBwdGQAISC_fSF_Li256ELb0ELb0EEENS1_19SingleTileSchedulerILb0ELb0ELb0ELi128EEEEEEEEEvNT_6ParamsE,(.L_x_3695 - _ZN7cutlass13device_kernelIN5flash11enable_sm90INS1_16FlashAttnBwdSm90INS1_25CollectiveMainloopBwdSm90ILi2ELi2ELi2EN4cute5tupleIJNS5_1CILi1EEES8_S8_EEENS6_IJNS7_ILi64EEENS7_ILi128EEESB_EEENS_10bfloat16_tEfNS_4arch4Sm90ELb0ELb1ELb0ELb0ELb0ELb1ELb0ELb0ELi2ELi1ELi2ELi1ELb0EEENS1_24CollectiveEpilogueBwdGQAISC_fSF_Li256ELb0ELb0EEENS1_19SingleTileSchedulerILb0ELb0ELb0ELi128EEEEEEEEEvNT_6ParamsE)
        .other          _ZN7cutlass13device_kernelIN5flash11enable_sm90INS1_16FlashAttnBwdSm90INS1_25CollectiveMainloopBwdSm90ILi2ELi2ELi2EN4cute5tupleIJNS5_1CILi1EEES8_S8_EEENS6_IJNS7_ILi64EEENS7_ILi128EEESB_EEENS_10bfloat16_tEfNS_4arch4Sm90ELb0ELb1ELb0ELb0ELb0ELb1ELb0ELb0ELi2ELi1ELi2ELi1ELb0EEENS1_24CollectiveEpilogueBwdGQAISC_fSF_Li256ELb0ELb0EEENS1_19SingleTileSchedulerILb0ELb0ELb0ELi128EEEEEEEEEvNT_6ParamsE,@"STO_CUDA_ENTRY STV_DEFAULT"
_ZN7cutlass13device_kernelIN5flash11enable_sm90INS1_16FlashAttnBwdSm90INS1_25CollectiveMainloopBwdSm90ILi2ELi2ELi2EN4cute5tupleIJNS5_1CILi1EEES8_S8_EEENS6_IJNS7_ILi64EEENS7_ILi128EEESB_EEENS_10bfloat16_tEfNS_4arch4Sm90ELb0ELb1ELb0ELb0ELb0ELb1ELb0ELb0ELi2ELi1ELi2ELi1ELb0EEENS1_24CollectiveEpilogueBwdGQAISC_fSF_Li256ELb0ELb0EEENS1_19SingleTileSchedulerILb0ELb0ELb0ELi128EEEEEEEEEvNT_6ParamsE:
        /* <DEDUP_REMOVED lines=24> */
.L_x_1440:
[----:B------:R-:W-:Y:S05]  /*0180*/  BSYNC B0 ;  /* 0x0000000000007941 */ /* 0x000fea0003800000 */
.L_x_1439:
        /* <DEDUP_REMOVED lines=37> */
.L_x_1441:
        /* <DEDUP_REMOVED lines=22> */
.L_x_1442:
[----:B------:R-:W-:Y:S01]  /*0540*/  PLOP3.LUT P0, PT, PT, PT, UP0, 0x80, 0x0 ;  /* 0x000000000000781c */ /* 0x000fe20003f0f008 */
[----:B------:R-:W-:Y:S01]  /*0550*/  NOP ;  /* 0x0000000000007918 */ /* 0x000fe20000000000 */
[----:B------:R-:W-:Y:S01]  /*0560*/  BSSY B6, `(.L_x_1443) ;  /* 0x0000747000067945 */ /* 0x000fe20003800000 */
[----:B-12-4-:R-:W-:Y:S10]  /*0570*/  BAR.SYNC.DEFER_BLOCKING 0x0 ;  /* 0x0000000000007b1d */ /* 0x016ff40000010000 */
[----:B------:R-:W-:Y:S05]  /*0580*/  @!P0 BRA `(.L_x_1444) ;  /* 0x00000044007c8947 */ /* 0x000fea0003800000 */
.L_x_1445:
        /* <DEDUP_REMOVED lines=101> */
.L_x_1447:
        /* <DEDUP_REMOVED lines=30> */
.L_x_1450:
        /* <DEDUP_REMOVED lines=15> */
.L_x_1449:
        /* <DEDUP_REMOVED lines=22> */
.L_x_1452:
        /* <DEDUP_REMOVED lines=15> */
.L_x_1451:
        /* <DEDUP_REMOVED lines=8> */
.L_x_1524:
        /* <DEDUP_REMOVED lines=23> */
.L_x_1454:
        /* <DEDUP_REMOVED lines=97> */
.L_x_1466:
[----:B------:R-:W-:-:S13]  /*1900*/  ISETP.NE.AND P6, PT, R233, 0x3, PT ;  /* 0x00000003e900780c */ /* 0x000fda0003fc5270 */
[----:B-1----:R-:W-:Y:S05]  /*1910*/  @!P6 BRA `(.L_x_1456) ;  /* 0x000000000004e947 */ /* 0x002fea0003800000 */
[----:B------:R-:W-:Y:S01]  /*1920*/  BPT.TRAP 0x1 ;  /* 0x000000040000795c */ /* 0x000fe20000300000 */
.L_x_1456:
[----:B------:R-:W-:Y:S01]  /*1930*/  IMAD R0, R4, 0x8, R229 ;  /* 0x0000000804007824 */ /* 0x000fe200078e02e5 */
[----:B------:R-:W-:-:S04]  /*1940*/  SHF.L.U32 R9, R223, 0x1f, RZ ;  /* 0x0000001fdf097819 */ /* 0x000fc800000006ff */
[----:B------:R2:W3:Y:S01]  /*1950*/  SYNCS.PHASECHK.TRANS64.TRYWAIT P0, [R0+URZ+0x30810], R9 ;  /* 0x03081009000075a7 */ /* 0x0004e2000800017f */
[----:B------:R-:W-:Y:S05]  /*1960*/  @!P6 BRA `(.L_x_1457) ;  /* 0x000000000004e947 */ /* 0x000fea0003800000 */
[----:B------:R-:W-:Y:S01]  /*1970*/  BPT.TRAP 0x1 ;  /* 0x000000040000795c */ /* 0x000fe20000300000 */
.L_x_1457:
[----:B---3--:R-:W-:Y:S05]  /*1980*/  @P0 BRA `(.L_x_1458) ;  /* 0x0000000000080947 */ /* 0x008fea0003800000 */
[----:B------:R-:W3:Y:S02]  /*1990*/  SYNCS.PHASECHK.TRANS64.TRYWAIT P0, [R0+URZ+0x30810], R9 ;  /* 0x03081009000075a7 */ /* 0x000ee4000800017f */
[----:B---3--:R-:W-:Y:S05]  /*19a0*/  @!P0 BRA `(.L_x_1459) ;  /* 0x0000006000408947 */ /* 0x008fea0003800000 */
.L_x_1458:
        /* <DEDUP_REMOVED lines=81> */
.L_x_1460:
[----:B------:R1:W1:Y:S01]  /*1ec0*/  SYNCS.PHASECHK.TRANS64.TRYWAIT P0, [R0+URZ+0x30830], R9 ;  /* 0x03083009000075a7 */ /* 0x000262000800017f */
[----:B------:R-:W-:Y:S05]  /*1ed0*/  @!P6 BRA `(.L_x_1461) ;  /* 0x000000000004e947 */ /* 0x000fea0003800000 */
[----:B------:R-:W-:Y:S01]  /*1ee0*/  BPT.TRAP 0x1 ;  /* 0x000000040000795c */ /* 0x000fe20000300000 */
.L_x_1461:
[----:B------:R-:W-:-:S05]  /*1ef0*/  VIADD R5, R229, 0x20000 ;  /* 0x00020000e5057836 */ /* 0x000fca0000000000 */
[----:B------:R-:W-:-:S04]  /*1f00*/  SHF.R.U32.HI R5, RZ, 0x4, R5 ;  /* 0x00000004ff057819 */ /* 0x000fc80000011605 */
[----:B------:R-:W-:-:S04]  /*1f10*/  LOP3.LUT R230, R5, 0x3fff, RZ, 0xc0, !PT ;  /* 0x00003fff05e67812 */ /* 0x000fc800078ec0ff */
[----:B------:R-:W-:Y:S01]  /*1f20*/  LOP3.LUT R5, R230, 0x10000, RZ, 0xfc, !PT ;  /* 0x00010000e6057812 */ /* 0x000fe200078efcff */
[----:B-1----:R-:W-:Y:S06]  /*1f30*/  @P0 BRA `(.L_x_1462) ;  /* 0x0000000000080947 */ /* 0x002fec0003800000 */
[----:B------:R-:W1:Y:S02]  /*1f40*/  SYNCS.PHASECHK.TRANS64.TRYWAIT P0, [R0+URZ+0x30830], R9 ;  /* 0x03083009000075a7 */ /* 0x000e64000800017f */
[----:B-1----:R-:W-:Y:S05]  /*1f50*/  @!P0 BRA `(.L_x_1463) ;  /* 0x0000005800e88947 */ /* 0x002fea0003800000 */
.L_x_1462:
        /* <DEDUP_REMOVED lines=446> */
.L_x_1464:
        /* <DEDUP_REMOVED lines=49> */
.L_x_1465:
        /* <DEDUP_REMOVED lines=78> */
.L_x_1448:
[----:B------:R-:W-:Y:S05]  /*4330*/  @P0 BRA `(.L_x_1446) ;  /* 0x0000003400a40947 */ /* 0x000fea0003800000 */
[----:B------:R-:W1:Y:S01]  /*4340*/  S2R R4, SR_TID.X ;  /* 0x0000000000047919 */ /* 0x000e620000002100 */
[----:B------:R-:W2:Y:S01]  /*4350*/  S2UR UR6, SR_CgaCtaId ;  /* 0x00000000000679c3 */ /* 0x000ea20000008800 */
[----:B------:R-:W-:Y:S01]  /*4360*/  ULDC UR7, c[0x0][0x850] ;  /* 0x0002140000077ab9 */ /* 0x000fe20000000800 */
[----:B------:R-:W-:Y:S01]  /*4370*/  UMOV UR4, 0x400 ;  /* 0x0000040000047882 */ /* 0x000fe20000000000 */
[----:B------:R-:W-:Y:S01]  /*4380*/  UISETP.NE.AND UP0, UPT, UR7, 0x1, UPT ;  /* 0x000000010700788c */ /* 0x000fe2000bf05270 */
[----:B------:R-:W-:Y:S01]  /*4390*/  BSSY B0, `(.L_x_1467) ;  /* 0x0000056000007945 */ /* 0x000fe20003800000 */
[----:B------:R-:W-:Y:S01]  /*43a0*/  ULDC.64 UR12, c[0x0][0x818] ;  /* 0x00020600000c7ab9 */ /* 0x000fe20000000a00 */
[----:B------:R-:W-:Y:S01]  /*43b0*/  ULDC.64 UR14, c[0x0][0x820] ;  /* 0x00020800000e7ab9 */ /* 0x000fe20000000a00 */
[----:B------:R-:W-:Y:S01]  /*43c0*/  ULDC.64 UR16, c[0x0][0x848] ;  /* 0x0002120000107ab9 */ /* 0x000fe20000000a00 */
[----:B------:R-:W3:Y:S06]  /*43d0*/  S2UR UR5, SR_CTAID.Y ;  /* 0x00000000000579c3 */ /* 0x000eec0000002600 */
[----:B------:R-:W-:-:S02]  /*43e0*/  @UP0 ULDC UR9, c[0x0][0x858] ;  /* 0x0002160000090ab9 */ /* 0x000fc40000000800 */
[----:B------:R-:W4:Y:S01]  /*43f0*/  S2UR UR8, SR_CTAID.X ;  /* 0x00000000000879c3 */ /* 0x000f220000002500 */
[----:B--2---:R-:W-:-:S07]  /*4400*/  ULEA UR4, UR6, UR4, 0x18 ;  /* 0x0000000406047291 */ /* 0x004fce000f8ec03f */
[----:B------:R-:W2:Y:S01]  /*4410*/  S2UR UR18, SR_CTAID.Z ;  /* 0x00000000001279c3 */ /* 0x000ea20000002700 */
[----:B------:R-:W-:Y:S01]  /*4420*/  @UP0 ULDC UR6, c[0x0][0x854] ;  /* 0x0002150000060ab9 */ /* 0x000fe20000000800 */
[----:B-1----:R-:W-:Y:S01]  /*4430*/  VIADD R5, R4, 0xffffff80 ;  /* 0xffffff8004057836 */ /* 0x002fe20000000000 */
[----:B---3--:R-:W-:-:S04]  /*4440*/  UIMAD.WIDE.U32 UR6, UR5, UR6, URZ ;  /* 0x00000006050672a5 */ /* 0x008fc8000f8e003f */
[----:B------:R-:W-:Y:S01]  /*4450*/  SHF.R.S32.HI R0, RZ, 0x1f, R5 ;  /* 0x0000001fff007819 */ /* 0x000fe20000011405 */
[----:B------:R-:W-:Y:S01]  /*4460*/  @UP0 USHF.R.U32.HI UR5, URZ, UR9, UR7 ;  /* 0x000000093f050299 */ /* 0x000fe20008011607 */
[----:B------:R-:W-:Y:S01]  /*4470*/  BAR.SYNC.DEFER_BLOCKING 0x1, 0x100 ;  /* 0x0044000000007b1d */ /* 0x000fe20000010000 */
[----:B------:R-:W-:Y:S01]  /*4480*/  ISETP.NE.AND P0, PT, R5, RZ, PT ;  /* 0x000000ff0500720c */ /* 0x000fe20003f05270 */
[----:B----4-:R-:W-:Y:S01]  /*4490*/  USHF.L.U32 UR8, UR8, 0xe, URZ ;  /* 0x0000000e08087899 */ /* 0x010fe2000800063f */
[----:B------:R-:W-:Y:S01]  /*44a0*/  LEA.HI R2, R0, R5, RZ, 0x7 ;  /* 0x0000000500027211 */ /* 0x000fe200078f38ff */
[----:B------:R-:W-:Y:S02]  /*44b0*/  USHF.R.S32.HI UR10, URZ, 0x1f, UR5 ;  /* 0x0000001f3f0a7899 */ /* 0x000fe40008011405 */
[----:B------:R-:W-:Y:S01]  /*44c0*/  USHF.R.S32.HI UR9, URZ, 0x1f, UR8 ;  /* 0x0000001f3f097899 */ /* 0x000fe20008011408 */
[C---:B------:R-:W-:Y:S01]  /*44d0*/  LOP3.LUT R0, R2.reuse, 0xfffff80, RZ, 0xc0, !PT ;  /* 0x0fffff8002007812 */ /* 0x040fe200078ec0ff */
[----:B------:R-:W-:Y:S01]  /*44e0*/  IMAD.SHL.U32 R2, R2, 0x40, RZ ;  /* 0x0000004002027824 */ /* 0x000fe200078e00ff */
[----:B------:R-:W-:-:S02]  /*44f0*/  UIMAD UR11, UR10, UR12, URZ ;  /* 0x0000000c0a0b72a4 */ /* 0x000fc4000f8e023f */
[----:B------:R-:W-:Y:S01]  /*4500*/  UIMAD.WIDE.U32 UR6, UR5, UR12, UR8 ;  /* 0x0000000c050672a5 */ /* 0x000fe2000f8e0008 */
[----:B------:R-:W-:Y:S01]  /*4510*/  IMAD.IADD R0, R5, 0x1, -R0 ;  /* 0x0000000105007824 */ /* 0x000fe200078e0a00 */
[----:B------:R-:W-:Y:S01]  /*4520*/  LOP3.LUT R3, R2, 0x3fffe000, RZ, 0xc0, !PT ;  /* 0x3fffe00002037812 */ /* 0x000fe200078ec0ff */
[----:B------:R-:W-:-:S03]  /*4530*/  UIMAD UR11, UR5, UR13, UR11 ;  /* 0x0000000d050b72a4 */ /* 0x000fc6000f8e020b */
[----:B------:R-:W-:Y:S01]  /*4540*/  ULDC.64 UR12, c[0x0][0x840] ;  /* 0x00021000000c7ab9 */ /* 0x000fe20000000a00 */
[----:B------:R-:W-:Y:S01]  /*4550*/  IMAD R0, R0, 0x4, R3 ;  /* 0x0000000400007824 */ /* 0x000fe200078e0203 */
[----:B------:R-:W-:Y:S02]  /*4560*/  UIMAD UR10, UR10, UR12, URZ ;  /* 0x0000000c0a0a72a4 */ /* 0x000fe4000f8e023f */
[----:B------:R-:W-:Y:S02]  /*4570*/  UIMAD.WIDE.U32 UR8, UR5, UR12, UR8 ;  /* 0x0000000c050872a5 */ /* 0x000fe4000f8e0008 */
[----:B------:R-:W-:Y:S01]  /*4580*/  LEA R0, R0, UR4, 0x2 ;  /* 0x0000000400007c11 */ /* 0x000fe2000f8e10ff */
[----:B------:R-:W-:Y:S02]  /*4590*/  UIMAD UR12, UR5, UR13, UR10 ;  /* 0x0000000d050c72a4 */ /* 0x000fe4000f8e020a */
[----:B--2---:R-:W-:Y:S02]  /*45a0*/  USHF.R.S32.HI UR5, URZ, 0x1f, UR18 ;  /* 0x0000001f3f057899 */ /* 0x004fe40008011412 */
[----:B------:R1:W-:Y:S01]  /*45b0*/  STS.128 [R0], R24 ;  /* 0x0000001800007388 */ /* 0x0003e20000000c00 */
[----:B------:R-:W-:-:S02]  /*45c0*/  UIADD3 UR7, UR7, UR11, URZ ;  /* 0x0000000b07077290 */ /* 0x000fc4000fffe03f */
[----:B------:R-:W-:Y:S01]  /*45d0*/  UIMAD UR10, UR5, UR14, URZ ;  /* 0x0000000e050a72a4 */ /* 0x000fe2000f8e023f */
[----:B------:R1:W-:Y:S01]  /*45e0*/  STS.128 [R0+0x800], R28 ;  /* 0x0008001c00007388 */ /* 0x0003e20000000c00 */
[----:B------:R-:W-:Y:S02]  /*45f0*/  UIMAD UR5, UR5, UR16, URZ ;  /* 0x00000010050572a4 */ /* 0x000fe4000f8e023f */
[----:B------:R-:W-:Y:S01]  /*4600*/  UIADD3 UR9, UR9, UR12, URZ ;  /* 0x0000000c09097290 */ /* 0x000fe2000fffe03f */
[----:B------:R1:W-:Y:S01]  /*4610*/  STS.128 [R0+0x1000], R32 ;  /* 0x0010002000007388 */ /* 0x0003e20000000c00 */
[----:B------:R-:W-:Y:S02]  /*4620*/  UIMAD UR10, UR18, UR15, UR10 ;  /* 0x0000000f120a72a4 */ /* 0x000fe4000f8e020a */
[----:B------:R-:W-:Y:S01]  /*4630*/  UIMAD.WIDE.U32 UR6, UR18, UR14, UR6 ;  /* 0x0000000e120672a5 */ /* 0x000fe2000f8e0006 */
[----:B------:R1:W-:Y:S01]  /*4640*/  STS.128 [R0+0x1800], R36 ;  /* 0x0018002400007388 */ /* 0x0003e20000000c00 */
[----:B------:R-:W-:-:S02]  /*4650*/  UIMAD UR5, UR18, UR17, UR5 ;  /* 0x00000011120572a4 */ /* 0x000fc4000f8e0205 */
[----:B------:R-:W-:Y:S01]  /*4660*/  UIMAD.WIDE.U32 UR8, UR18, UR16, UR8 ;  /* 0x00000010120872a5 */ /* 0x000fe2000f8e0008 */
[----:B------:R1:W-:Y:S01]  /*4670*/  STS.128 [R0+0x2000], R40 ;  /* 0x0020002800007388 */ /* 0x0003e20000000c00 */
[----:B------:R-:W-:Y:S01]  /*4680*/  ULDC.64 UR12, c[0x0][0x800] ;  /* 0x00020000000c7ab9 */ /* 0x000fe20000000a00 */
[----:B------:R-:W-:Y:S01]  /*4690*/  ULDC.64 UR14, c[0x0][0x828] ;  /* 0x00020a00000e7ab9 */ /* 0x000fe20000000a00 */
[----:B------:R-:W-:Y:S01]  /*46a0*/  UIADD3 UR7, UR7, UR10, URZ ;  /* 0x0000000a07077290 */ /* 0x000fe2000fffe03f */
[----:B------:R1:W-:Y:S01]  /*46b0*/  STS.128 [R0+0x2800], R44 ;  /* 0x0028002c00007388 */ /* 0x0003e20000000c00 */
[----:B------:R-:W-:Y:S02]  /*46c0*/  ULEA UR12, UP0, UR6, UR12, 0x2 ;  /* 0x0000000c060c7291 */ /* 0x000fe4000f80103f */
[----:B------:R-:W-:Y:S01]  /*46d0*/  UIADD3 UR5, UR9, UR5, URZ ;  /* 0x0000000509057290 */ /* 0x000fe2000fffe03f */
[----:B------:R1:W-:Y:S01]  /*46e0*/  STS.128 [R0+0x3000], R48 ;  /* 0x0030003000007388 */ /* 0x0003e20000000c00 */
[----:B------:R-:W-:-:S02]  /*46f0*/  ULEA UR14, UP1, UR8, UR14, 0x2 ;  /* 0x0000000e080e7291 */ /* 0x000fc4000f82103f */
[----:B------:R-:W-:Y:S01]  /*4700*/  ULEA.HI.X UR13, UR6, UR13, UR7, 0x2, UP0 ;  /* 0x0000000d060d7291 */ /* 0x000fe200080f1407 */
[----:B------:R1:W-:Y:S01]  /*4710*/  STS.128 [R0+0x3800], R52 ;  /* 0x0038003400007388 */ /* 0x0003e20000000c00 */
[----:B------:R-:W-:-:S03]  /*4720*/  ULEA.HI.X UR7, UR8, UR15, UR5, 0x2, UP1 ;  /* 0x0000000f08077291 */ /* 0x000fc600088f1405 */
        /* <DEDUP_REMOVED lines=14> */
[----:B--2---:R-:W-:Y:S06]  /*4810*/  BAR.SYNC.DEFER_BLOCKING 0x1, 0x100 ;  /* 0x0044000000007b1d */ /* 0x004fec0000010000 */
[----:B------:R-:W-:Y:S05]  /*4820*/  @P0 BRA `(.L_x_1468) ;  /* 0x0000000000300947 */ /* 0x000fea0003800000 */
[----:B------:R-:W-:Y:S01]  /*4830*/  PLOP3.LUT P0, PT, PT, PT, PT, 0x80, 0x0 ;  /* 0x000000000000781c */ /* 0x000fe20003f0f070 */
[----:B------:R-:W-:Y:S01]  /*4840*/  UMOV UR5, 0x1000 ;  /* 0x0000100000057882 */ /* 0x000fe20000000000 */
[----:B------:R-:W-:Y:S01]  /*4850*/  UMOV UR8, 0x0 ;  /* 0x0000000000087882 */ /* 0x000fe20000000000 */
[----:B------:R-:W-:Y:S01]  /*4860*/  UMOV UR9, 0x14f00000 ;  /* 0x14f0000000097882 */ /* 0x000fe20000000000 */
[----:B------:R-:W-:-:S09]  /*4870*/  UMOV UR6, UR14 ;  /* 0x0000000e00067c82 */ /* 0x000fd20008000000 */
.L_x_1469:
[----:B------:R-:W-:Y:S01]  /*4880*/  @P0 ELECT P1, URZ, PT ;  /* 0x00000000003f082f */ /* 0x000fe20003820000 */
[----:B------:R2:W-:-:S12]  /*4890*/  UBLKRED.G.S.ADD.F32.RN [UR6], [UR4], UR5, desc[UR8] ;  /* 0x00000806040073bb */ /* 0x0005d800080a1405 */
[----:B------:R-:W-:Y:S02]  /*48a0*/  @P1 PLOP3.LUT P0, PT, P1, PT, PT, 0x8, 0x0 ;  /* 0x000000000000181c */ /* 0x000fe40000f0e170 */
[----:B------:R-:W-:-:S11]  /*48b0*/  PLOP3.LUT P1, PT, PT, PT, PT, 0x8, 0x0 ;  /* 0x000000000000781c */ /* 0x000fd60003f2e170 */
[----:B--2---:R-:W-:Y:S05]  /*48c0*/  @P0 BRA.U.ANY `(.L_x_1469) ;  /* 0xfffffffd00ec0947 */ /* 0x004fea000393ffff */
[----:B------:R0:W-:Y:S01]  /*48d0*/  UTMACMDFLUSH ;  /* 0x00000000000079b7 */ /* 0x0001e20000000000 */
[----:B------:R-:W-:-:S04]  /*48e0*/  DEPBAR.LE SB0, 0x0 ;  /* 0x000080000000791a */ /* 0x000fc80000000000 */
.L_x_1468:
[----:B------:R-:W-:Y:S05]  /*48f0*/  BSYNC B0 ;  /* 0x0000000000007941 */ /* 0x000fea0003800000 */
.L_x_1467:
        /* <DEDUP_REMOVED lines=23> */
[----:B---3--:R-:W3:Y:S02]  /*4a70*/  FENCE.VIEW.ASYNC.S ;  /* 0x00000000000073c6 */ /* 0x008ee40000000000 */
[----:B---3--:R-:W-:Y:S06]  /*4a80*/  BAR.SYNC.DEFER_BLOCKING 0x1, 0x100 ;  /* 0x0044000000007b1d */ /* 0x008fec0000010000 */
[----:B------:R-:W-:Y:S05]  /*4a90*/  @P0 BRA `(.L_x_1446) ;  /* 0x0000002c00cc0947 */ /* 0x000fea0003800000 */
[----:B------:R-:W-:Y:S01]  /*4aa0*/  PLOP3.LUT P0, PT, PT, PT, PT, 0x80, 0x0 ;  /* 0x000000000000781c */ /* 0x000fe20003f0f070 */
[----:B------:R-:W-:Y:S01]  /*4ab0*/  UMOV UR5, 0x1000 ;  /* 0x0000100000057882 */ /* 0x000fe20000000000 */
[----:B------:R-:W-:Y:S01]  /*4ac0*/  UMOV UR8, 0x0 ;  /* 0x0000000000087882 */ /* 0x000fe20000000000 */
[----:B------:R-:W-:Y:S01]  /*4ad0*/  UMOV UR9, 0x14f00000 ;  /* 0x14f0000000097882 */ /* 0x000fe20000000000 */
[----:B------:R-:W-:Y:S01]  /*4ae0*/  UMOV UR6, UR12 ;  /* 0x0000000c00067c82 */ /* 0x000fe20008000000 */
[----:B------:R-:W-:-:S08]  /*4af0*/  UMOV UR7, UR13 ;  /* 0x0000000d00077c82 */ /* 0x000fd00008000000 */
.L_x_1470:
[----:B------:R-:W-:Y:S01]  /*4b00*/  @P0 ELECT P1, URZ, PT ;  /* 0x00000000003f082f */ /* 0x000fe20003820000 */
[----:B------:R3:W-:-:S12]  /*4b10*/  UBLKRED.G.S.ADD.F32.RN [UR6], [UR4], UR5, desc[UR8] ;  /* 0x00000806040073bb */ /* 0x0007d800080a1405 */
[----:B------:R-:W-:Y:S02]  /*4b20*/  @P1 PLOP3.LUT P0, PT, P1, PT, PT, 0x8, 0x0 ;  /* 0x000000000000181c */ /* 0x000fe40000f0e170 */
[----:B------:R-:W-:-:S11]  /*4b30*/  PLOP3.LUT P1, PT, PT, PT, PT, 0x8, 0x0 ;  /* 0x000000000000781c */ /* 0x000fd60003f2e170 */
[----:B---3--:R-:W-:Y:S05]  /*4b40*/  @P0 BRA.U.ANY `(.L_x_1470) ;  /* 0xfffffffd00ec0947 */ /* 0x008fea000393ffff */
[----:B------:R0:W-:Y:S01]  /*4b50*/  UTMACMDFLUSH ;  /* 0x00000000000079b7 */ /* 0x0001e20000000000 */
[----:B------:R-:W-:-:S04]  /*4b60*/  DEPBAR.LE SB0, 0x0 ;  /* 0x000080000000791a */ /* 0x000fc80000000000 */
[----:B------:R-:W-:Y:S05]  /*4b70*/  BRA `(.L_x_1446) ;  /* 0x0000002c00947947 */ /* 0x000fea0003800000 */
.L_x_1444:
        /* <DEDUP_REMOVED lines=40> */
.L_x_1472:
[----:B------:R-:W-:Y:S02]  /*4e00*/  UISETP.GT.AND UP0, UPT, UR8, UR5, UPT ;  /* 0x000000050800728c */ /* 0x000fe4000bf04270 */
[----:B------:R-:W-:Y:S02]  /*4e10*/  USHF.R.S32.HI UR14, URZ, 0x1f, UR12 ;  /* 0x0000001f3f0e7899 */ /* 0x000fe4000801140c */
[----:B------:R-:W-:Y:S02]  /*4e20*/  USHF.R.S32.HI UR4, URZ, 0x1f, UR13 ;  /* 0x0000001f3f047899 */ /* 0x000fe4000801140d */
[----:B------:R-:W-:-:S13]  /*4e30*/  PLOP3.LUT P0, PT, PT, PT, UP0, 0x80, 0x0 ;  /* 0x000000000000781c */ /* 0x000fda0003f0f008 */
[----:B------:R-:W-:Y:S05]  /*4e40*/  @!P0 BRA `(.L_x_1446) ;  /* 0x0000002800e08947 */ /* 0x000fea0003800000 */
[----:B------:R-:W-:Y:S01]  /*4e50*/  ULDC.64 UR10, c[0x0][0x2d8] ;  /* 0x0000b600000a7ab9 */ /* 0x000fe20000000a00 */
[----:B------:R-:W-:Y:S01]  /*4e60*/  ELECT P0, URZ, PT ;  /* 0x00000000003f782f */ /* 0x000fe20003800000 */
[----:B------:R-:W-:Y:S02]  /*4e70*/  UIMAD UR9, UR4, UR10, URZ ;  /* 0x0000000a040972a4 */ /* 0x000fe4000f8e023f */
[----:B------:R-:W-:Y:S02]  /*4e80*/  UIADD3 UR4, -UR5, UR8, URZ ;  /* 0x0000000805047290 */ /* 0x000fe4000fffe13f */
[----:B------:R-:W-:Y:S02]  /*4e90*/  UIMAD.WIDE.U32 UR6, UR13, UR10, URZ ;  /* 0x0000000a0d0672a5 */ /* 0x000fe4000f8e003f */
[----:B------:R-:W-:Y:S02]  /*4ea0*/  ULOP3.LUT UR4, UR4, 0x1, URZ, 0xc0, !UPT ;  /* 0x0000000104047892 */ /* 0x000fe4000f8ec03f */
[----:B------:R-:W-:-:S02]  /*4eb0*/  UIMAD UR9, UR13, UR11, UR9 ;  /* 0x0000000b0d0972a4 */ /* 0x000fc4000f8e0209 */
[----:B------:R-:W-:Y:S01]  /*4ec0*/  UISETP.NE.U32.AND UP0, UPT, UR4, 0x1, UPT ;  /* 0x000000010400788c */ /* 0x000fe2000bf05070 */
[----:B------:R-:W-:Y:S01]  /*4ed0*/  ULDC.64 UR10, c[0x0][0x2e0] ;  /* 0x0000b800000a7ab9 */ /* 0x000fe20000000a00 */
[----:B------:R-:W-:Y:S02]  /*4ee0*/  UIADD3 UR7, UR7, UR9, URZ ;  /* 0x0000000907077290 */ /* 0x000fe4000fffe03f */
[----:B------:R-:W-:Y:S02]  /*4ef0*/  UIMAD UR9, UR14, UR10, URZ ;  /* 0x0000000a0e0972a4 */ /* 0x000fe4000f8e023f */
[----:B------:R-:W-:Y:S01]  /*4f00*/  PLOP3.LUT P1, PT, PT, PT, UP0, 0x80, 0x0 ;  /* 0x000000000000781c */ /* 0x000fe20003f2f008 */
[----:B------:R-:W-:Y:S02]  /*4f10*/  UIMAD.WIDE.U32 UR6, UR12, UR10, UR6 ;  /* 0x0000000a0c0672a5 */ /* 0x000fe4000f8e0006 */
[----:B------:R-:W-:-:S04]  /*4f20*/  UIMAD UR9, UR12, UR11, UR9 ;  /* 0x0000000b0c0972a4 */ /* 0x000fc8000f8e0209 */
[----:B------:R-:W-:-:S06]  /*4f30*/  UIADD3 UR9, UR7, UR9, URZ ;  /* 0x0000000907097290 */ /* 0x000fcc000fffe03f */
[----:B------:R-:W-:Y:S06]  /*4f40*/  @P1 BRA `(.L_x_1473) ;  /* 0x0000000000bc1947 */ /* 0x000fec0003800000 */
        /* <DEDUP_REMOVED lines=18> */
.L_x_1475:
[----:B------:R-:W-:Y:S05]  /*5070*/  BSYNC B0 ;  /* 0x0000000000007941 */ /* 0x000fea0003800000 */
.L_x_1474:
        /* <DEDUP_REMOVED lines=19> */
.L_x_1477:
[----:B------:R-:W-:Y:S05]  /*51b0*/  BSYNC B0 ;  /* 0x0000000000007941 */ /* 0x000fea0003800000 */
.L_x_1476:
[----:B------:R-:W-:Y:S06]  /*51c0*/  BAR.ARV 0xa, 0xa0 ;  /* 0x0282800000007b1d */ /* 0x000fec0000002000 */
[----:B------:R-:W-:Y:S04]  /*51d0*/  BSSY B0, `(.L_x_1478) ;  /* 0x0000003000007945 */ /* 0x000fe80003800000 */
[----:B------:R-:W-:Y:S05]  /*51e0*/  @!P0 BRA `(.L_x_1479) ;  /* 0x0000000000048947 */ /* 0x000fea0003800000 */
[----:B------:R-:W-:-:S04]  /*51f0*/  DEPBAR.LE SB0, 0x0 ;  /* 0x000080000000791a */ /* 0x000fc80000000000 */
.L_x_1479:
[----:B------:R-:W-:Y:S05]  /*5200*/  BSYNC B0 ;  /* 0x0000000000007941 */ /* 0x000fea0003800000 */
.L_x_1478:
[----:B------:R-:W-:Y:S06]  /*5210*/  BAR.ARV 0xb, 0xa0 ;  /* 0x02c2800000007b1d */ /* 0x000fec0000002000 */
[----:B------:R-:W-:Y:S01]  /*5220*/  UIADD3 UR12, UR5, 0x1, URZ ;  /* 0x00000001050c7890 */ /* 0x000fe2000fffe03f */
[----:B------:R-:W-:Y:S11]  /*5230*/  BRA `(.L_x_1480) ;  /* 0x0000000000047947 */ /* 0x000ff60003800000 */
.L_x_1473:
[----:B------:R-:W-:-:S05]  /*5240*/  UMOV UR12, UR5 ;  /* 0x00000005000c7c82 */ /* 0x000fca0008000000 */
.L_x_1480:
        /* <DEDUP_REMOVED lines=17> */
.L_x_1493:
        /* <DEDUP_REMOVED lines=20> */
.L_x_1482:
[----:B------:R-:W-:Y:S05]  /*54a0*/  BSYNC B0 ;  /* 0x0000000000007941 */ /* 0x000fea0003800000 */
.L_x_1481:
        /* <DEDUP_REMOVED lines=13> */
.L_x_1484:
[----:B------:R-:W-:Y:S05]  /*5580*/  BSYNC B0 ;  /* 0x0000000000007941 */ /* 0x000fea0003800000 */
.L_x_1483:
[----:B------:R-:W-:Y:S06]  /*5590*/  BAR.ARV 0xa, 0xa0 ;  /* 0x0282800000007b1d */ /* 0x000fec0000002000 */
[----:B------:R-:W-:Y:S04]  /*55a0*/  BSSY B0, `(.L_x_1485) ;  /* 0x0000003000007945 */ /* 0x000fe80003800000 */
[----:B------:R-:W-:Y:S05]  /*55b0*/  @!P0 BRA `(.L_x_1486) ;  /* 0x0000000000048947 */ /* 0x000fea0003800000 */
[----:B------:R-:W-:-:S04]  /*55c0*/  DEPBAR.LE SB0, 0x0 ;  /* 0x000080000000791a */ /* 0x000fc80000000000 */
.L_x_1486:
[----:B------:R-:W-:Y:S05]  /*55d0*/  BSYNC B0 ;  /* 0x0000000000007941 */ /* 0x000fea0003800000 */
.L_x_1485:
        /* <DEDUP_REMOVED lines=13> */
.L_x_1488:
[----:B------:R-:W-:Y:S05]  /*56b0*/  BSYNC B0 ;  /* 0x0000000000007941 */ /* 0x000fea0003800000 */
.L_x_1487:
        /* <DEDUP_REMOVED lines=13> */
.L_x_1490:
[----:B------:R-:W-:Y:S05]  /*5790*/  BSYNC B0 ;  /* 0x0000000000007941 */ /* 0x000fea0003800000 */
.L_x_1489:
[----:B------:R-:W-:Y:S01]  /*57a0*/  UIADD3 UR12, UR12, 0x2, URZ ;  /* 0x000000020c0c7890 */ /* 0x000fe2000fffe03f */
[----:B------:R-:W-:Y:S06]  /*57b0*/  BAR.ARV 0xa, 0xa0 ;  /* 0x0282800000007b1d */ /* 0x000fec0000002000 */
[----:B------:R-:W-:Y:S01]  /*57c0*/  UISETP.GE.AND UP0, UPT, UR12, UR8, UPT ;  /* 0x000000080c00728c */ /* 0x000fe2000bf06270 */
[----:B------:R-:W-:Y:S04]  /*57d0*/  BSSY B0, `(.L_x_1491) ;  /* 0x0000003000007945 */ /* 0x000fe80003800000 */
[----:B------:R-:W-:Y:S06]  /*57e0*/  @!P0 BRA `(.L_x_1492) ;  /* 0x0000000000048947 */ /* 0x000fec0003800000 */
[----:B------:R-:W-:-:S04]  /*57f0*/  DEPBAR.LE SB0, 0x0 ;  /* 0x000080000000791a */ /* 0x000fc80000000000 */
.L_x_1492:
[----:B------:R-:W-:Y:S05]  /*5800*/  BSYNC B0 ;  /* 0x0000000000007941 */ /* 0x000fea0003800000 */
.L_x_1491:
[----:B------:R-:W-:Y:S06]  /*5810*/  BAR.ARV 0xb, 0xa0 ;  /* 0x02c2800000007b1d */ /* 0x000fec0000002000 */
[----:B------:R-:W-:Y:S01]  /*5820*/  PLOP3.LUT P1, PT, PT, PT, UP0, 0x80, 0x0 ;  /* 0x000000000000781c */ /* 0x000fe20003f2f008 */
[----:B------:R-:W-:Y:S02]  /*5830*/  UIADD3 UR20, UR20, 0x4000, URZ ;  /* 0x0000400014147890 */ /* 0x000fe4000fffe03f */
[----:B------:R-:W-:-:S10]  /*5840*/  UIADD3 UR4, UR4, 0x4000, URZ ;  /* 0x0000400004047890 */ /* 0x000fd4000fffe03f */
[----:B------:R-:W-:Y:S05]  /*5850*/  @!P1 BRA `(.L_x_1493) ;  /* 0xfffffff800c09947 */ /* 0x000fea000383ffff */
[----:B------:R-:W-:Y:S05]  /*5860*/  BRA `(.L_x_1446) ;  /* 0x0000002000587947 */ /* 0x000fea0003800000 */
.L_x_1471:
        /* <DEDUP_REMOVED lines=33> */
.L_x_1495:
        /* <DEDUP_REMOVED lines=43> */
.L_x_1525:
        /* <DEDUP_REMOVED lines=15> */
.L_x_1498:
        /* <DEDUP_REMOVED lines=98> */
.L_x_1509:
[----:B--234-:R-:W-:-:S04]  /*6440*/  SHF.L.U32 R21, R11, 0x1f, RZ ;  /* 0x0000001f0b157819 */ /* 0x01cfc800000006ff */
[----:B------:R-:W1:Y:S02]  /*6450*/  SYNCS.PHASECHK.TRANS64.TRYWAIT P1, [R16+URZ+0x30840], R21 ;  /* 0x03084015100075a7 */ /* 0x000e64000802017f */
[----:B-1----:R-:W-:Y:S05]  /*6460*/  @!P1 BRA `(.L_x_1501) ;  /* 0x0000001400cc9947 */ /* 0x002fea0003800000 */
.L_x_1526:
[----:B------:R-:W-:Y:S05]  /*6470*/  @P0 BRA `(.L_x_1502) ;  /* 0x0000000000140947 */ /* 0x000fea0003800000 */
[----:B------:R-:W-:Y:S01]  /*6480*/  ISETP.NE.AND P1, PT, R6, RZ, PT ;  /* 0x000000ff0600720c */ /* 0x000fe20003f25270 */
[----:B------:R-:W-:-:S04]  /*6490*/  IMAD.MOV.U32 R3, RZ, RZ, 0x4100 ;  /* 0x00004100ff037424 */ /* 0x000fc800078e00ff */
[----:B------:R3:W-:Y:S08]  /*64a0*/  SYNCS.ARRIVE.TRANS64 RZ, [R16+URZ+0x30830], R3 ;  /* 0x0308300310ff79a7 */ /* 0x0007f0000800003f */
[----:B------:R-:W-:Y:S05]  /*64b0*/  @!P1 BRA `(.L_x_1502) ;  /* 0x0000000000049947 */ /* 0x000fea0003800000 */
[----:B------:R-:W-:Y:S01]  /*64c0*/  BPT.TRAP 0x1 ;  /* 0x000000040000795c */ /* 0x000fe20000300000 */
.L_x_1502:
        /* <DEDUP_REMOVED lines=36> */
.L_x_1527:
[----:B------:R-:W-:Y:S05]  /*6710*/  @P0 BRA `(.L_x_1504) ;  /* 0x0000000000140947 */ /* 0x000fea0003800000 */
[----:B------:R-:W-:Y:S01]  /*6720*/  ISETP.NE.AND P1, PT, R6, RZ, PT ;  /* 0x000000ff0600720c */ /* 0x000fe20003f25270 */
[----:B------:R-:W-:-:S04]  /*6730*/  IMAD.MOV.U32 R2, RZ, RZ, 0x4100 ;  /* 0x00004100ff027424 */ /* 0x000fc800078e00ff */
[----:B------:R3:W-:Y:S08]  /*6740*/  SYNCS.ARRIVE.TRANS64 RZ, [R16+URZ+0x30818], R2 ;  /* 0x0308180210ff79a7 */ /* 0x0007f0000800003f */
[----:B------:R-:W-:Y:S05]  /*6750*/  @!P1 BRA `(.L_x_1504) ;  /* 0x0000000000049947 */ /* 0x000fea0003800000 */
[----:B------:R-:W-:Y:S01]  /*6760*/  BPT.TRAP 0x1 ;  /* 0x000000040000795c */ /* 0x000fe20000300000 */
.L_x_1504:
        /* <DEDUP_REMOVED lines=36> */
.L_x_1528:
[----:B------:R-:W-:Y:S05]  /*69b0*/  @P0 BRA `(.L_x_1506) ;  /* 0x0000000000140947 */ /* 0x000fea0003800000 */
[----:B------:R-:W-:Y:S01]  /*69c0*/  ISETP.NE.AND P1, PT, R6, RZ, PT ;  /* 0x000000ff0600720c */ /* 0x000fe20003f25270 */
[----:B-123--:R-:W-:-:S04]  /*69d0*/  IMAD.MOV.U32 R21, RZ, RZ, 0x4100 ;  /* 0x00004100ff157424 */ /* 0x00efc800078e00ff */
[----:B------:R4:W-:Y:S08]  /*69e0*/  SYNCS.ARRIVE.TRANS64 RZ, [R16+URZ+0x30838], R21 ;  /* 0x0308381510ff79a7 */ /* 0x0009f0000800003f */
[----:B------:R-:W-:Y:S05]  /*69f0*/  @!P1 BRA `(.L_x_1506) ;  /* 0x0000000000049947 */ /* 0x000fea0003800000 */
[----:B------:R-:W-:Y:S01]  /*6a00*/  BPT.TRAP 0x1 ;  /* 0x000000040000795c */ /* 0x000fe20000300000 */
.L_x_1506:
        /* <DEDUP_REMOVED lines=31> */
.L_x_1530:
[----:B------:R-:W-:Y:S05]  /*6c00*/  @P0 BRA `(.L_x_1508) ;  /* 0x0000000000140947 */ /* 0x000fea0003800000 */
[----:B------:R-:W-:Y:S01]  /*6c10*/  ISETP.NE.AND P1, PT, R6, RZ, PT ;  /* 0x000000ff0600720c */ /* 0x000fe20003f25270 */
[----:B------:R-:W-:-:S04]  /*6c20*/  IMAD.MOV.U32 R5, RZ, RZ, 0x4100 ;  /* 0x00004100ff057424 */ /* 0x000fc800078e00ff */
[----:B------:R1:W-:Y:S08]  /*6c30*/  SYNCS.ARRIVE.TRANS64 RZ, [R16+URZ+0x30810], R5 ;  /* 0x0308100510ff79a7 */ /* 0x0003f0000800003f */
[----:B------:R-:W-:Y:S05]  /*6c40*/  @!P1 BRA `(.L_x_1508) ;  /* 0x0000000000049947 */ /* 0x000fea0003800000 */
[----:B------:R-:W-:Y:S01]  /*6c50*/  BPT.TRAP 0x1 ;  /* 0x000000040000795c */ /* 0x000fe20000300000 */
.L_x_1508:
        /* <DEDUP_REMOVED lines=37> */
.L_x_1500:
[----:B------:R-:W3:Y:S02]  /*6eb0*/  LDL.LU R4, [R1+0x4] ;  /* 0x0000040001047983 */ /* 0x000ee40000300800 */
[----:B---3--:R-:W-:Y:S02]  /*6ec0*/  ISETP.NE.AND P1, PT, R4, RZ, PT ;  /* 0x000000ff0400720c */ /* 0x008fe40003f25270 */
[----:B------:R1:W5:Y:S11]  /*6ed0*/  LDL R4, [R1] ;  /* 0x0000000001047983 */ /* 0x0003760000100800 */
[----:B-1----:R-:W-:Y:S05]  /*6ee0*/  @!P1 BRA `(.L_x_1499) ;  /* 0x0000000400489947 */ /* 0x002fea0003800000 */
[----:B------:R-:W-:-:S04]  /*6ef0*/  SHF.L.U32 R13, R11, 0x1f, RZ ;  /* 0x0000001f0b0d7819 */ /* 0x000fc800000006ff */
[----:B------:R-:W1:Y:S02]  /*6f00*/  SYNCS.PHASECHK.TRANS64.TRYWAIT P1, [R16+URZ+0x30840], R13 ;  /* 0x0308400d100075a7 */ /* 0x000e64000802017f */
[----:B-1----:R-:W-:Y:S05]  /*6f10*/  @!P1 BRA `(.L_x_1510) ;  /* 0x0000000c00749947 */ /* 0x002fea0003800000 */
.L_x_1531:
[----:B------:R-:W-:Y:S05]  /*6f20*/  @P0 BRA `(.L_x_1511) ;  /* 0x0000000000140947 */ /* 0x000fea0003800000 */
[----:B------:R-:W-:Y:S01]  /*6f30*/  ISETP.NE.AND P1, PT, R6, RZ, PT ;  /* 0x000000ff0600720c */ /* 0x000fe20003f25270 */
[----:B--2---:R-:W-:-:S04]  /*6f40*/  IMAD.MOV.U32 R5, RZ, RZ, 0x4100 ;  /* 0x00004100ff057424 */ /* 0x004fc800078e00ff */
[----:B------:R3:W-:Y:S08]  /*6f50*/  SYNCS.ARRIVE.TRANS64 RZ, [R16+URZ+0x30830], R5 ;  /* 0x0308300510ff79a7 */ /* 0x0007f0000800003f */
[----:B------:R-:W-:Y:S05]  /*6f60*/  @!P1 BRA `(.L_x_1511) ;  /* 0x0000000000049947 */ /* 0x000fea0003800000 */
[----:B------:R-:W-:Y:S01]  /*6f70*/  BPT.TRAP 0x1 ;  /* 0x000000040000795c */ /* 0x000fe20000300000 */
.L_x_1511:
        /* <DEDUP_REMOVED lines=33> */
.L_x_1532:
[----:B------:R-:W-:Y:S05]  /*7190*/  @P0 BRA `(.L_x_1513) ;  /* 0x0000000000140947 */ /* 0x000fea0003800000 */
[----:B------:R-:W-:Y:S01]  /*71a0*/  ISETP.NE.AND P0, PT, R6, RZ, PT ;  /* 0x000000ff0600720c */ /* 0x000fe20003f05270 */
[----:B------:R-:W-:-:S04]  /*71b0*/  IMAD.MOV.U32 R5, RZ, RZ, 0x4100 ;  /* 0x00004100ff057424 */ /* 0x000fc800078e00ff */
[----:B------:R3:W-:Y:S08]  /*71c0*/  SYNCS.ARRIVE.TRANS64 RZ, [R16+URZ+0x30818], R5 ;  /* 0x0308180510ff79a7 */ /* 0x0007f0000800003f */
[----:B------:R-:W-:Y:S05]  /*71d0*/  @!P0 BRA `(.L_x_1513) ;  /* 0x0000000000048947 */ /* 0x000fea0003800000 */
[----:B------:R-:W-:Y:S01]  /*71e0*/  BPT.TRAP 0x1 ;  /* 0x000000040000795c */ /* 0x000fe20000300000 */
.L_x_1513:
        /* <DEDUP_REMOVED lines=34> */
.L_x_1499:
[----:B------:R-:W3:Y:S01]  /*7410*/  S2R R0, SR_TID.X ;  /* 0x0000000000007919 */ /* 0x000ee20000002100 */
[----:B------:R-:W-:Y:S01]  /*7420*/  IMAD R3, R19, 0x8, R16 ;  /* 0x0000000813037824 */ /* 0x000fe200078e0210 */
[----:B---3--:R-:W-:Y:S02]  /*7430*/  LOP3.LUT R2, R0, 0x7f, RZ, 0xc0, !PT ;  /* 0x0000007f00027812 */ /* 0x008fe400078ec0ff */
[----:B------:R-:W-:Y:S02]  /*7440*/  SHF.L.U32 R0, R11, 0x1f, RZ ;  /* 0x0000001f0b007819 */ /* 0x000fe400000006ff */
[----:B------:R-:W-:Y:S02]  /*7450*/  ISETP.NE.AND P1, PT, R2, RZ, PT ;  /* 0x000000ff0200720c */ /* 0x000fe40003f25270 */
[----:B------:R-:W3:Y:S02]  /*7460*/  SYNCS.PHASECHK.TRANS64.TRYWAIT P0, [R3+URZ+0x30840], R0 ;  /* 0x03084000030075a7 */ /* 0x000ee4000800017f */
[----:B---3--:R-:W-:Y:S09]  /*7470*/  @!P0 BRA `(.L_x_1514) ;  /* 0x0000000800448947 */ /* 0x008ff20003800000 */
.L_x_1533:
[----:B------:R-:W-:Y:S05]  /*7480*/  @P1 BRA `(.L_x_1515) ;  /* 0x0000000000181947 */ /* 0x000fea0003800000 */
[----:B------:R-:W1:Y:S01]  /*7490*/  S2R R2, SR_TID.X ;  /* 0x0000000000027919 */ /* 0x000e620000002100 */
[----:B---3--:R-:W-:-:S04]  /*74a0*/  IMAD.MOV.U32 R0, RZ, RZ, 0x4100 ;  /* 0x00004100ff007424 */ /* 0x008fc800078e00ff */
[----:B------:R3:W-:Y:S01]  /*74b0*/  SYNCS.ARRIVE.TRANS64 RZ, [R3+URZ+0x30830], R0 ;  /* 0x0308300003ff79a7 */ /* 0x0007e2000800003f */
[----:B-1----:R-:W-:-:S13]  /*74c0*/  LOP3.LUT P0, RZ, R2, 0x1f, RZ, 0xc0, !PT ;  /* 0x0000001f02ff7812 */ /* 0x002fda000780c0ff */
[----:B---3--:R-:W-:Y:S05]  /*74d0*/  @!P0 BRA `(.L_x_1515) ;  /* 0x0000000000048947 */ /* 0x008fea0003800000 */
[----:B------:R-:W-:Y:S01]  /*74e0*/  BPT.TRAP 0x1 ;  /* 0x000000040000795c */ /* 0x000fe20000300000 */
.L_x_1515:
        /* <DEDUP_REMOVED lines=40> */
.L_x_1496:
[----:B------:R-:W-:Y:S05]  /*7770*/  BSYNC B0 ;  /* 0x0000000000007941 */ /* 0x000fea0003800000 */
.L_x_1494:
[----:B------:R-:W-:-:S03]  /*7780*/  UMOV UR7, 0xffffffff ;  /* 0xffffffff00077882 */ /* 0x000fc60000000000 */
[----:B------:R-:W-:Y:S05]  /*7790*/  BRA.DIV UR7, `(.L_x_1516) ;  /* 0x0000000607907947 */ /* 0x000fea000b800000 */
[----:B------:R-:W-:-:S13]  /*77a0*/  ELECT P6, URZ, PT ;  /* 0x00000000003f782f */ /* 0x000fda00038c0000 */
.L_x_1536:
[----:B------:R-:W-:Y:S05]  /*77b0*/  @!P6 BRA `(.L_x_1446) ;  /* 0x000000000084e947 */ /* 0x000fea0003800000 */
[----:B------:R-:W-:-:S06]  /*77c0*/  ULOP3.LUT UR7, UR38, 0x2, URZ, 0xfc, !UPT ;  /* 0x0000000226077892 */ /* 0x000fcc000f8efc3f */
[----:B------:R-:W-:-:S05]  /*77d0*/  IMAD.U32 R2, RZ, RZ, UR7 ;  /* 0x00000007ff027e24 */ /* 0x000fca000f8e00ff */
[----:B------:R-:W-:-:S13]  /*77e0*/  ISETP.NE.AND P2, PT, R2, 0x3, PT ;  /* 0x000000030200780c */ /* 0x000fda0003f45270 */
[----:B------:R-:W-:Y:S05]  /*77f0*/  @!P2 BRA `(.L_x_1517) ;  /* 0x000000000004a947 */ /* 0x000fea0003800000 */
[----:B------:R-:W-:Y:S01]  /*7800*/  BPT.TRAP 0x1 ;  /* 0x000000040000795c */ /* 0x000fe20000300000 */
.L_x_1517:
        /* <DEDUP_REMOVED lines=15> */
.L_x_1537:
[----:B------:R-:W2:Y:S02]  /*7900*/  SYNCS.PHASECHK.TRANS64.TRYWAIT P0, [R3+URZ], R2 ;  /* 0x00000002030075a7 */ /* 0x000ea4000800017f */
[----:B--2---:R-:W-:Y:S05]  /*7910*/  @!P0 BRA `(.L_x_1519) ;  /* 0x0000000400648947 */ /* 0x004fea0003800000 */
.L_x_1538:
[----:B------:R-:W-:Y:S05]  /*7920*/  @!P2 BRA `(.L_x_1520) ;  /* 0x000000000004a947 */ /* 0x000fea0003800000 */
[----:B------:R-:W-:Y:S01]  /*7930*/  BPT.TRAP 0x1 ;  /* 0x000000040000795c */ /* 0x000fe20000300000 */
.L_x_1520:
[----:B--2---:R-:W-:-:S04]  /*7940*/  VIADD R3, R7, 0x30840 ;  /* 0x0003084007037836 */ /* 0x004fc80000000000 */
[----:B------:R-:W-:-:S04]  /*7950*/  IMAD R0, R0, 0x8, R3 ;  /* 0x0000000800007824 */ /* 0x000fc800078e0203 */
[----:B------:R-:W2:Y:S02]  /*7960*/  SYNCS.PHASECHK.TRANS64.TRYWAIT P0, [R0+URZ], R5 ;  /* 0x00000005000075a7 */ /* 0x000ea4000800017f */
[----:B--2---:R-:W-:Y:S05]  /*7970*/  @!P0 BRA `(.L_x_1521) ;  /* 0x0000000400608947 */ /* 0x004fea0003800000 */
.L_x_1539:
[----:B------:R-:W-:-:S07]  /*7980*/  IMAD R3, R4, 0x8, R3 ;  /* 0x0000000804037824 */ /* 0x000fce00078e0203 */
.L_x_1522:
[----:B---3--:R3:W4:Y:S02]  /*7990*/  SYNCS.PHASECHK.TRANS64.TRYWAIT P0, [R3+URZ], R2 ;  /* 0x00000002030075a7 */ /* 0x008724000800017f */
[----:B----4-:R-:W-:Y:S05]  /*79a0*/  @!P0 NANOSLEEP.SYNCS 0x989680 ;  /* 0x009896800000895d */ /* 0x010fea0003900000 */
[----:B------:R-:W4:Y:S02]  /*79b0*/  @!P0 SYNCS.PHASECHK.TRANS64 P0, [R3+URZ], R2 ;  /* 0x00000002030085a7 */ /* 0x000f24000800007f */
[----:B----4-:R-:W-:Y:S05]  /*79c0*/  @!P0 BRA `(.L_x_1522) ;  /* 0xfffffffc00f08947 */ /* 0x010fea000383ffff */
.L_x_1446:
[----:B------:R-:W-:Y:S05]  /*79d0*/  BSYNC B6 ;  /* 0x0000000000067941 */ /* 0x000fea0003800000 */
.L_x_1443:
[----:B------:R-:W-:Y:S05]  /*79e0*/  EXIT ;  /* 0x000000000000794d */ /* 0x000fea0003800000 */
.L_x_1453:
[----:B------:R-:W-:Y:S02]  /*79f0*/  IMAD.MOV.U32 R12, RZ, RZ, RZ ;  /* 0x000000ffff0c7224 */ /* 0x000fe400078e00ff */
[----:B------:R-:W-:Y:S02]  /*7a00*/  IMAD.MOV.U32 R11, RZ, RZ, 0x1f ;  /* 0x0000001fff0b7424 */ /* 0x000fe400078e00ff */
[----:B------:R-:W-:-:S07]  /*7a10*/  IMAD.MOV.U32 R15, RZ, RZ, -0x1 ;  /* 0xffffffffff0f7424 */ /* 0x000fce00078e00ff */
[----:B------:R-:W-:Y:S05]  /*7a20*/  WARPSYNC.COLLECTIVE R15, `(.L_x_1523) ;  /* 0x000000000f087348 */ /* 0x000fea0003c00000 */
[----:B------:R1:W2:Y:S02]  /*7a30*/  SHFL.IDX P6, R14, R13, R12, R11 ;  /* 0x0000000c0d0e7389 */ /* 0x0002a400000c000b */
[----:B-12---:R-:W-:Y:S01]  /*7a40*/  ENDCOLLECTIVE ;  /* 0x000000000000791b */ /* 0x006fe20003800000 */
.L_x_1523:
[----:B------:R-:W-:Y:S05]  /*7a50*/  BRA `(.L_x_1524) ;  /* 0xffffff9400c87947 */ /* 0x000fea000383ffff */
.L_x_1455:
[----:B--2---:R2:W3:Y:S02]  /*7a60*/  SYNCS.PHASECHK.TRANS64.TRYWAIT P0, [R229+URZ+0x30800], R8 ;  /* 0x03080008e50075a7 */ /* 0x0044e4000800017f */
[----:B---3--:R-:W-:Y:S05]  /*7a70*/  @!P0 NANOSLEEP.SYNCS 0x989680 ;  /* 0x009896800000895d */ /* 0x008fea0003900000 */
[----:B------:R-:W3:Y:S02]  /*7a80*/  @!P0 SYNCS.PHASECHK.TRANS64 P0, [R229+URZ+0x30800], R8 ;  /* 0x03080008e50085a7 */ /* 0x000ee4000800007f */
[----:B---3--:R-:W-:Y:S05]  /*7a90*/  @!P0 BRA `(.L_x_1455) ;  /* 0xfffffffc00f08947 */ /* 0x008fea000383ffff */
[----:B------:R-:W-:Y:S05]  /*7aa0*/  BRA `(.L_x_1454) ;  /* 0xffffff9800107947 */ /* 0x000fea000383ffff */
.L_x_1459:
[----:B---3--:R3:W4:Y:S02]  /*7ab0*/  SYNCS.PHASECHK.TRANS64.TRYWAIT P0, [R0+URZ+0x30810], R9 ;  /* 0x03081009000075a7 */ /* 0x008724000800017f */
[----:B----4-:R-:W-:Y:S05]  /*7ac0*/  @!P0 NANOSLEEP.SYNCS 0x989680 ;  /* 0x009896800000895d */ /* 0x010fea0003900000 */
[----:B------:R-:W4:Y:S02]  /*7ad0*/  @!P0 SYNCS.PHASECHK.TRANS64 P0, [R0+URZ+0x30810], R9 ;  /* 0x03081009000085a7 */ /* 0x000f24000800007f */
[----:B----4-:R-:W-:Y:S05]  /*7ae0*/  @!P0 BRA `(.L_x_1459) ;  /* 0xfffffffc00f08947 */ /* 0x010fea000383ffff */
[----:B------:R-:W-:Y:S05]  /*7af0*/  BRA `(.L_x_1458) ;  /* 0xffffff9c00ac7947 */ /* 0x000fea000383ffff */
.L_x_1463:
[----:B------:R1:W1:Y:S02]  /*7b00*/  SYNCS.PHASECHK.TRANS64.TRYWAIT P0, [R0+URZ+0x30830], R9 ;  /* 0x03083009000075a7 */ /* 0x000264000800017f */
[----:B-1----:R-:W-:Y:S05]  /*7b10*/  @!P0 NANOSLEEP.SYNCS 0x989680 ;  /* 0x009896800000895d */ /* 0x002fea0003900000 */
[----:B------:R-:W1:Y:S02]  /*7b20*/  @!P0 SYNCS.PHASECHK.TRANS64 P0, [R0+URZ+0x30830], R9 ;  /* 0x03083009000085a7 */ /* 0x000e64000800007f */
[----:B-1----:R-:W-:Y:S05]  /*7b30*/  @!P0 BRA `(.L_x_1463) ;  /* 0xfffffffc00f08947 */ /* 0x002fea000383ffff */
[----:B------:R-:W-:Y:S05]  /*7b40*/  BRA `(.L_x_1462) ;  /* 0xffffffa400047947 */ /* 0x000fea000383ffff */
.L_x_1497:
[----:B-1----:R1:W2:Y:S02]  /*7b50*/  SYNCS.PHASECHK.TRANS64.TRYWAIT P0, [R16+URZ+0x30820], R3 ;  /* 0x03082003100075a7 */ /* 0x0022a4000800017f */
[----:B--2---:R-:W-:Y:S05]  /*7b60*/  @!P0 NANOSLEEP.SYNCS 0x989680 ;  /* 0x009896800000895d */ /* 0x004fea0003900000 */
[----:B------:R-:W2:Y:S02]  /*7b70*/  @!P0 SYNCS.PHASECHK.TRANS64 P0, [R16+URZ+0x30820], R3 ;  /* 0x03082003100085a7 */ /* 0x000ea4000800007f */
[----:B--2---:R-:W-:Y:S05]  /*7b80*/  @!P0 BRA `(.L_x_1497) ;  /* 0xfffffffc00f08947 */ /* 0x004fea000383ffff */
[----:B------:R-:W-:Y:S05]  /*7b90*/  BRA `(.L_x_1525) ;  /* 0xffffffe000647947 */ /* 0x000fea000383ffff */
.L_x_1501:
[----:B-1----:R1:W3:Y:S02]  /*7ba0*/  SYNCS.PHASECHK.TRANS64.TRYWAIT P1, [R16+URZ+0x30840], R21 ;  /* 0x03084015100075a7 */ /* 0x0022e4000802017f */
[----:B---3--:R-:W-:Y:S05]  /*7bb0*/  @!P1 NANOSLEEP.SYNCS 0x989680 ;  /* 0x009896800000995d */ /* 0x008fea0003900000 */
[----:B------:R-:W3:Y:S02]  /*7bc0*/  @!P1 SYNCS.PHASECHK.TRANS64 P1, [R16+URZ+0x30840], R21 ;  /* 0x03084015100095a7 */ /* 0x000ee4000802007f */
[----:B---3--:R-:W-:Y:S05]  /*7bd0*/  @!P1 BRA `(.L_x_1501) ;  /* 0xfffffffc00f09947 */ /* 0x008fea000383ffff */
[----:B------:R-:W-:Y:S05]  /*7be0*/  BRA `(.L_x_1526) ;  /* 0xffffffe800207947 */ /* 0x000fea000383ffff */
.L_x_1503:
[----:B--2---:R2:W3:Y:S02]  /*7bf0*/  SYNCS.PHASECHK.TRANS64.TRYWAIT P1, [R16+URZ+0x30828], R21 ;  /* 0x03082815100075a7 */ /* 0x0044e4000802017f */
[----:B---3--:R-:W-:Y:S05]  /*7c00*/  @!P1 NANOSLEEP.SYNCS 0x989680 ;  /* 0x009896800000995d */ /* 0x008fea0003900000 */
[----:B------:R-:W3:Y:S02]  /*7c10*/  @!P1 SYNCS.PHASECHK.TRANS64 P1, [R16+URZ+0x30828], R21 ;  /* 0x03082815100095a7 */ /* 0x000ee4000802007f */
[----:B---3--:R-:W-:Y:S05]  /*7c20*/  @!P1 BRA `(.L_x_1503) ;  /* 0xfffffffc00f09947 */ /* 0x008fea000383ffff */
[----:B------:R-:W-:Y:S05]  /*7c30*/  BRA `(.L_x_1527) ;  /* 0xffffffe800b47947 */ /* 0x000fea000383ffff */
.L_x_1505:
[----:B---3--:R3:W4:Y:S02]  /*7c40*/  SYNCS.PHASECHK.TRANS64.TRYWAIT P1, [R16+URZ+0x30848], R21 ;  /* 0x03084815100075a7 */ /* 0x008724000802017f */
[----:B----4-:R-:W-:Y:S05]  /*7c50*/  @!P1 NANOSLEEP.SYNCS 0x989680 ;  /* 0x009896800000995d */ /* 0x010fea0003900000 */
[----:B------:R-:W4:Y:S02]  /*7c60*/  @!P1 SYNCS.PHASECHK.TRANS64 P1, [R16+URZ+0x30848], R21 ;  /* 0x03084815100095a7 */ /* 0x000f24000802007f */
[----:B----4-:R-:W-:Y:S05]  /*7c70*/  @!P1 BRA `(.L_x_1505) ;  /* 0xfffffffc00f09947 */ /* 0x010fea000383ffff */
[----:B------:R-:W-:Y:S05]  /*7c80*/  BRA `(.L_x_1528) ;  /* 0xffffffec00487947 */ /* 0x000fea000383ffff */
.L_x_1507:
[----:B------:R-:W-:-:S07]  /*7c90*/  SHF.L.U32 R5, R11, 0x1f, RZ ;  /* 0x0000001f0b057819 */ /* 0x000fce00000006ff */
.L_x_1529:
[----:B------:R1:W1:Y:S02]  /*7ca0*/  SYNCS.PHASECHK.TRANS64.TRYWAIT P1, [R16+URZ+0x30820], R5 ;  /* 0x03082005100075a7 */ /* 0x000264000802017f */
[----:B-1----:R-:W-:Y:S05]  /*7cb0*/  @!P1 NANOSLEEP.SYNCS 0x989680 ;  /* 0x009896800000995d */ /* 0x002fea0003900000 */
[----:B------:R-:W1:Y:S02]  /*7cc0*/  @!P1 SYNCS.PHASECHK.TRANS64 P1, [R16+URZ+0x30820], R5 ;  /* 0x03082005100095a7 */ /* 0x000e64000802007f */
[----:B-1----:R-:W-:Y:S05]  /*7cd0*/  @!P1 BRA `(.L_x_1529) ;  /* 0xfffffffc00f09947 */ /* 0x002fea000383ffff */
[----:B------:R-:W-:Y:S05]  /*7ce0*/  BRA `(.L_x_1530) ;  /* 0xffffffec00c47947 */ /* 0x000fea000383ffff */
.L_x_1510:
[----:B-1----:R1:W3:Y:S02]  /*7cf0*/  SYNCS.PHASECHK.TRANS64.TRYWAIT P1, [R16+URZ+0x30840], R13 ;  /* 0x0308400d100075a7 */ /* 0x0022e4000802017f */
[----:B---3--:R-:W-:Y:S05]  /*7d00*/  @!P1 NANOSLEEP.SYNCS 0x989680 ;  /* 0x009896800000995d */ /* 0x008fea0003900000 */
[----:B------:R-:W3:Y:S02]  /*7d10*/  @!P1 SYNCS.PHASECHK.TRANS64 P1, [R16+URZ+0x30840], R13 ;  /* 0x0308400d100095a7 */ /* 0x000ee4000802007f */
[----:B---3--:R-:W-:Y:S05]  /*7d20*/  @!P1 BRA `(.L_x_1510) ;  /* 0xfffffffc00f09947 */ /* 0x008fea000383ffff */
[----:B------:R-:W-:Y:S05]  /*7d30*/  BRA `(.L_x_1531) ;  /* 0xfffffff000787947 */ /* 0x000fea000383ffff */
.L_x_1512:
[----:B--2---:R2:W3:Y:S02]  /*7d40*/  SYNCS.PHASECHK.TRANS64.TRYWAIT P1, [R16+URZ+0x30828], R13 ;  /* 0x0308280d100075a7 */ /* 0x0044e4000802017f */
[----:B---3--:R-:W-:Y:S05]  /*7d50*/  @!P1 NANOSLEEP.SYNCS 0x989680 ;  /* 0x009896800000995d */ /* 0x008fea0003900000 */
[----:B------:R-:W3:Y:S02]  /*7d60*/  @!P1 SYNCS.PHASECHK.TRANS64 P1, [R16+URZ+0x30828], R13 ;  /* 0x0308280d100095a7 */ /* 0x000ee4000802007f */
[----:B---3--:R-:W-:Y:S05]  /*7d70*/  @!P1 BRA `(.L_x_1512) ;  /* 0xfffffffc00f09947 */ /* 0x008fea000383ffff */
[----:B------:R-:W-:Y:S05]  /*7d80*/  BRA `(.L_x_1532) ;  /* 0xfffffff400007947 */ /* 0x000fea000383ffff */
.L_x_1514:
[----:B---3--:R3:W1:Y:S02]  /*7d90*/  SYNCS.PHASECHK.TRANS64.TRYWAIT P0, [R3+URZ+0x30840], R0 ;  /* 0x03084000030075a7 */ /* 0x008664000800017f */
[----:B-1----:R-:W-:Y:S05]  /*7da0*/  @!P0 NANOSLEEP.SYNCS 0x989680 ;  /* 0x009896800000895d */ /* 0x002fea0003900000 */
[----:B------:R-:W1:Y:S02]  /*7db0*/  @!P0 SYNCS.PHASECHK.TRANS64 P0, [R3+URZ+0x30840], R0 ;  /* 0x03084000030085a7 */ /* 0x000e64000800007f */
[----:B-1----:R-:W-:Y:S05]  /*7dc0*/  @!P0 BRA `(.L_x_1514) ;  /* 0xfffffffc00f08947 */ /* 0x002fea000383ffff */
[----:B------:R-:W-:Y:S05]  /*7dd0*/  BRA `(.L_x_1533) ;  /* 0xfffffff400a87947 */ /* 0x000fea000383ffff */
.L_x_1516:
[----:B------:R-:W-:Y:S01]  /*7de0*/  BSSY B0, `(.L_x_1534) ;  /* 0x0000006000007945 */ /* 0x000fe20003800000 */
[----:B------:R-:W-:-:S07]  /*7df0*/  IMAD.MOV.U32 R15, RZ, RZ, -0x1 ;  /* 0xffffffffff0f7424 */ /* 0x000fce00078e00ff */
[----:B------:R-:W-:Y:S05]  /*7e00*/  WARPSYNC.COLLECTIVE R15, `(.L_x_1535) ;  /* 0x000000000f0c7348 */ /* 0x000fea0003c00000 */
[----:B------:R-:W-:Y:S02]  /*7e10*/  ELECT P6, UR62, PT ;  /* 0x00000000003e782f */ /* 0x000fe400038c0000 */
[----:B------:R-:W-:Y:S01]  /*7e20*/  MOV R14, UR62 ;  /* 0x0000003e000e7c02 */ /* 0x000fe20008000f00 */
[----:B------:R-:W-:Y:S10]  /*7e30*/  ENDCOLLECTIVE ;  /* 0x000000000000791b */ /* 0x000ff40003800000 */
.L_x_1535:
[----:B------:R-:W-:Y:S05]  /*7e40*/  BSYNC B0 ;  /* 0x0000000000007941 */ /* 0x000fea0003800000 */
.L_x_1534:
[----:B------:R-:W-:Y:S05]  /*7e50*/  BRA `(.L_x_1536) ;  /* 0xfffffff800547947 */ /* 0x000fea000383ffff */
.L_x_1518:
[----:B-1----:R1:W2:Y:S02]  /*7e60*/  SYNCS.PHASECHK.TRANS64.TRYWAIT P0, [R6+URZ], R5 ;  /* 0x00000005060075a7 */ /* 0x0022a4000800017f */
[----:B--2---:R-:W-:Y:S05]  /*7e70*/  @!P0 NANOSLEEP.SYNCS 0x989680 ;  /* 0x009896800000895d */ /* 0x004fea0003900000 */
[----:B------:R-:W2:Y:S02]  /*7e80*/  @!P0 SYNCS.PHASECHK.TRANS64 P0, [R6+URZ], R5 ;  /* 0x00000005060085a7 */ /* 0x000ea4000800007f */
[----:B--2---:R-:W-:Y:S05]  /*7e90*/  @!P0 BRA `(.L_x_1518) ;  /* 0xfffffffc00f08947 */ /* 0x004fea000383ffff */
[----:B------:R-:W-:Y:S05]  /*7ea0*/  BRA `(.L_x_1537) ;  /* 0xfffffff800947947 */ /* 0x000fea000383ffff */
.L_x_1519:
[----:B--2---:R2:W3:Y:S02]  /*7eb0*/  SYNCS.PHASECHK.TRANS64.TRYWAIT P0, [R3+URZ], R2 ;  /* 0x00000002030075a7 */ /* 0x0044e4000800017f */
[----:B---3--:R-:W-:Y:S05]  /*7ec0*/  @!P0 NANOSLEEP.SYNCS 0x989680 ;  /* 0x009896800000895d */ /* 0x008fea0003900000 */
[----:B------:R-:W3:Y:S02]  /*7ed0*/  @!P0 SYNCS.PHASECHK.TRANS64 P0, [R3+URZ], R2 ;  /* 0x00000002030085a7 */ /* 0x000ee4000800007f */
[----:B---3--:R-:W-:Y:S05]  /*7ee0*/  @!P0 BRA `(.L_x_1519) ;  /* 0xfffffffc00f08947 */ /* 0x008fea000383ffff */
[----:B------:R-:W-:Y:S05]  /*7ef0*/  BRA `(.L_x_1538) ;  /* 0xfffffff800887947 */ /* 0x000fea000383ffff */
.L_x_1521:
[----:B--2---:R2:W3:Y:S02]  /*7f00*/  SYNCS.PHASECHK.TRANS64.TRYWAIT P0, [R0+URZ], R5 ;  /* 0x00000005000075a7 */ /* 0x0044e4000800017f */
[----:B---3--:R-:W-:Y:S05]  /*7f10*/  @!P0 NANOSLEEP.SYNCS 0x989680 ;  /* 0x009896800000895d */ /* 0x008fea0003900000 */
[----:B------:R-:W3:Y:S02]  /*7f20*/  @!P0 SYNCS.PHASECHK.TRANS64 P0, [R0+URZ], R5 ;  /* 0x00000005000085a7 */ /* 0x000ee4000800007f */
[----:B---3--:R-:W-:Y:S05]  /*7f30*/  @!P0 BRA `(.L_x_1521) ;  /* 0xfffffffc00f08947 */ /* 0x008fea000383ffff */
[----:B------:R-:W-:Y:S05]  /*7f40*/  BRA `(.L_x_1539) ;  /* 0xfffffff8008c7947 */ /* 0x000fea000383ffff */
.L_x_1540:
        /* <DEDUP_REMOVED lines=11> */
.L_x_3695:


//--------------------- .text._ZN7cutlass13device_kernelIN5flash11enable_sm90INS1_16FlashAttnBwdSm90INS1_25CollectiveMainloopBwdSm90ILi2ELi2ELi2EN4cute5tupleIJNS5_1CILi1EEES8_S8_EEENS6_IJNS7_ILi64EEENS7_ILi128EEESB_EEENS_10bfloat16_tEfNS_4arch4Sm90ELb0ELb1ELb0ELb0ELb1ELb1ELb0ELb0ELi2ELi1ELi2ELi1ELb0EEENS1_24CollectiveEpilogueBwdGQAISC_fSF_Li256ELb0ELb1EEENS1_19SingleTileSchedulerILb0ELb0ELb0ELi128EEEEEEEEEvNT_6ParamsE --------------------------
	.section	.text._ZN7cutlass13device_kernelIN5flash11enable_sm90INS1_16FlashAttnBwdSm90INS1_25CollectiveMainloopBwdSm90ILi2ELi2ELi2EN4cute5tupleIJNS5_1CILi1EEES8_S8_EEENS6_IJNS7_ILi64EEENS7_ILi128EEESB_EEENS_10bfloat16_tEfNS_4arch4Sm90ELb0ELb1ELb0ELb0ELb1ELb1ELb0ELb0ELi2ELi1ELi2ELi1ELb0EEENS1_24CollectiveEpilogueBwdGQAISC_fSF_Li256ELb0ELb1EEENS1_19SingleTileSchedulerILb0ELb0ELb0ELi128EEEEEEEEEvNT_6ParamsE,"ax",@progbits
	.align	128
.text._ZN7cutlass13device_kernelIN5flash11enable_sm90INS1_16FlashAttnBwdSm90INS1_25CollectiveMainloopBwdSm90ILi2ELi2ELi2EN4cute5tupleIJNS5_1CILi1EEES8_S8_EEENS6_IJNS7_ILi64EEENS7_ILi128EEESB_EEENS_10bfloat16_tEfNS_4arch4Sm90ELb0ELb1ELb0ELb0ELb1ELb1ELb0ELb0ELi2ELi1ELi2ELi1ELb0EEENS1_24CollectiveEpilogueBwdGQAISC_fSF_Li256ELb0ELb1EEENS1_19SingleTileSchedulerILb0ELb0ELb0ELi128EEEEEEEEEvNT_6ParamsE:
        .type           _ZN7cutlass13device_kernelIN5flash11enable_sm90INS1_16FlashAttnBwdSm90INS1_25CollectiveMainloopBwdSm90ILi2ELi2ELi2EN4cute5tupleIJNS5_1CILi1EEES8_S8_EEENS6_IJNS7_ILi64EEENS7_ILi128EEESB_EEENS_10bfloat16_tEfNS_4arch4Sm90ELb0ELb1ELb0ELb0ELb1ELb1ELb0ELb0ELi2ELi1ELi2ELi1ELb0EEENS1_24CollectiveEpilogueBwdGQAISC_fSF_Li256ELb0ELb1EEENS1_19SingleTileSchedulerILb0ELb0ELb0ELi128EEEEEEEEEvNT_6ParamsE,@function
        .size           _ZN7cutlass13device_kernelIN5flash11enable_sm90INS1_16FlashAttnBwdSm90INS1_25CollectiveMainloopBwdSm90ILi2ELi2ELi2EN4cute5tupleIJNS5_1CILi1EEES8_S8_EEENS6_IJNS7_ILi64EEENS7_ILi128EEESB_EEENS_10bfloat16_tEfNS_4arch4Sm90ELb0ELb1ELb0ELb0ELb1ELb1ELb0ELb0ELi2ELi1ELi2ELi1ELb0EEENS1_24CollectiveEpilogueBwdGQAISC_fSF_Li256ELb0ELb1EEENS1_19SingleTileSchedulerILb0ELb0ELb0ELi128EEEEEEEEEvNT_6ParamsE,(.L_x_3696 - _ZN7cutlass13device_kernelIN5flash11enable_sm90INS1_16FlashAttnBwdSm90INS1_25CollectiveMainloopBwdSm90ILi2ELi2ELi2EN4cute5tupleIJNS5_1CILi1EEES8_S8_EEENS6_IJNS7_ILi64EEENS7_ILi128EEESB_EEENS_10bfloat16_tEfNS_4arch4Sm90ELb0ELb1ELb0ELb0ELb1ELb1ELb0ELb0ELi2ELi1ELi2ELi1ELb0EEENS1_24CollectiveEpilogueBwdGQAISC_fSF_Li256ELb0ELb1EEENS1_19SingleTileSchedulerILb0ELb0ELb0ELi128EEEEEEEEEvNT_6ParamsE)
        .other          _ZN7cutlass13device_kernelIN5flash11enable_sm90INS1_16FlashAttnBwdSm90INS1_25CollectiveMainloopBwdSm90ILi2ELi2ELi2EN4cute5tupleIJNS5_1CILi1EEES8_S8_EEENS6_IJNS7_ILi64EEENS7_ILi128EEESB_EEENS_10bfloat16_tEfNS_4arch4Sm90ELb0ELb1ELb0ELb0ELb1ELb1ELb0ELb0ELi2ELi1ELi2ELi1ELb0EEENS1_24CollectiveEpilogueBwdGQAISC_fSF_Li256ELb0ELb1EEENS1_19SingleTileSchedulerILb0ELb0ELb0ELi128EEEEEEEEEvNT_6ParamsE,@"STO_CUDA_ENTRY STV_DEFAULT"
_ZN7cutlass13device_kernelIN5flash11enable_sm90INS1_16FlashAttnBwdSm90INS1_25CollectiveMainloopBwdSm90ILi2ELi2ELi2EN4cute5tupleIJNS5_1CILi1EEES8_S8_EEENS6_IJNS7_ILi64EEENS7_ILi128EEESB_EEENS_10bfloat16_tEfNS_4arch4Sm90ELb0ELb1ELb0ELb0ELb1ELb1ELb0ELb0ELi2ELi1ELi2ELi1ELb0EEENS1_24CollectiveEpilogueBwdGQAISC_fSF_Li256ELb0ELb1EEENS1_19SingleTileSchedulerILb0ELb0ELb0ELi128EEEEEEEEEvNT_6ParamsE:
        /* <DEDUP_REMOVED lines=24> */
.L_x_1542:
[----:B------:R-:W-:Y:S05]  /*0180*/  BSYNC B0 ;  /* 0x0000000000007941 */ /* 0x000fea0003800000 */
.L_x_1541:
        /* <DEDUP_REMOVED lines=37> */
.L_x_1543:
        /* <DEDUP_REMOVED lines=22> */
.L_x_1544:
[----:B------:R-:W-:Y:S01]  /*0540*/  PLOP3.LUT P0, PT, PT, PT, UP0, 0x80, 0x0 ;  /* 0x000000000000781c */ /* 0x000fe20003f0f008 */
[----:B------:R-:W-:Y:S01]  /*0550*/  NOP ;  /* 0x0000000000007918 */ /* 0x000fe20000000000 */
[----:B------:R-:W-:Y:S01]  /*0560*/  ULDC.64 UR46, c[0x0][0x208] ;  /* 0x00008200002e7ab9 */ /* 0x000fe20000000a00 */
[----:B------:R-:W-:Y:S01]  /*0570*/  BSSY B6, `(.L_x_1545) ;  /* 0x0000885000067945 */ /* 0x000fe20003800000 */
[----:B-12-4-:R-:W-:Y:S09]  /*0580*/  BAR.SYNC.DEFER_BLOCKING 0x0 ;  /* 0x0000000000007b1d */ /* 0x016ff20000010000 */
[----:B------:R-:W-:Y:S05]  /*0590*/  @!P0 BRA `(.L_x_1546) ;  /* 0x0000004800b48947 */ /* 0x000fea0003800000 */
.L_x_1547:
        /* <DEDUP_REMOVED lines=101> */
.L_x_1549:
        /* <DEDUP_REMOVED lines=30> */
.L_x_1552:
        /* <DEDUP_REMOVED lines=15> */
.L_x_1551:
        /* <DEDUP_REMOVED lines=22> */
.L_x_1554:
        /* <DEDUP_REMOVED lines=15> */
.L_x_1553:
        /* <DEDUP_REMOVED lines=8> */
.L_x_1667:
        /* <DEDUP_REMOVED lines=23> */
.L_x_1556:
        /* <DEDUP_REMOVED lines=97> */
.L_x_1568:
[----:B------:R-:W-:-:S13]  /*1910*/  ISETP.NE.AND P6, PT, R235, 0x3, PT ;  /* 0x00000003eb00780c */ /* 0x000fda0003fc5270 */
[----:B------:R-:W-:Y:S05]  /*1920*/  @!P6 BRA `(.L_x_1558) ;  /* 0x000000000004e947 */ /* 0x000fea0003800000 */
[----:B------:R-:W-:Y:S01]  /*1930*/  BPT.TRAP 0x1 ;  /* 0x000000040000795c */ /* 0x000fe20000300000 */
.L_x_1558:
[----:B------:R-:W-:Y:S01]  /*1940*/  IMAD R0, R4, 0x8, R231 ;  /* 0x0000000804007824 */ /* 0x000fe200078e02e7 */
[----:B------:R-:W-:-:S04]  /*1950*/  SHF.L.U32 R7, R226, 0x1f, RZ ;  /* 0x0000001fe2077819 */ /* 0x000fc800000006ff */
[----:B------:R2:W3:Y:S01]  /*1960*/  SYNCS.PHASECHK.TRANS64.TRYWAIT P0, [R0+URZ+0x30810], R7 ;  /* 0x03081007000075a7 */ /* 0x0004e2000800017f */
[----:B------:R-:W-:Y:S05]  /*1970*/  @!P6 BRA `(.L_x_1559) ;  /* 0x000000000004e947 */ /* 0x000fea0003800000 */
[----:B------:R-:W-:Y:S01]  /*1980*/  BPT.TRAP 0x1 ;  /* 0x000000040000795c */ /* 0x000fe20000300000 */
.L_x_1559:
[----:B---3--:R-:W-:Y:S05]  /*1990*/  @P0 BRA `(.L_x_1560) ;  /* 0x0000000000080947 */ /* 0x008fea0003800000 */
[----:B------:R-:W3:Y:S02]  /*19a0*/  SYNCS.PHASECHK.TRANS64.TRYWAIT P0, [R0+URZ+0x30810], R7 ;  /* 0x03081007000075a7 */ /* 0x000ee4000800017f */
[----:B---3--:R-:W-:Y:S05]  /*19b0*/  @!P0 BRA `(.L_x_1561) ;  /* 0x0000007400388947 */ /* 0x008fea0003800000 */
.L_x_1560:
        /* <DEDUP_REMOVED lines=81> */
.L_x_1562:
[----:B------:R1:W1:Y:S01]  /*1ed0*/  SYNCS.PHASECHK.TRANS64.TRYWAIT P0, [R0+URZ+0x30830], R7 ;  /* 0x03083007000075a7 */ /* 0x000262000800017f */
[----:B------:R-:W-:Y:S05]  /*1ee0*/  @!P6 BRA `(.L_x_1563) ;  /* 0x000000000004e947 */ /* 0x000fea0003800000 */
[----:B------:R-:W-:Y:S01]  /*1ef0*/  BPT.TRAP 0x1 ;  /* 0x000000040000795c */ /* 0x000fe20000300000 */
.L_x_1563:
[----:B------:R-:W-:-:S05]  /*1f00*/  VIADD R5, R231, 0x20000 ;  /* 0x00020000e7057836 */ /* 0x000fca0000000000 */
[----:B------:R-:W-:-:S04]  /*1f10*/  SHF.R.U32.HI R5, RZ, 0x4, R5 ;  /* 0x00000004ff057819 */ /* 0x000fc80000011605 */
[----:B------:R-:W-:-:S04]  /*1f20*/  LOP3.LUT R234, R5, 0x3fff, RZ, 0xc0, !PT ;  /* 0x00003fff05ea7812 */ /* 0x000fc800078ec0ff */
[----:B------:R-:W-:Y:S01]  /*1f30*/  LOP3.LUT R5, R234, 0x10000, RZ, 0xfc, !PT ;  /* 0x00010000ea057812 */ /* 0x000fe200078efcff */
[----:B-1----:R-:W-:Y:S06]  /*1f40*/  @P0 BRA `(.L_x_1564) ;  /* 0x0000000000080947 */ /* 0x002fec0003800000 */
[----:B------:R-:W1:Y:S02]  /*1f50*/  SYNCS.PHASECHK.TRANS64.TRYWAIT P0, [R0+URZ+0x30830], R7 ;  /* 0x03083007000075a7 */ /* 0x000e64000800017f */
[----:B-1----:R-:W-:Y:S05]  /*1f60*/  @!P0 BRA `(.L_x_1565) ;  /* 0x0000006c00e08947 */ /* 0x002fea0003800000 */
.L_x_1564:
        /* <DEDUP_REMOVED lines=446> */
.L_x_1566:
        /* <DEDUP_REMOVED lines=49> */
.L_x_1567:
        /* <DEDUP_REMOVED lines=78> */
.L_x_1550:
[----:B------:R-:W-:Y:S05]  /*4340*/  @P0 BRA `(.L_x_1548) ;  /* 0x00000048009c0947 */ /* 0x000fea0003800000 */
[----:B------:R-:W1:Y:S01]  /*4350*/  S2R R4, SR_TID.X ;  /* 0x0000000000047919 */ /* 0x000e620000002100 */
[----:B------:R-:W2:Y:S01]  /*4360*/  S2UR UR8, SR_CTAID.Y ;  /* 0x00000000000879c3 */ /* 0x000ea20000002600 */
[----:B------:R-:W-:Y:S01]  /*4370*/  ULDC UR9, c[0x0][0x850] ;  /* 0x0002140000097ab9 */ /* 0x000fe20000000800 */
[----:B------:R-:W-:Y:S01]  /*4380*/  ULDC.64 UR12, c[0x0][0x818] ;  /* 0x00020600000c7ab9 */ /* 0x000fe20000000a00 */
[----:B------:R-:W-:Y:S01]  /*4390*/  UISETP.NE.AND UP0, UPT, UR9, 0x1, UPT ;  /* 0x000000010900788c */ /* 0x000fe2000bf05270 */
[----:B------:R-:W-:Y:S01]  /*43a0*/  BSSY B0, `(.L_x_1569) ;  /* 0x000005c000007945 */ /* 0x000fe20003800000 */
[----:B------:R-:W-:Y:S01]  /*43b0*/  ULDC UR18, c[0x0][0x870] ;  /* 0x00021c0000127ab9 */ /* 0x000fe20000000800 */
[----:B------:R-:W-:Y:S01]  /*43c0*/  ULDC UR20, c[0x0][0x80c] ;  /* 0x0002030000147ab9 */ /* 0x000fe20000000800 */
[----:B------:R-:W-:Y:S01]  /*43d0*/  ULDC.64 UR16, c[0x0][0x840] ;  /* 0x0002100000107ab9 */ /* 0x000fe20000000a00 */
[----:B------:R-:W3:Y:S01]  /*43e0*/  S2UR UR15, SR_CTAID.X ;  /* 0x00000000000f79c3 */ /* 0x000ee20000002500 */
[----:B------:R-:W-:-:S05]  /*43f0*/  ULDC.64 UR24, c[0x0][0x848] ;  /* 0x0002120000187ab9 */ /* 0x000fca0000000a00 */
[----:B------:R-:W-:Y:S01]  /*4400*/  @UP0 ULDC UR4, c[0x0][0x854] ;  /* 0x0002150000040ab9 */ /* 0x000fe20000000800 */
[----:B------:R-:W-:Y:S01]  /*4410*/  @UP0 ULDC UR7, c[0x0][0x858] ;  /* 0x0002160000070ab9 */ /* 0x000fe20000000800 */
[----:B------:R-:W4:Y:S08]  /*4420*/  S2UR UR14, SR_CTAID.Z ;  /* 0x00000000000e79c3 */ /* 0x000f300000002700 */
[----:B------:R-:W5:Y:S01]  /*4430*/  S2UR UR21, SR_CgaCtaId ;  /* 0x00000000001579c3 */ /* 0x000f620000008800 */
[----:B--2---:R-:W-:-:S02]  /*4440*/  UIMAD.WIDE.U32 UR4, UR8, UR4, URZ ;  /* 0x00000004080472a5 */ /* 0x004fc4000f8e003f */
[----:B------:R-:W-:Y:S02]  /*4450*/  UMOV UR11, UR8 ;  /* 0x00000008000b7c82 */ /* 0x000fe40008000000 */
[----:B------:R-:W-:Y:S01]  /*4460*/  @UP0 USHF.R.U32.HI UR11, URZ, UR7, UR5 ;  /* 0x000000073f0b0299 */ /* 0x000fe20008011605 */
[C---:B-1----:R-:W-:Y:S01]  /*4470*/  VIADD R5, R4.reuse, 0xffffff80 ;  /* 0xffffff8004057836 */ /* 0x042fe20000000000 */
[----:B---3--:R-:W-:Y:S01]  /*4480*/  UIMAD UR18, UR15, UR18, URZ ;  /* 0x000000120f1272a4 */ /* 0x008fe2000f8e023f */
[----:B------:R-:W-:Y:S01]  /*4490*/  BAR.SYNC.DEFER_BLOCKING 0x1, 0x100 ;  /* 0x0044000000007b1d */ /* 0x000fe20000010000 */
[----:B------:R-:W-:Y:S01]  /*44a0*/  USHF.R.S32.HI UR19, URZ, 0x1f, UR11 ;  /* 0x0000001f3f137899 */ /* 0x000fe2000801140b */
[----:B------:R-:W-:Y:S01]  /*44b0*/  ISETP.NE.AND P1, PT, R4, 0x80, PT ;  /* 0x000000800400780c */ /* 0x000fe20003f25270 */
[----:B------:R-:W-:Y:S01]  /*44c0*/  USHF.L.U32 UR6, UR15, 0xe, URZ ;  /* 0x0000000e0f067899 */ /* 0x000fe2000800063f */
[----:B------:R-:W-:Y:S01]  /*44d0*/  SHF.R.S32.HI R0, RZ, 0x1f, R5 ;  /* 0x0000001fff007819 */ /* 0x000fe20000011405 */
[----:B------:R-:W-:Y:S01]  /*44e0*/  UIMAD UR10, UR19, UR12, URZ ;  /* 0x0000000c130a72a4 */ /* 0x000fe2000f8e023f */
[----:B------:R-:W-:Y:S01]  /*44f0*/  ISETP.NE.AND P0, PT, R5, RZ, PT ;  /* 0x000000ff0500720c */ /* 0x000fe20003f05270 */
[----:B------:R-:W-:Y:S01]  /*4500*/  UIMAD UR18, UR18, UR20, URZ ;  /* 0x00000014121272a4 */ /* 0x000fe2000f8e023f */
[----:B------:R-:W-:Y:S01]  /*4510*/  LEA.HI R2, R0, R5, RZ, 0x7 ;  /* 0x0000000500027211 */ /* 0x000fe200078f38ff */
[----:B------:R-:W-:-:S02]  /*4520*/  UIMAD UR22, UR11, UR13, UR10 ;  /* 0x0000000d0b1672a4 */ /* 0x000fc4000f8e020a */
[----:B----4-:R-:W-:Y:S01]  /*4530*/  UIMAD UR15, UR14, UR20, URZ ;  /* 0x000000140e0f72a4 */ /* 0x010fe2000f8e023f */
[C---:B------:R-:W-:Y:S01]  /*4540*/  LOP3.LUT R0, R2.reuse, 0xfffff80, RZ, 0xc0, !PT ;  /* 0x0fffff8002007812 */ /* 0x040fe200078ec0ff */
[----:B------:R-:W-:Y:S01]  /*4550*/  IMAD.SHL.U32 R2, R2, 0x40, RZ ;  /* 0x0000004002027824 */ /* 0x000fe200078e00ff */
[----:B------:R-:W-:Y:S01]  /*4560*/  UMOV UR10, 0x400 ;  /* 0x00000400000a7882 */ /* 0x000fe20000000000 */
[----:B------:R-:W-:Y:S02]  /*4570*/  USHF.R.S32.HI UR7, URZ, 0x1f, UR6 ;  /* 0x0000001f3f077899 */ /* 0x000fe40008011406 */
[----:B------:R-:W-:Y:S01]  /*4580*/  IMAD.IADD R0, R5, 0x1, -R0 ;  /* 0x0000000105007824 */ /* 0x000fe200078e0a00 */
[----:B------:R-:W-:Y:S01]  /*4590*/  LOP3.LUT R3, R2, 0x3fffe000, RZ, 0xc0, !PT ;  /* 0x3fffe00002037812 */ /* 0x000fe200078ec0ff */
[----:B-----5:R-:W-:Y:S02]  /*45a0*/  ULEA UR10, UR21, UR10, 0x18 ;  /* 0x0000000a150a7291 */ /* 0x020fe4000f8ec03f */
[----:B------:R-:W-:-:S02]  /*45b0*/  USHF.R.S32.HI UR21, URZ, 0x1f, UR18 ;  /* 0x0000001f3f157899 */ /* 0x000fc40008011412 */
[----:B------:R-:W-:Y:S01]  /*45c0*/  USHF.R.S32.HI UR20, URZ, 0x1f, UR15 ;  /* 0x0000001f3f147899 */ /* 0x000fe2000801140f */
[----:B------:R-:W-:Y:S01]  /*45d0*/  IMAD R0, R0, 0x4, R3 ;  /* 0x0000000400007824 */ /* 0x000fe200078e0203 */
[----:B------:R-:W-:Y:S02]  /*45e0*/  UIADD3 UR18, UP0, UP1, UR18, UR15, UR11 ;  /* 0x0000000f12127290 */ /* 0x000fe4000f91e00b */
[----:B------:R-:W-:Y:S02]  /*45f0*/  UIMAD.WIDE.U32 UR4, UR11, UR12, UR6 ;  /* 0x0000000c0b0472a5 */ /* 0x000fe4000f8e0006 */
[----:B------:R-:W-:Y:S01]  /*4600*/  UIMAD.WIDE.U32 UR6, UR11, UR16, UR6 ;  /* 0x000000100b0672a5 */ /* 0x000fe2000f8e0006 */
[----:B------:R-:W-:Y:S01]  /*4610*/  LEA R0, R0, UR10, 0x2 ;  /* 0x0000000a00007c11 */ /* 0x000fe2000f8e10ff */
[----:B------:R-:W-:Y:S02]  /*4620*/  UIMAD UR23, UR19, UR16, URZ ;  /* 0x00000010131772a4 */ /* 0x000fe4000f8e023f */
[----:B------:R-:W-:-:S02]  /*4630*/  UIADD3.X UR16, UR21, UR20, UR19, UP0, UP1 ;  /* 0x0000001415107290 */ /* 0x000fc400087e2413 */
[----:B------:R-:W-:Y:S01]  /*4640*/  USHF.L.U32 UR15, UR18, 0x2, URZ ;  /* 0x00000002120f7899 */ /* 0x000fe2000800063f */
[----:B------:R1:W-:Y:S01]  /*4650*/  STS.128 [R0], R24 ;  /* 0x0000001800007388 */ /* 0x0003e20000000c00 */
[----:B------:R-:W-:Y:S01]  /*4660*/  ULDC.64 UR12, c[0x0][0x868] ;  /* 0x00021a00000c7ab9 */ /* 0x000fe20000000a00 */
[----:B------:R-:W-:Y:S02]  /*4670*/  USHF.L.U64.HI UR16, UR18, 0x2, UR16 ;  /* 0x0000000212107899 */ /* 0x000fe40008010210 */
[----:B------:R-:W-:Y:S01]  /*4680*/  UIADD3 UR18, UP0, UR15, UR12, URZ ;  /* 0x0000000c0f127290 */ /* 0x000fe2000ff1e03f */
[----:B------:R1:W-:Y:S01]  /*4690*/  STS.128 [R0+0x800], R28 ;  /* 0x0008001c00007388 */ /* 0x0003e20000000c00 */
[----:B------:R-:W-:Y:S02]  /*46a0*/  USHF.R.S32.HI UR12, URZ, 0x1f, UR14 ;  /* 0x0000001f3f0c7899 */ /* 0x000fe4000801140e */
[----:B------:R-:W-:Y:S01]  /*46b0*/  UIMAD UR17, UR11, UR17, UR23 ;  /* 0x000000110b1172a4 */ /* 0x000fe2000f8e0217 */
[----:B------:R1:W-:Y:S01]  /*46c0*/  STS.128 [R0+0x1000], R32 ;  /* 0x0010002000007388 */ /* 0x0003e20000000c00 */
[----:B------:R-:W-:Y:S01]  /*46d0*/  ULDC.64 UR20, c[0x0][0x820] ;  /* 0x0002080000147ab9 */ /* 0x000fe20000000a00 */
[----:B------:R-:W-:Y:S01]  /*46e0*/  UIADD3.X UR19, UR16, UR13, URZ, UP0, !UPT ;  /* 0x0000000d10137290 */ /* 0x000fe200087fe43f */
[----:B------:R-:W-:Y:S01]  /*46f0*/  IMAD.U32 R2, RZ, RZ, UR18 ;  /* 0x00000012ff027e24 */ /* 0x000fe2000f8e00ff */
[----:B------:R1:W-:Y:S01]  /*4700*/  STS.128 [R0+0x1800], R36 ;  /* 0x0018002400007388 */ /* 0x0003e20000000c00 */
[----:B------:R-:W-:-:S02]  /*4710*/  UIMAD UR13, UR12, UR20, URZ ;  /* 0x000000140c0d72a4 */ /* 0x000fc4000f8e023f */
[----:B------:R-:W-:Y:S01]  /*4720*/  UIADD3 UR5, UR5, UR22, URZ ;  /* 0x0000001605057290 */ /* 0x000fe2000fffe03f */
[----:B------:R1:W-:Y:S01]  /*4730*/  STS.128 [R0+0x2000], R40 ;  /* 0x0020002800007388 */ /* 0x0003e20000000c00 */
[----:B------:R-:W-:Y:S01]  /*4740*/  UIMAD UR12, UR12, UR24, URZ ;  /* 0x000000180c0c72a4 */ /* 0x000fe2000f8e023f */
[----:B------:R-:W-:Y:S01]  /*4750*/  IMAD.U32 R3, RZ, RZ, UR19 ;  /* 0x00000013ff037e24 */ /* 0x000fe2000f8e00ff */
        /* <DEDUP_REMOVED lines=10> */
[----:B------:R-:W-:Y:S01]  /*4800*/  UIADD3 UR14, -UR11, URZ, URZ ;  /* 0x0000003f0b0e7290 */ /* 0x000fe2000fffe13f */
[----:B------:R1:W-:Y:S01]  /*4810*/  STS.128 [R0+0x4000], R56 ;  /* 0x0040003800007388 */ /* 0x0003e20000000c00 */
[----:B------:R-:W-:Y:S02]  /*4820*/  UIADD3 UR11, UR5, UR13, URZ ;  /* 0x0000000d050b7290 */ /* 0x000fe4000fffe03f */
[----:B------:R-:W-:Y:S01]  /*4830*/  ULEA UR20, UP0, UR4, UR20, 0x2 ;  /* 0x0000001404147291 */ /* 0x000fe2000f80103f */
[----:B------:R1:W-:Y:S01]  /*4840*/  STS.128 [R0+0x4800], R60 ;  /* 0x0048003c00007388 */ /* 0x0003e20000000c00 */
[----:B------:R-:W-:-:S02]  /*4850*/  UIADD3 UR5, UR7, UR12, URZ ;  /* 0x0000000c07057290 */ /* 0x000fc4000fffe03f */
[----:B------:R-:W-:Y:S01]  /*4860*/  ULEA UR22, UP1, UR6, UR22, 0x2 ;  /* 0x0000001606167291 */ /* 0x000fe2000f82103f */
[----:B------:R1:W-:Y:S01]  /*4870*/  STS.128 [R0+0x5000], R64 ;  /* 0x0050004000007388 */ /* 0x0003e20000000c00 */
[----:B------:R-:W-:Y:S02]  /*4880*/  ULEA.HI.X UR21, UR4, UR21, UR11, 0x2, UP0 ;  /* 0x0000001504157291 */ /* 0x000fe400080f140b */
[----:B------:R-:W-:Y:S01]  /*4890*/  ULEA.HI.X UR5, UR6, UR23, UR5, 0x2, UP1 ;  /* 0x0000001706057291 */ /* 0x000fe200088f1405 */
[----:B------:R1:W-:Y:S01]  /*48a0*/  STS.128 [R0+0x5800], R68 ;  /* 0x0058004400007388 */ /* 0x0003e20000000c00 */
[----:B------:R-:W-:-:S03]  /*48b0*/  UIMAD UR14, UR9, UR14, UR8 ;  /* 0x0000000e090e72a4 */ /* 0x000fc6000f8e0208 */
[----:B------:R1:W-:Y:S04]  /*48c0*/  STS.128 [R0+0x6000], R72 ;  /* 0x0060004800007388 */ /* 0x0003e80000000c00 */
[----:B------:R1:W-:Y:S04]  /*48d0*/  STS.128 [R0+0x6800], R76 ;  /* 0x0068004c00007388 */ /* 0x0003e80000000c00 */
[----:B------:R1:W-:Y:S04]  /*48e0*/  STS.128 [R0+0x7000], R80 ;  /* 0x0070005000007388 */ /* 0x0003e80000000c00 */
[----:B------:R1:W-:Y:S01]  /*48f0*/  STS.128 [R0+0x7800], R84 ;  /* 0x0078005400007388 */ /* 0x0003e20000000c00 */
[----:B------:R-:W-:Y:S05]  /*4900*/  @P0 BRA `(.L_x_1570) ;  /* 0x0000000000140947 */ /* 0x000fea0003800000 */
.L_x_1571:
[----:B------:R-:W2:Y:S04]  /*4910*/  LDG.E.STRONG.GPU R4, desc[UR46][R2.64] ;  /* 0x0000002e02047981 */ /* 0x000ea8000c1ef900 */
[----:B--2---:R-:W-:Y:S01]  /*4920*/  CCTL.IVALL ;  /* 0x00000000ff00798f */ /* 0x004fe20002000000 */
[----:B------:R-:W-:Y:S05]  /*4930*/  YIELD ;  /* 0x0000000000007946 */ /* 0x000fea0003800000 */
[----:B------:R-:W-:-:S13]  /*4940*/  ISETP.NE.AND P0, PT, R4, UR14, PT ;  /* 0x0000000e04007c0c */ /* 0x000fda000bf05270 */
[----:B------:R-:W-:Y:S05]  /*4950*/  @P0 BRA `(.L_x_1571) ;  /* 0xfffffffc00ec0947 */ /* 0x000fea000383ffff */
.L_x_1570:
[----:B------:R-:W-:Y:S05]  /*4960*/  BSYNC B0 ;  /* 0x0000000000007941 */ /* 0x000fea0003800000 */
.L_x_1569:
[----:B------:R-:W-:-:S03]  /*4970*/  UMOV UR4, 0xffffffff ;  /* 0xffffffff00047882 */ /* 0x000fc60000000000 */
[----:B------:R-:W-:Y:S05]  /*4980*/  BRA.DIV UR4, `(.L_x_1572) ;  /* 0x00000046046c7947 */ /* 0x000fea000b800000 */
[----:B------:R-:W-:Y:S01]  /*4990*/  NOP ;  /* 0x0000000000007918 */ /* 0x000fe20000000000 */
.L_x_1670:
        /* <DEDUP_REMOVED lines=10> */
[----:B------:R-:W-:Y:S01]  /*4a40*/  PLOP3.LUT P0, PT, PT, PT, PT, 0x80, 0x0 ;  /* 0x000000000000781c */ /* 0x000fe20003f0f070 */
[----:B------:R-:W-:Y:S01]  /*4a50*/  UMOV UR6, 0x1000 ;  /* 0x0000100000067882 */ /* 0x000fe20000000000 */
[----:B------:R-:W-:Y:S01]  /*4a60*/  UMOV UR8, 0x0 ;  /* 0x0000000000087882 */ /* 0x000fe20000000000 */
[----:B------:R-:W-:Y:S01]  /*4a70*/  UMOV UR9, 0x14f00000 ;  /* 0x14f0000000097882 */ /* 0x000fe20000000000 */
[----:B------:R-:W-:-:S09]  /*4a80*/  UMOV UR4, UR22 ;  /* 0x0000001600047c82 */ /* 0x000fd20008000000 */
.L_x_1575:
[----:B------:R-:W-:Y:S01]  /*4a90*/  @P0 ELECT P2, URZ, PT ;  /* 0x00000000003f082f */ /* 0x000fe20003840000 */
[----:B------:R2:W-:-:S12]  /*4aa0*/  UBLKRED.G.S.ADD.F32.RN [UR4], [UR10], UR6, desc[UR8] ;  /* 0x000008040a0073bb */ /* 0x0005d800080a1406 */
[----:B------:R-:W-:Y:S02]  /*4ab0*/  @P2 PLOP3.LUT P0, PT, P2, PT, PT, 0x8, 0x0 ;  /* 0x000000000000281c */ /* 0x000fe4000170e170 */
[----:B------:R-:W-:-:S11]  /*4ac0*/  PLOP3.LUT P2, PT, PT, PT, PT, 0x8, 0x0 ;  /* 0x000000000000781c */ /* 0x000fd60003f4e170 */
[----:B--2---:R-:W-:Y:S05]  /*4ad0*/  @P0 BRA.U.ANY `(.L_x_1575) ;  /* 0xfffffffd00ec0947 */ /* 0x004fea000393ffff */
[----:B------:R0:W-:Y:S01]  /*4ae0*/  UTMACMDFLUSH ;  /* 0x00000000000079b7 */ /* 0x0001e20000000000 */
[----:B------:R-:W-:-:S04]  /*4af0*/  DEPBAR.LE SB0, 0x0 ;  /* 0x000080000000791a */ /* 0x000fc80000000000 */
.L_x_1574:
[----:B------:R-:W-:Y:S05]  /*4b00*/  BSYNC B0 ;  /* 0x0000000000007941 */ /* 0x000fea0003800000 */
.L_x_1573:
        /* <DEDUP_REMOVED lines=12> */
[----:B------:R-:W-:-:S05]  /*4bd0*/  IMAD.MOV.U32 R5, RZ, RZ, 0x1 ;  /* 0x00000001ff057424 */ /* 0x000fca00078e00ff */
[----:B------:R2:W-:Y:S02]  /*4be0*/  REDG.E.ADD.S32.STRONG.GPU desc[UR46][R2.64], R5 ;  /* 0x000000050200798e */ /* 0x0005e4000c10e3ae */
.L_x_1577:
[----:B------:R-:W-:Y:S05]  /*4bf0*/  BSYNC B0 ;  /* 0x0000000000007941 */ /* 0x000fea0003800000 */
.L_x_1576:
[----:B------:R-:W-:Y:S06]  /*4c00*/  BAR.SYNC.DEFER_BLOCKING 0x1, 0x100 ;  /* 0x0044000000007b1d */ /* 0x000fec0000010000 */
[----:B------:R-:W-:Y:S01]  /*4c10*/  ULDC.64 UR4, c[0x0][0x860] ;  /* 0x0002180000047ab9 */ /* 0x000fe20000000a00 */
[----:B------:R-:W-:Y:S01]  /*4c20*/  BSSY B0, `(.L_x_1578) ;  /* 0x000001b000007945 */ /* 0x000fe20003800000 */
[----:B------:R-:W-:-:S04]  /*4c30*/  UIADD3 UR15, UP0, UR15, UR4, URZ ;  /* 0x000000040f0f7290 */ /* 0x000fc8000ff1e03f */
[----:B------:R-:W-:Y:S02]  /*4c40*/  UIADD3.X UR16, UR16, UR5, URZ, UP0, !UPT ;  /* 0x0000000510107290 */ /* 0x000fe400087fe43f */
[----:B--2---:R-:W-:-:S04]  /*4c50*/  IMAD.U32 R2, RZ, RZ, UR15 ;  /* 0x0000000fff027e24 */ /* 0x004fc8000f8e00ff */
[----:B------:R-:W-:Y:S01]  /*4c60*/  IMAD.U32 R3, RZ, RZ, UR16 ;  /* 0x00000010ff037e24 */ /* 0x000fe2000f8e00ff */
        /* <DEDUP_REMOVED lines=17> */
.L_x_1580:
[----:B-12---:R-:W2:Y:S04]  /*4d80*/  LDG.E.STRONG.GPU R0, desc[UR46][R2.64] ;  /* 0x0000002e02007981 */ /* 0x006ea8000c1ef900 */
[----:B--2---:R-:W-:Y:S01]  /*4d90*/  CCTL.IVALL ;  /* 0x00000000ff00798f */ /* 0x004fe20002000000 */
[----:B------:R-:W-:Y:S05]  /*4da0*/  YIELD ;  /* 0x0000000000007946 */ /* 0x000fea0003800000 */
[----:B------:R-:W-:-:S13]  /*4db0*/  ISETP.NE.AND P0, PT, R0, UR14, PT ;  /* 0x0000000e00007c0c */ /* 0x000fda000bf05270 */
[----:B------:R-:W-:Y:S05]  /*4dc0*/  @P0 BRA `(.L_x_1580) ;  /* 0xfffffffc00ec0947 */ /* 0x000fea000383ffff */
.L_x_1579:
[----:B------:R-:W-:Y:S05]  /*4dd0*/  BSYNC B0 ;  /* 0x0000000000007941 */ /* 0x000fea0003800000 */
.L_x_1578:
[----:B------:R-:W-:-:S03]  /*4de0*/  UMOV UR4, 0xffffffff ;  /* 0xffffffff00047882 */ /* 0x000fc60000000000 */
[----:B------:R-:W-:Y:S05]  /*4df0*/  BRA.DIV UR4, `(.L_x_1581) ;  /* 0x00000042046c7947 */ /* 0x000fea000b800000 */
[----:B------:R-:W-:Y:S01]  /*4e00*/  NOP ;  /* 0x0000000000007918 */ /* 0x000fe20000000000 */
.L_x_1673:
[----:B------:R-:W-:Y:S01]  /*4e10*/  @!PT LDS RZ, [RZ] ;  /* 0x00000000fffff984 */ /* 0x000fe20000000800 */
[----:B------:R-:W-:Y:S01]  /*4e20*/  @!PT LDS RZ, [RZ] ;  /* 0x00000000fffff984 */ /* 0x000fe20000000800 */
[----:B------:R-:W-:Y:S01]  /*4e30*/  @!PT LDS RZ, [RZ] ;  /* 0x00000000fffff984 */ /* 0x000fe20000000800 */
[----:B------:R-:W-:Y:S01]  /*4e40*/  @!PT LDS RZ, [RZ] ;  /* 0x00000000fffff984 */ /* 0x000fe20000000800 */
[----:B------:R3:W-:Y:S06]  /*4e50*/  MEMBAR.ALL.CTA ;  /* 0x0000000000007992 */ /* 0x0007ec0000008000 */
[----:B---3--:R-:W3:Y:S01]  /*4e60*/  FENCE.VIEW.ASYNC.S ;  /* 0x00000000000073c6 */ /* 0x008ee20000000000 */
[----:B------:R-:W-:Y:S05]  /*4e70*/  WARPSYNC.ALL ;  /* 0x0000000000007948 */ /* 0x000fea0003800000 */
[----:B------:R-:W-:Y:S01]  /*4e80*/  BSSY B0, `(.L_x_1582) ;  /* 0x0000010000007945 */ /* 0x000fe20003800000 */
        /* <DEDUP_REMOVED lines=8> */
.L_x_1584:
[----:B------:R-:W-:Y:S01]  /*4f10*/  @P0 ELECT P2, URZ, PT ;  /* 0x00000000003f082f */ /* 0x000fe20003840000 */
[----:B------:R3:W-:-:S12]  /*4f20*/  UBLKRED.G.S.ADD.F32.RN [UR4], [UR10], UR6, desc[UR8] ;  /* 0x000008040a0073bb */ /* 0x0007d800080a1406 */
[----:B------:R-:W-:Y:S02]  /*4f30*/  @P2 PLOP3.LUT P0, PT, P2, PT, PT, 0x8, 0x0 ;  /* 0x000000000000281c */ /* 0x000fe4000170e170 */
[----:B------:R-:W-:-:S11]  /*4f40*/  PLOP3.LUT P2, PT, PT, PT, PT, 0x8, 0x0 ;  /* 0x000000000000781c */ /* 0x000fd60003f4e170 */
[----:B---3--:R-:W-:Y:S05]  /*4f50*/  @P0 BRA.U.ANY `(.L_x_1584) ;  /* 0xfffffffd00ec0947 */ /* 0x008fea000393ffff */
[----:B------:R0:W-:Y:S01]  /*4f60*/  UTMACMDFLUSH ;  /* 0x00000000000079b7 */ /* 0x0001e20000000000 */
[----:B------:R-:W-:-:S04]  /*4f70*/  DEPBAR.LE SB0, 0x0 ;  /* 0x000080000000791a */ /* 0x000fc80000000000 */
.L_x_1583:
[----:B------:R-:W-:Y:S05]  /*4f80*/  BSYNC B0 ;  /* 0x0000000000007941 */ /* 0x000fea0003800000 */
.L_x_1582:
        /* <DEDUP_REMOVED lines=11> */
[----:B012345:R-:W-:Y:S04]  /*5040*/  CCTL.IVALL ;  /* 0x00000000ff00798f */ /* 0x03ffe80002000000 */
[----:B------:R3:W-:Y:S01]  /*5050*/  REDG.E.ADD.S32.STRONG.GPU desc[UR46][R2.64], R5 ;  /* 0x000000050200798e */ /* 0x0007e2000c10e3ae */
[----:B------:R-:W-:Y:S05]  /*5060*/  BRA `(.L_x_1548) ;  /* 0x0000003c00547947 */ /* 0x000fea0003800000 */
.L_x_1546:
        /* <DEDUP_REMOVED lines=33> */
.L_x_1586:
[----:B------:R-:W-:-:S05]  /*5280*/  UMOV UR11, UR5 ;  /* 0x00000005000b7c82 */ /* 0x000fca0008000000 */
.L_x_1587:
[----:B------:R-:W-:Y:S01]  /*5290*/  ULEA UR6, UR23, UR6, 0x7 ;  /* 0x0000000617067291 */ /* 0x000fe2000f8e383f */
[----:B------:R-:W-:Y:S01]  /*52a0*/  ULDC UR7, c[0x0][0x290] ;  /* 0x0000a40000077ab9 */ /* 0x000fe20000000800 */
[----:B------:R-:W-:Y:S01]  /*52b0*/  ULDC UR8, c[0x0][0x74c] ;  /* 0x0001d30000087ab9 */ /* 0x000fe20000000800 */
[----:B------:R-:W-:Y:S01]  /*52c0*/  ULDC.64 UR12, c[0x0][0x2d8] ;  /* 0x0000b600000c7ab9 */ /* 0x000fe20000000a00 */
[----:B------:R-:W-:Y:S02]  /*52d0*/  UIADD3 UR7, -UR8, UR6, -UR7 ;  /* 0x0000000608077290 */ /* 0x000fe4000fffe907 */
[----:B------:R-:W-:Y:S02]  /*52e0*/  UIMAD UR6, UR4, UR12, URZ ;  /* 0x0000000c040672a4 */ /* 0x000fe4000f8e023f */
[----:B------:R-:W-:Y:S02]  /*52f0*/  USHF.R.S32.HI UR8, URZ, 0x1f, UR7 ;  /* 0x0000001f3f087899 */ /* 0x000fe40008011407 */
[----:B------:R-:W-:-:S02]  /*5300*/  UIMAD UR6, UR17, UR13, UR6 ;  /* 0x0000000d110672a4 */ /* 0x000fc4000f8e0206 */
[----:B------:R-:W-:Y:S02]  /*5310*/  ULEA.HI UR7, UR8, UR7, URZ, 0x6 ;  /* 0x0000000708077291 */ /* 0x000fe4000f8f303f */
[----:B------:R-:W-:Y:S02]  /*5320*/  UIMAD.WIDE.U32 UR8, UR17, UR12, URZ ;  /* 0x0000000c110872a5 */ /* 0x000fe4000f8e003f */
[----:B------:R-:W-:Y:S02]  /*5330*/  USHF.R.S32.HI UR10, URZ, 0x6, UR7 ;  /* 0x000000063f0a7899 */ /* 0x000fe40008011407 */
[----:B------:R-:W-:Y:S02]  /*5340*/  UIADD3 UR9, UR9, UR6, URZ ;  /* 0x0000000609097290 */ /* 0x000fe4000fffe03f */
[----:B------:R-:W-:Y:S02]  /*5350*/  UISETP.LT.AND UP0, UPT, URZ, UR10, UPT ;  /* 0x0000000a3f00728c */ /* 0x000fe4000bf01270 */
[----:B------:R-:W-:-:S02]  /*5360*/  USHF.R.S32.HI UR7, URZ, 0x1f, UR16 ;  /* 0x0000001f3f077899 */ /* 0x000fc40008011410 */
[----:B------:R-:W-:Y:S01]  /*5370*/  USEL UR6, URZ, UR10, !UP0 ;  /* 0x0000000a3f067287 */ /* 0x000fe2000c000000 */
[----:B------:R-:W-:Y:S01]  /*5380*/  ULDC.64 UR12, c[0x0][0x2e0] ;  /* 0x0000b800000c7ab9 */ /* 0x000fe20000000a00 */
[----:B------:R-:W-:Y:S02]  /*5390*/  ULDC UR15, c[0x0][0x288] ;  /* 0x0000a200000f7ab9 */ /* 0x000fe40000000800 */
[----:B------:R-:W-:Y:S02]  /*53a0*/  UISETP.GT.AND UP0, UPT, UR11, UR6, UPT ;  /* 0x000000060b00728c */ /* 0x000fe4000bf04270 */
[----:B------:R-:W-:Y:S02]  /*53b0*/  UIMAD UR7, UR7, UR12, URZ ;  /* 0x0000000c070772a4 */ /* 0x000fe4000f8e023f */
[----:B------:R-:W-:Y:S02]  /*53c0*/  UIMAD UR10, UR16, UR15, URZ ;  /* 0x0000000f100a72a4 */ /* 0x000fe4000f8e023f */
[----:B------:R-:W-:Y:S01]  /*53d0*/  PLOP3.LUT P1, PT, PT, PT, UP0, 0x80, 0x0 ;  /* 0x000000000000781c */ /* 0x000fe20003f2f008 */
[----:B------:R-:W-:-:S02]  /*53e0*/  UIMAD UR14, UR16, UR13, UR7 ;  /* 0x0000000d100e72a4 */ /* 0x000fc4000f8e0207 */
        /* <DEDUP_REMOVED lines=26> */
.L_x_1592:
[----:B------:R-:W2:Y:S04]  /*5590*/  LDG.E.STRONG.GPU R0, desc[UR46][R2.64] ;  /* 0x0000002e02007981 */ /* 0x000ea8000c1ef900 */
[----:B--2---:R-:W-:Y:S01]  /*55a0*/  CCTL.IVALL ;  /* 0x00000000ff00798f */ /* 0x004fe20002000000 */
[----:B------:R-:W-:Y:S05]  /*55b0*/  YIELD ;  /* 0x0000000000007946 */ /* 0x000fea0003800000 */
[----:B------:R-:W-:-:S13]  /*55c0*/  ISETP.NE.AND P1, PT, R0, UR23, PT ;  /* 0x0000001700007c0c */ /* 0x000fda000bf25270 */
[----:B------:R-:W-:Y:S05]  /*55d0*/  @P1 BRA `(.L_x_1592) ;  /* 0xfffffffc00ec1947 */ /* 0x000fea000383ffff */
.L_x_1591:
[----:B------:R-:W-:Y:S05]  /*55e0*/  BSYNC B0 ;  /* 0x0000000000007941 */ /* 0x000fea0003800000 */
.L_x_1590:
[----:B------:R-:W-:-:S03]  /*55f0*/  UMOV UR4, 0xffffffff ;  /* 0xffffffff00047882 */ /* 0x000fc60000000000 */
[----:B------:R-:W-:Y:S05]  /*5600*/  BRA.DIV UR4, `(.L_x_1593) ;  /* 0x0000003a04847947 */ /* 0x000fea000b800000 */
[----:B------:R-:W-:Y:S01]  /*5610*/  NOP ;  /* 0x0000000000007918 */ /* 0x000fe20000000000 */
.L_x_1676:
        /* <DEDUP_REMOVED lines=22> */
.L_x_1595:
[----:B------:R-:W-:Y:S05]  /*5780*/  BSYNC B0 ;  /* 0x0000000000007941 */ /* 0x000fea0003800000 */
.L_x_1594:
        /* <DEDUP_REMOVED lines=20> */
.L_x_1597:
[----:B------:R-:W-:Y:S05]  /*58d0*/  BSYNC B0 ;  /* 0x0000000000007941 */ /* 0x000fea0003800000 */
.L_x_1596:
[----:B------:R-:W-:Y:S06]  /*58e0*/  BAR.ARV 0xa, 0xa0 ;  /* 0x0282800000007b1d */ /* 0x000fec0000002000 */
[----:B------:R-:W-:Y:S04]  /*58f0*/  BSSY B0, `(.L_x_1598) ;  /* 0x0000003000007945 */ /* 0x000fe80003800000 */
[----:B------:R-:W-:Y:S05]  /*5900*/  @!P0 BRA `(.L_x_1599) ;  /* 0x0000000000048947 */ /* 0x000fea0003800000 */
[----:B------:R-:W-:-:S04]  /*5910*/  DEPBAR.LE SB0, 0x0 ;  /* 0x000080000000791a */ /* 0x000fc80000000000 */
.L_x_1599:
[----:B------:R-:W-:Y:S05]  /*5920*/  BSYNC B0 ;  /* 0x0000000000007941 */ /* 0x000fea0003800000 */
.L_x_1598:
        /* <DEDUP_REMOVED lines=19> */
.L_x_1601:
[----:B------:R-:W-:Y:S05]  /*5a60*/  BSYNC B0 ;  /* 0x0000000000007941 */ /* 0x000fea0003800000 */
.L_x_1600:
[----:B------:R-:W-:Y:S01]  /*5a70*/  UIADD3 UR18, UR6, 0x1, URZ ;  /* 0x0000000106127890 */ /* 0x000fe2000fffe03f */
[----:B------:R-:W-:Y:S11]  /*5a80*/  BRA `(.L_x_1602) ;  /* 0x0000000000047947 */ /* 0x000ff60003800000 */
.L_x_1589:
[----:B------:R-:W-:-:S05]  /*5a90*/  UMOV UR18, UR6 ;  /* 0x0000000600127c82 */ /* 0x000fca0008000000 */
.L_x_1602:
        /* <DEDUP_REMOVED lines=12> */
.L_x_1627:
        /* <DEDUP_REMOVED lines=11> */
.L_x_1605:
[----:B------:R-:W2:Y:S04]  /*5c10*/  LDG.E.STRONG.GPU R0, desc[UR46][R2.64] ;  /* 0x0000002e02007981 */ /* 0x000ea8000c1ef900 */
[----:B--2---:R-:W-:Y:S01]  /*5c20*/  CCTL.IVALL ;  /* 0x00000000ff00798f */ /* 0x004fe20002000000 */
[----:B------:R-:W-:Y:S05]  /*5c30*/  YIELD ;  /* 0x0000000000007946 */ /* 0x000fea0003800000 */
[----:B------:R-:W-:-:S13]  /*5c40*/  ISETP.NE.AND P1, PT, R0, UR23, PT ;  /* 0x0000001700007c0c */ /* 0x000fda000bf25270 */
[----:B------:R-:W-:Y:S05]  /*5c50*/  @P1 BRA `(.L_x_1605) ;  /* 0xfffffffc00ec1947 */ /* 0x000fea000383ffff */
.L_x_1604:
[----:B------:R-:W-:Y:S05]  /*5c60*/  BSYNC B0 ;  /* 0x0000000000007941 */ /* 0x000fea0003800000 */
.L_x_1603:
[----:B------:R-:W-:-:S03]  /*5c70*/  UMOV UR16, 0xffffffff ;  /* 0xffffffff00107882 */ /* 0x000fc60000000000 */
[----:B------:R-:W-:Y:S05]  /*5c80*/  BRA.DIV UR16, `(.L_x_1606) ;  /* 0x0000003610007947 */ /* 0x000fea000b800000 */
[----:B------:R-:W-:Y:S01]  /*5c90*/  NOP ;  /* 0x0000000000007918 */ /* 0x000fe20000000000 */
.L_x_1679:
        /* <DEDUP_REMOVED lines=19> */
.L_x_1608:
[----:B------:R-:W-:Y:S05]  /*5dd0*/  BSYNC B0 ;  /* 0x0000000000007941 */ /* 0x000fea0003800000 */
.L_x_1607:
        /* <DEDUP_REMOVED lines=15> */
.L_x_1610:
[----:B------:R-:W-:Y:S05]  /*5ed0*/  BSYNC B0 ;  /* 0x0000000000007941 */ /* 0x000fea0003800000 */
.L_x_1609:
[----:B------:R-:W-:Y:S06]  /*5ee0*/  BAR.ARV 0xa, 0xa0 ;  /* 0x0282800000007b1d */ /* 0x000fec0000002000 */
[----:B------:R-:W-:Y:S04]  /*5ef0*/  BSSY B0, `(.L_x_1611) ;  /* 0x0000003000007945 */ /* 0x000fe80003800000 */
[----:B------:R-:W-:Y:S05]  /*5f00*/  @!P0 BRA `(.L_x_1612) ;  /* 0x0000000000048947 */ /* 0x000fea0003800000 */
[----:B------:R-:W-:-:S04]  /*5f10*/  DEPBAR.LE SB0, 0x0 ;  /* 0x000080000000791a */ /* 0x000fc80000000000 */
.L_x_1612:
[----:B------:R-:W-:Y:S05]  /*5f20*/  BSYNC B0 ;  /* 0x0000000000007941 */ /* 0x000fea0003800000 */
.L_x_1611:
        /* <DEDUP_REMOVED lines=19> */
.L_x_1614:
[----:B------:R-:W-:Y:S05]  /*6060*/  BSYNC B0 ;  /* 0x0000000000007941 */ /* 0x000fea0003800000 */
.L_x_1613:
        /* <DEDUP_REMOVED lines=9> */
.L_x_1617:
[----:B------:R-:W2:Y:S04]  /*6100*/  LDG.E.STRONG.GPU R0, desc[UR46][R2.64] ;  /* 0x0000002e02007981 */ /* 0x000ea8000c1ef900 */
[----:B--2---:R-:W-:Y:S01]  /*6110*/  CCTL.IVALL ;  /* 0x00000000ff00798f */ /* 0x004fe20002000000 */
[----:B------:R-:W-:Y:S05]  /*6120*/  YIELD ;  /* 0x0000000000007946 */ /* 0x000fea0003800000 */
[----:B------:R-:W-:-:S13]  /*6130*/  ISETP.NE.AND P1, PT, R0, UR23, PT ;  /* 0x0000001700007c0c */ /* 0x000fda000bf25270 */
[----:B------:R-:W-:Y:S05]  /*6140*/  @P1 BRA `(.L_x_1617) ;  /* 0xfffffffc00ec1947 */ /* 0x000fea000383ffff */
.L_x_1616:
[----:B------:R-:W-:Y:S05]  /*6150*/  BSYNC B0 ;  /* 0x0000000000007941 */ /* 0x000fea0003800000 */
.L_x_1615:
[----:B------:R-:W-:-:S03]  /*6160*/  UMOV UR12, 0xffffffff ;  /* 0xffffffff000c7882 */ /* 0x000fc60000000000 */
[----:B------:R-:W-:Y:S05]  /*6170*/  BRA.DIV UR12, `(.L_x_1618) ;  /* 0x0000002e0ce07947 */ /* 0x000fea000b800000 */
[----:B------:R-:W-:Y:S01]  /*6180*/  NOP ;  /* 0x0000000000007918 */ /* 0x000fe20000000000 */
.L_x_1682:
        /* <DEDUP_REMOVED lines=15> */
.L_x_1620:
[----:B------:R-:W-:Y:S05]  /*6280*/  BSYNC B0 ;  /* 0x0000000000007941 */ /* 0x000fea0003800000 */
.L_x_1619:
        /* <DEDUP_REMOVED lines=15> */
.L_x_1622:
[----:B------:R-:W-:Y:S05]  /*6380*/  BSYNC B0 ;  /* 0x0000000000007941 */ /* 0x000fea0003800000 */
.L_x_1621:
[----:B------:R-:W-:Y:S06]  /*6390*/  BAR.ARV 0xa, 0xa0 ;  /* 0x0282800000007b1d */ /* 0x000fec0000002000 */
[----:B------:R-:W-:Y:S04]  /*63a0*/  BSSY B0, `(.L_x_1623) ;  /* 0x0000003000007945 */ /* 0x000fe80003800000 */
[----:B------:R-:W-:Y:S05]  /*63b0*/  @!P0 BRA `(.L_x_1624) ;  /* 0x0000000000048947 */ /* 0x000fea0003800000 */
[----:B------:R-:W-:-:S04]  /*63c0*/  DEPBAR.LE SB0, 0x0 ;  /* 0x000080000000791a */ /* 0x000fc80000000000 */
.L_x_1624:
[----:B------:R-:W-:Y:S05]  /*63d0*/  BSYNC B0 ;  /* 0x0000000000007941 */ /* 0x000fea0003800000 */
.L_x_1623:
        /* <DEDUP_REMOVED lines=19> */
.L_x_1626:
[----:B------:R-:W-:Y:S05]  /*6510*/  BSYNC B0 ;  /* 0x0000000000007941 */ /* 0x000fea0003800000 */
.L_x_1625:
[----:B------:R-:W-:Y:S02]  /*6520*/  UIADD3 UR6, UR6, 0x2, URZ ;  /* 0x0000000206067890 */ /* 0x000fe4000fffe03f */
[----:B------:R-:W-:Y:S02]  /*6530*/  UIADD3 UR4, UR4, 0x4000, URZ ;  /* 0x0000400004047890 */ /* 0x000fe4000fffe03f */
[----:B------:R-:W-:-:S06]  /*6540*/  UISETP.GE.AND UP0, UPT, UR6, UR11, UPT ;  /* 0x0000000b0600728c */ /* 0x000fcc000bf06270 */
[----:B------:R-:W-:-:S13]  /*6550*/  PLOP3.LUT P1, PT, PT, PT, UP0, 0x80, 0x0 ;  /* 0x000000000000781c */ /* 0x000fda0003f2f008 */
[----:B------:R-:W-:Y:S05]  /*6560*/  @!P1 BRA `(.L_x_1627) ;  /* 0xfffffff4007c9947 */ /* 0x000fea000383ffff */
.L_x_1588:
        /* <DEDUP_REMOVED lines=41> */
.L_x_1630:
[----:B------:R-:W-:Y:S05]  /*6800*/  BSYNC B0 ;  /* 0x0000000000007941 */ /* 0x000fea0003800000 */
.L_x_1629:
[----:B------:R-:W-:Y:S05]  /*6810*/  BRA `(.L_x_1631) ;  /* 0x0000000000047947 */ /* 0x000fea0003800000 */
.L_x_1628:
[----:B------:R-:W-:-:S05]  /*6820*/  UMOV UR4, UR6 ;  /* 0x0000000600047c82 */ /* 0x000fca0008000000 */
.L_x_1631:
        /* <DEDUP_REMOVED lines=11> */
.L_x_1636:
        /* <DEDUP_REMOVED lines=24> */
.L_x_1633:
[----:B------:R-:W-:Y:S05]  /*6a60*/  BSYNC B0 ;  /* 0x0000000000007941 */ /* 0x000fea0003800000 */
.L_x_1632:
        /* <DEDUP_REMOVED lines=24> */
.L_x_1635:
[----:B------:R-:W-:Y:S05]  /*6bf0*/  BSYNC B0 ;  /* 0x0000000000007941 */ /* 0x000fea0003800000 */
.L_x_1634:
[----:B------:R-:W-:Y:S02]  /*6c00*/  UIADD3 UR11, UR11, 0x2, URZ ;  /* 0x000000020b0b7890 */ /* 0x000fe4000fffe03f */
[----:B------:R-:W-:Y:S02]  /*6c10*/  ULEA UR8, UR18, UR8, 0x1 ;  /* 0x0000000812087291 */ /* 0x000fe4000f8e083f */
[----:B------:R-:W-:Y:S02]  /*6c20*/  ULEA UR9, UR18, UR9, 0x1 ;  /* 0x0000000912097291 */ /* 0x000fe4000f8e083f */
[----:B------:R-:W-:-:S13]  /*6c30*/  ISETP.NE.AND P0, PT, RZ, UR11, PT ;  /* 0x0000000bff007c0c */ /* 0x000fda000bf05270 */
[----:B------:R-:W-:Y:S05]  /*6c40*/  @!P0 BRA `(.L_x_1548) ;  /* 0x00000020005c8947 */ /* 0x000fea0003800000 */
[----:B------:R-:W-:Y:S05]  /*6c50*/  BRA `(.L_x_1636) ;  /* 0xfffffffc00207947 */ /* 0x000fea000383ffff */
.L_x_1585:
        /* <DEDUP_REMOVED lines=33> */
.L_x_1638:
        /* <DEDUP_REMOVED lines=43> */
.L_x_1683:
        /* <DEDUP_REMOVED lines=15> */
.L_x_1641:
        /* <DEDUP_REMOVED lines=98> */
.L_x_1652:
[----:B--234-:R-:W-:-:S04]  /*7830*/  SHF.L.U32 R21, R11, 0x1f, RZ ;  /* 0x0000001f0b157819 */ /* 0x01cfc800000006ff */
[----:B------:R-:W1:Y:S02]  /*7840*/  SYNCS.PHASECHK.TRANS64.TRYWAIT P1, [R16+URZ+0x30840], R21 ;  /* 0x03084015100075a7 */ /* 0x000e64000802017f */
[----:B-1----:R-:W-:Y:S05]  /*7850*/  @!P1 BRA `(.L_x_1644) ;  /* 0x0000001800589947 */ /* 0x002fea0003800000 */
.L_x_1684:
[----:B------:R-:W-:Y:S05]  /*7860*/  @P0 BRA `(.L_x_1645) ;  /* 0x0000000000140947 */ /* 0x000fea0003800000 */
[----:B------:R-:W-:Y:S01]  /*7870*/  ISETP.NE.AND P1, PT, R6, RZ, PT ;  /* 0x000000ff0600720c */ /* 0x000fe20003f25270 */
[----:B------:R-:W-:-:S04]  /*7880*/  IMAD.MOV.U32 R3, RZ, RZ, 0x4100 ;  /* 0x00004100ff037424 */ /* 0x000fc800078e00ff */
[----:B------:R3:W-:Y:S08]  /*7890*/  SYNCS.ARRIVE.TRANS64 RZ, [R16+URZ+0x30830], R3 ;  /* 0x0308300310ff79a7 */ /* 0x0007f0000800003f */
[----:B------:R-:W-:Y:S05]  /*78a0*/  @!P1 BRA `(.L_x_1645) ;  /* 0x0000000000049947 */ /* 0x000fea0003800000 */
[----:B------:R-:W-:Y:S01]  /*78b0*/  BPT.TRAP 0x1 ;  /* 0x000000040000795c */ /* 0x000fe20000300000 */
.L_x_1645:
        /* <DEDUP_REMOVED lines=36> */
.L_x_1685:
[----:B------:R-:W-:Y:S05]  /*7b00*/  @P0 BRA `(.L_x_1647) ;  /* 0x0000000000140947 */ /* 0x000fea0003800000 */
[----:B------:R-:W-:Y:S01]  /*7b10*/  ISETP.NE.AND P1, PT, R6, RZ, PT ;  /* 0x000000ff0600720c */ /* 0x000fe20003f25270 */
[----:B------:R-:W-:-:S04]  /*7b20*/  IMAD.MOV.U32 R2, RZ, RZ, 0x4100 ;  /* 0x00004100ff027424 */ /* 0x000fc800078e00ff */
[----:B------:R3:W-:Y:S08]  /*7b30*/  SYNCS.ARRIVE.TRANS64 RZ, [R16+URZ+0x30818], R2 ;  /* 0x0308180210ff79a7 */ /* 0x0007f0000800003f */
[----:B------:R-:W-:Y:S05]  /*7b40*/  @!P1 BRA `(.L_x_1647) ;  /* 0x0000000000049947 */ /* 0x000fea0003800000 */
[----:B------:R-:W-:Y:S01]  /*7b50*/  BPT.TRAP 0x1 ;  /* 0x000000040000795c */ /* 0x000fe20000300000 */
.L_x_1647:
        /* <DEDUP_REMOVED lines=36> */
.L_x_1686:
[----:B------:R-:W-:Y:S05]  /*7da0*/  @P0 BRA `(.L_x_1649) ;  /* 0x0000000000140947 */ /* 0x000fea0003800000 */
[----:B------:R-:W-:Y:S01]  /*7db0*/  ISETP.NE.AND P1, PT, R6, RZ, PT ;  /* 0x000000ff0600720c */ /* 0x000fe20003f25270 */
[----:B-123--:R-:W-:-:S04]  /*7dc0*/  IMAD.MOV.U32 R21, RZ, RZ, 0x4100 ;  /* 0x00004100ff157424 */ /* 0x00efc800078e00ff */
[----:B------:R4:W-:Y:S08]  /*7dd0*/  SYNCS.ARRIVE.TRANS64 RZ, [R16+URZ+0x30838], R21 ;  /* 0x0308381510ff79a7 */ /* 0x0009f0000800003f */
[----:B------:R-:W-:Y:S05]  /*7de0*/  @!P1 BRA `(.L_x_1649) ;  /* 0x0000000000049947 */ /* 0x000fea0003800000 */
[----:B------:R-:W-:Y:S01]  /*7df0*/  BPT.TRAP 0x1 ;  /* 0x000000040000795c */ /* 0x000fe20000300000 */
.L_x_1649:
        /* <DEDUP_REMOVED lines=31> */
.L_x_1688:
[----:B------:R-:W-:Y:S05]  /*7ff0*/  @P0 BRA `(.L_x_1651) ;  /* 0x0000000000140947 */ /* 0x000fea0003800000 */
[----:B------:R-:W-:Y:S01]  /*8000*/  ISETP.NE.AND P1, PT, R6, RZ, PT ;  /* 0x000000ff0600720c */ /* 0x000fe20003f25270 */
[----:B------:R-:W-:-:S04]  /*8010*/  IMAD.MOV.U32 R5, RZ, RZ, 0x4100 ;  /* 0x00004100ff057424 */ /* 0x000fc800078e00ff */
[----:B------:R1:W-:Y:S08]  /*8020*/  SYNCS.ARRIVE.TRANS64 RZ, [R16+URZ+0x30810], R5 ;  /* 0x0308100510ff79a7 */ /* 0x0003f0000800003f */
[----:B------:R-:W-:Y:S05]  /*8030*/  @!P1 BRA `(.L_x_1651) ;  /* 0x0000000000049947 */ /* 0x000fea0003800000 */
[----:B------:R-:W-:Y:S01]  /*8040*/  BPT.TRAP 0x1 ;  /* 0x000000040000795c */ /* 0x000fe20000300000 */
.L_x_1651:
        /* <DEDUP_REMOVED lines=37> */
.L_x_1643:
[----:B------:R-:W3:Y:S02]  /*82a0*/  LDL.LU R4, [R1+0x4] ;  /* 0x0000040001047983 */ /* 0x000ee40000300800 */
[----:B---3--:R-:W-:Y:S02]  /*82b0*/  ISETP.NE.AND P1, PT, R4, RZ, PT ;  /* 0x000000ff0400720c */ /* 0x008fe40003f25270 */
[----:B------:R1:W5:Y:S11]  /*82c0*/  LDL R4, [R1] ;  /* 0x0000000001047983 */ /* 0x0003760000100800 */
[----:B-1----:R-:W-:Y:S05]  /*82d0*/  @!P1 BRA `(.L_x_1642) ;  /* 0x0000000400489947 */ /* 0x002fea0003800000 */
[----:B------:R-:W-:-:S04]  /*82e0*/  SHF.L.U32 R13, R11, 0x1f, RZ ;  /* 0x0000001f0b0d7819 */ /* 0x000fc800000006ff */
[----:B------:R-:W1:Y:S02]  /*82f0*/  SYNCS.PHASECHK.TRANS64.TRYWAIT P1, [R16+URZ+0x30840], R13 ;  /* 0x0308400d100075a7 */ /* 0x000e64000802017f */
[----:B-1----:R-:W-:Y:S05]  /*8300*/  @!P1 BRA `(.L_x_1653) ;  /* 0x0000001000009947 */ /* 0x002fea0003800000 */
.L_x_1689:
[----:B------:R-:W-:Y:S05]  /*8310*/  @P0 BRA `(.L_x_1654) ;  /* 0x0000000000140947 */ /* 0x000fea0003800000 */
[----:B------:R-:W-:Y:S01]  /*8320*/  ISETP.NE.AND P1, PT, R6, RZ, PT ;  /* 0x000000ff0600720c */ /* 0x000fe20003f25270 */
[----:B--2---:R-:W-:-:S04]  /*8330*/  IMAD.MOV.U32 R5, RZ, RZ, 0x4100 ;  /* 0x00004100ff057424 */ /* 0x004fc800078e00ff */
[----:B------:R3:W-:Y:S08]  /*8340*/  SYNCS.ARRIVE.TRANS64 RZ, [R16+URZ+0x30830], R5 ;  /* 0x0308300510ff79a7 */ /* 0x0007f0000800003f */
[----:B------:R-:W-:Y:S05]  /*8350*/  @!P1 BRA `(.L_x_1654) ;  /* 0x0000000000049947 */ /* 0x000fea0003800000 */
[----:B------:R-:W-:Y:S01]  /*8360*/  BPT.TRAP 0x1 ;  /* 0x000000040000795c */ /* 0x000fe20000300000 */
.L_x_1654:
        /* <DEDUP_REMOVED lines=33> */
.L_x_1690:
[----:B------:R-:W-:Y:S05]  /*8580*/  @P0 BRA `(.L_x_1656) ;  /* 0x0000000000140947 */ /* 0x000fea0003800000 */
[----:B------:R-:W-:Y:S01]  /*8590*/  ISETP.NE.AND P0, PT, R6, RZ, PT ;  /* 0x000000ff0600720c */ /* 0x000fe20003f05270 */
[----:B------:R-:W-:-:S04]  /*85a0*/  IMAD.MOV.U32 R5, RZ, RZ, 0x4100 ;  /* 0x00004100ff057424 */ /* 0x000fc800078e00ff */
[----:B------:R3:W-:Y:S08]  /*85b0*/  SYNCS.ARRIVE.TRANS64 RZ, [R16+URZ+0x30818], R5 ;  /* 0x0308180510ff79a7 */ /* 0x0007f0000800003f */
[----:B------:R-:W-:Y:S05]  /*85c0*/  @!P0 BRA `(.L_x_1656) ;  /* 0x0000000000048947 */ /* 0x000fea0003800000 */
[----:B------:R-:W-:Y:S01]  /*85d0*/  BPT.TRAP 0x1 ;  /* 0x000000040000795c */ /* 0x000fe20000300000 */
.L_x_1656:
        /* <DEDUP_REMOVED lines=34> */
.L_x_1642:
[----:B------:R-:W3:Y:S01]  /*8800*/  S2R R0, SR_TID.X ;  /* 0x0000000000007919 */ /* 0x000ee20000002100 */
[----:B------:R-:W-:Y:S01]  /*8810*/  IMAD R3, R19, 0x8, R16 ;  /* 0x0000000813037824 */ /* 0x000fe200078e0210 */
[----:B---3--:R-:W-:Y:S02]  /*8820*/  LOP3.LUT R2, R0, 0x7f, RZ, 0xc0, !PT ;  /* 0x0000007f00027812 */ /* 0x008fe400078ec0ff */
[----:B------:R-:W-:Y:S02]  /*8830*/  SHF.L.U32 R0, R11, 0x1f, RZ ;  /* 0x0000001f0b007819 */ /* 0x000fe400000006ff */
[----:B------:R-:W-:Y:S02]  /*8840*/  ISETP.NE.AND P1, PT, R2, RZ, PT ;  /* 0x000000ff0200720c */ /* 0x000fe40003f25270 */
[----:B------:R-:W3:Y:S02]  /*8850*/  SYNCS.PHASECHK.TRANS64.TRYWAIT P0, [R3+URZ+0x30840], R0 ;  /* 0x03084000030075a7 */ /* 0x000ee4000800017f */
[----:B---3--:R-:W-:Y:S09]  /*8860*/  @!P0 BRA `(.L_x_1657) ;  /* 0x0000000800d08947 */ /* 0x008ff20003800000 */
.L_x_1691:
[----:B------:R-:W-:Y:S05]  /*8870*/  @P1 BRA `(.L_x_1658) ;  /* 0x0000000000181947 */ /* 0x000fea0003800000 */
[----:B------:R-:W1:Y:S01]  /*8880*/  S2R R2, SR_TID.X ;  /* 0x0000000000027919 */ /* 0x000e620000002100 */
[----:B---3--:R-:W-:-:S04]  /*8890*/  IMAD.MOV.U32 R0, RZ, RZ, 0x4100 ;  /* 0x00004100ff007424 */ /* 0x008fc800078e00ff */
[----:B------:R3:W-:Y:S01]  /*88a0*/  SYNCS.ARRIVE.TRANS64 RZ, [R3+URZ+0x30830], R0 ;  /* 0x0308300003ff79a7 */ /* 0x0007e2000800003f */
[----:B-1----:R-:W-:-:S13]  /*88b0*/  LOP3.LUT P0, RZ, R2, 0x1f, RZ, 0xc0, !PT ;  /* 0x0000001f02ff7812 */ /* 0x002fda000780c0ff */
[----:B---3--:R-:W-:Y:S05]  /*88c0*/  @!P0 BRA `(.L_x_1658) ;  /* 0x0000000000048947 */ /* 0x008fea0003800000 */
[----:B------:R-:W-:Y:S01]  /*88d0*/  BPT.TRAP 0x1 ;  /* 0x000000040000795c */ /* 0x000fe20000300000 */
.L_x_1658:
        /* <DEDUP_REMOVED lines=40> */
.L_x_1639:
[----:B------:R-:W-:Y:S05]  /*8b60*/  BSYNC B0 ;  /* 0x0000000000007941 */ /* 0x000fea0003800000 */
.L_x_1637:
[----:B------:R-:W-:-:S03]  /*8b70*/  UMOV UR7, 0xffffffff ;  /* 0xffffffff00077882 */ /* 0x000fc60000000000 */
[----:B------:R-:W-:Y:S05]  /*8b80*/  BRA.DIV UR7, `(.L_x_1659) ;  /* 0x0000000a071c7947 */ /* 0x000fea000b800000 */
[----:B------:R-:W-:-:S13]  /*8b90*/  ELECT P6, URZ, PT ;  /* 0x00000000003f782f */ /* 0x000fda00038c0000 */
.L_x_1694:
[----:B------:R-:W-:Y:S05]  /*8ba0*/  @!P6 BRA `(.L_x_1548) ;  /* 0x000000000084e947 */ /* 0x000fea0003800000 */
[----:B------:R-:W-:-:S06]  /*8bb0*/  ULOP3.LUT UR7, UR38, 0x2, URZ, 0xfc, !UPT ;  /* 0x0000000226077892 */ /* 0x000fcc000f8efc3f */
[----:B------:R-:W-:-:S05]  /*8bc0*/  IMAD.U32 R2, RZ, RZ, UR7 ;  /* 0x00000007ff027e24 */ /* 0x000fca000f8e00ff */
[----:B------:R-:W-:-:S13]  /*8bd0*/  ISETP.NE.AND P2, PT, R2, 0x3, PT ;  /* 0x000000030200780c */ /* 0x000fda0003f45270 */
[----:B------:R-:W-:Y:S05]  /*8be0*/  @!P2 BRA `(.L_x_1660) ;  /* 0x000000000004a947 */ /* 0x000fea0003800000 */
[----:B------:R-:W-:Y:S01]  /*8bf0*/  BPT.TRAP 0x1 ;  /* 0x000000040000795c */ /* 0x000fe20000300000 */
.L_x_1660:
        /* <DEDUP_REMOVED lines=15> */
.L_x_1695:
[----:B------:R-:W2:Y:S02]  /*8cf0*/  SYNCS.PHASECHK.TRANS64.TRYWAIT P0, [R3+URZ], R2 ;  /* 0x00000002030075a7 */ /* 0x000ea4000800017f */
[----:B--2---:R-:W-:Y:S05]  /*8d00*/  @!P0 BRA `(.L_x_1662) ;  /* 0x0000000400f08947 */ /* 0x004fea0003800000 */
.L_x_1696:
[----:B------:R-:W-:Y:S05]  /*8d10*/  @!P2 BRA `(.L_x_1663) ;  /* 0x000000000004a947 */ /* 0x000fea0003800000 */
[----:B------:R-:W-:Y:S01]  /*8d20*/  BPT.TRAP 0x1 ;  /* 0x000000040000795c */ /* 0x000fe20000300000 */
.L_x_1663:
[----:B--2---:R-:W-:-:S04]  /*8d30*/  VIADD R3, R7, 0x30840 ;  /* 0x0003084007037836 */ /* 0x004fc80000000000 */
[----:B------:R-:W-:-:S04]  /*8d40*/  IMAD R0, R0, 0x8, R3 ;  /* 0x0000000800007824 */ /* 0x000fc800078e0203 */
[----:B------:R-:W2:Y:S02]  /*8d50*/  SYNCS.PHASECHK.TRANS64.TRYWAIT P0, [R0+URZ], R5 ;  /* 0x00000005000075a7 */ /* 0x000ea4000800017f */
[----:B--2---:R-:W-:Y:S05]  /*8d60*/  @!P0 BRA `(.L_x_1664) ;  /* 0x0000000400ec8947 */ /* 0x004fea0003800000 */
.L_x_1697:
[----:B------:R-:W-:-:S07]  /*8d70*/  IMAD R3, R4, 0x8, R3 ;  /* 0x0000000804037824 */ /* 0x000fce00078e0203 */
.L_x_1665:
[----:B---3--:R3:W4:Y:S02]  /*8d80*/  SYNCS.PHASECHK.TRANS64.TRYWAIT P0, [R3+URZ], R2 ;  /* 0x00000002030075a7 */ /* 0x008724000800017f */
[----:B----4-:R-:W-:Y:S05]  /*8d90*/  @!P0 NANOSLEEP.SYNCS 0x989680 ;  /* 0x009896800000895d */ /* 0x010fea0003900000 */
[----:B------:R-:W4:Y:S02]  /*8da0*/  @!P0 SYNCS.PHASECHK.TRANS64 P0, [R3+URZ], R2 ;  /* 0x00000002030085a7 */ /* 0x000f24000800007f */
[----:B----4-:R-:W-:Y:S05]  /*8db0*/  @!P0 BRA `(.L_x_1665) ;  /* 0xfffffffc00f08947 */ /* 0x010fea000383ffff */
.L_x_1548:
[----:B------:R-:W-:Y:S05]  /*8dc0*/  BSYNC B6 ;  /* 0x0000000000067941 */ /* 0x000fea0003800000 */
.L_x_1545:
[----:B------:R-:W-:Y:S05]  /*8dd0*/  EXIT ;  /* 0x000000000000794d */ /* 0x000fea0003800000 */
.L_x_1555:
[----:B------:R-:W-:Y:S02]  /*8de0*/  IMAD.MOV.U32 R12, RZ, RZ, RZ ;  /* 0x000000ffff0c7224 */ /* 0x000fe400078e00ff */
[----:B------:R-:W-:Y:S02]  /*8df0*/  IMAD.MOV.U32 R11, RZ, RZ, 0x1f ;  /* 0x0000001fff0b7424 */ /* 0x000fe400078e00ff */
[----:B------:R-:W-:-:S07]  /*8e00*/  IMAD.MOV.U32 R15, RZ, RZ, -0x1 ;  /* 0xffffffffff0f7424 */ /* 0x000fce00078e00ff */
[----:B------:R-:W-:Y:S05]  /*8e10*/  WARPSYNC.COLLECTIVE R15, `(.L_x_1666) ;  /* 0x000000000f087348 */ /* 0x000fea0003c00000 */
[----:B------:R1:W2:Y:S02]  /*8e20*/  SHFL.IDX P6, R14, R13, R12, R11 ;  /* 0x0000000c0d0e7389 */ /* 0x0002a400000c000b */
[----:B-12---:R-:W-:Y:S01]  /*8e30*/  ENDCOLLECTIVE ;  /* 0x000000000000791b */ /* 0x006fe20003800000 */
.L_x_1666:
[----:B------:R-:W-:Y:S05]  /*8e40*/  BRA `(.L_x_1667) ;  /* 0xffffff8000d07947 */ /* 0x000fea000383ffff */
.L_x_1557:
[----:B--2---:R2:W3:Y:S02]  /*8e50*/  SYNCS.PHASECHK.TRANS64.TRYWAIT P0, [R231+URZ+0x30800], R8 ;  /* 0x03080008e70075a7 */ /* 0x0044e4000800017f */
[----:B---3--:R-:W-:Y:S05]  /*8e60*/  @!P0 NANOSLEEP.SYNCS 0x989680 ;  /* 0x009896800000895d */ /* 0x008fea0003900000 */
[----:B------:R-:W3:Y:S02]  /*8e70*/  @!P0 SYNCS.PHASECHK.TRANS64 P0, [R231+URZ+0x30800], R8 ;  /* 0x03080008e70085a7 */ /* 0x000ee4000800007f */
[----:B---3--:R-:W-:Y:S05]  /*8e80*/  @!P0 BRA `(.L_x_1557) ;  /* 0xfffffffc00f08947 */ /* 0x008fea000383ffff */
[----:B------:R-:W-:Y:S05]  /*8e90*/  BRA `(.L_x_1556) ;  /* 0xffffff8400187947 */ /* 0x000fea000383ffff */
.L_x_1561:
[----:B---3--:R3:W4:Y:S02]  /*8ea0*/  SYNCS.PHASECHK.TRANS64.TRYWAIT P0, [R0+URZ+0x30810], R7 ;  /* 0x03081007000075a7 */ /* 0x008724000800017f */
[----:B----4-:R-:W-:Y:S05]  /*8eb0*/  @!P0 NANOSLEEP.SYNCS 0x989680 ;  /* 0x009896800000895d */ /* 0x010fea0003900000 */
[----:B------:R-:W4:Y:S02]  /*8ec0*/  @!P0 SYNCS.PHASECHK.TRANS64 P0, [R0+URZ+0x30810], R7 ;  /* 0x03081007000085a7 */ /* 0x000f24000800007f */
[----:B----4-:R-:W-:Y:S05]  /*8ed0*/  @!P0 BRA `(.L_x_1561) ;  /* 0xfffffffc00f08947 */ /* 0x010fea000383ffff */
[----:B------:R-:W-:Y:S05]  /*8ee0*/  BRA `(.L_x_1560) ;  /* 0xffffff8800b47947 */ /* 0x000fea000383ffff */
.L_x_1565:
[----:B------:R1:W1:Y:S02]  /*8ef0*/  SYNCS.PHASECHK.TRANS64.TRYWAIT P0, [R0+URZ+0x30830], R7 ;  /* 0x03083007000075a7 */ /* 0x000264000800017f */
[----:B-1----:R-:W-:Y:S05]  /*8f00*/  @!P0 NANOSLEEP.SYNCS 0x989680 ;  /* 0x009896800000895d */ /* 0x002fea0003900000 */
[----:B------:R-:W1:Y:S02]  /*8f10*/  @!P0 SYNCS.PHASECHK.TRANS64 P0, [R0+URZ+0x30830], R7 ;  /* 0x03083007000085a7 */ /* 0x000e64000800007f */
[----:B-1----:R-:W-:Y:S05]  /*8f20*/  @!P0 BRA `(.L_x_1565) ;  /* 0xfffffffc00f08947 */ /* 0x002fea000383ffff */
[----:B------:R-:W-:Y:S05]  /*8f30*/  BRA `(.L_x_1564) ;  /* 0xffffff90000c7947 */ /* 0x000fea000383ffff */
.L_x_1572:
[----:B------:R-:W-:Y:S01]  /*8f40*/  BSSY B0, `(.L_x_1668) ;  /* 0x0000005000007945 */ /* 0x000fe20003800000 */
[----:B------:R-:W-:-:S07]  /*8f50*/  IMAD.MOV.U32 R15, RZ, RZ, -0x1 ;  /* 0xffffffffff0f7424 */ /* 0x000fce00078e00ff */
[----:B-1----:R-:W-:Y:S05]  /*8f60*/  WARPSYNC.COLLECTIVE R15, `(.L_x_1669) ;  /* 0x000000000f087348 */ /* 0x002fea0003c00000 */
[----:B------:R-:W-:Y:S01]  /*8f70*/  NOP ;  /* 0x0000000000007918 */ /* 0x000fe20000000000 */
[----:B-1----:R-:W-:Y:S01]  /*8f80*/  ENDCOLLECTIVE ;  /* 0x000000000000791b */ /* 0x002fe20003800000 */
.L_x_1669:
[----:B------:R-:W-:Y:S05]  /*8f90*/  BSYNC B0 ;  /* 0x0000000000007941 */ /* 0x000fea0003800000 */
.L_x_1668:
[----:B------:R-:W-:Y:S05]  /*8fa0*/  BRA `(.L_x_1670) ;  /* 0xffffffb8007c7947 */ /* 0x000fea000383ffff */
.L_x_1581:
[----:B------:R-:W-:Y:S01]  /*8fb0*/  BSSY B0, `(.L_x_1671) ;  /* 0x0000005000007945 */ /* 0x000fe20003800000 */
[----:B------:R-:W-:-:S07]  /*8fc0*/  IMAD.MOV.U32 R15, RZ, RZ, -0x1 ;  /* 0xffffffffff0f7424 */ /* 0x000fce00078e00ff */
[----:B-12---:R-:W-:Y:S05]  /*8fd0*/  WARPSYNC.COLLECTIVE R15, `(.L_x_1672) ;  /* 0x000000000f087348 */ /* 0x006fea0003c00000 */
[----:B------:R-:W-:Y:S01]  /*8fe0*/  NOP ;  /* 0x0000000000007918 */ /* 0x000fe20000000000 */
[----:B-12---:R-:W-:Y:S01]  /*8ff0*/  ENDCOLLECTIVE ;  /* 0x000000000000791b */ /* 0x006fe20003800000 */
.L_x_1672:
[----:B------:R-:W-:Y:S05]  /*9000*/  BSYNC B0 ;  /* 0x0000000000007941 */ /* 0x000fea0003800000 */
.L_x_1671:
[----:B------:R-:W-:Y:S05]  /*9010*/  BRA `(.L_x_1673) ;  /* 0xffffffbc007c7947 */ /* 0x000fea000383ffff */
.L_x_1593:
[----:B------:R-:W-:Y:S01]  /*9020*/  BSSY B0, `(.L_x_1674) ;  /* 0x0000005000007945 */ /* 0x000fe20003800000 */
[----:B------:R-:W-:-:S07]  /*9030*/  IMAD.MOV.U32 R15, RZ, RZ, -0x1 ;  /* 0xffffffffff0f7424 */ /* 0x000fce00078e00ff */
[----:B------:R-:W-:Y:S05]  /*9040*/  WARPSYNC.COLLECTIVE R15, `(.L_x_1675) ;  /* 0x000000000f087348 */ /* 0x000fea0003c00000 */
[----:B------:R-:W-:Y:S01]  /*9050*/  NOP ;  /* 0x0000000000007918 */ /* 0x000fe20000000000 */
[----:B------:R-:W-:Y:S01]  /*9060*/  ENDCOLLECTIVE ;  /* 0x000000000000791b */ /* 0x000fe20003800000 */
.L_x_1675:
[----:B------:R-:W-:Y:S05]  /*9070*/  BSYNC B0 ;  /* 0x0000000000007941 */ /* 0x000fea0003800000 */
.L_x_1674:
[----:B------:R-:W-:Y:S05]  /*9080*/  BRA `(.L_x_1676) ;  /* 0xffffffc400647947 */ /* 0x000fea000383ffff */
.L_x_1606:
[----:B------:R-:W-:Y:S01]  /*9090*/  BSSY B0, `(.L_x_1677) ;  /* 0x0000005000007945 */ /* 0x000fe20003800000 */
[----:B------:R-:W-:-:S07]  /*90a0*/  IMAD.MOV.U32 R15, RZ, RZ, -0x1 ;  /* 0xffffffffff0f7424 */ /* 0x000fce00078e00ff */
[----:B------:R-:W-:Y:S05]  /*90b0*/  WARPSYNC.COLLECTIVE R15, `(.L_x_1678) ;  /* 0x000000000f087348 */ /* 0x000fea0003c00000 */
[----:B------:R-:W-:Y:S01]  /*90c0*/  NOP ;  /* 0x0000000000007918 */ /* 0x000fe20000000000 */
[----:B------:R-:W-:Y:S01]  /*90d0*/  ENDCOLLECTIVE ;  /* 0x000000000000791b */ /* 0x000fe20003800000 */
.L_x_1678:
[----:B------:R-:W-:Y:S05]  /*90e0*/  BSYNC B0 ;  /* 0x0000000000007941 */ /* 0x000fea0003800000 */
.L_x_1677:
[----:B------:R-:W-:Y:S05]  /*90f0*/  BRA `(.L_x_1679) ;  /* 0xffffffc800e87947 */ /* 0x000fea000383ffff */
.L_x_1618:
[----:B------:R-:W-:Y:S01]  /*9100*/  BSSY B0, `(.L_x_1680) ;  /* 0x0000005000007945 */ /* 0x000fe20003800000 */
[----:B------:R-:W-:-:S07]  /*9110*/  IMAD.MOV.U32 R15, RZ, RZ, -0x1 ;  /* 0xffffffffff0f7424 */ /* 0x000fce00078e00ff */
[----:B------:R-:W-:Y:S05]  /*9120*/  WARPSYNC.COLLECTIVE R15, `(.L_x_1681) ;  /* 0x000000000f087348 */ /* 0x000fea0003c00000 */
[----:B------:R-:W-:Y:S01]  /*9130*/  NOP ;  /* 0x0000000000007918 */ /* 0x000fe20000000000 */
[----:B------:R-:W-:Y:S01]  /*9140*/  ENDCOLLECTIVE ;  /* 0x000000000000791b */ /* 0x000fe20003800000 */
.L_x_1681:
[----:B------:R-:W-:Y:S05]  /*9150*/  BSYNC B0 ;  /* 0x0000000000007941 */ /* 0x000fea0003800000 */
.L_x_1680:
[----:B------:R-:W-:Y:S05]  /*9160*/  BRA `(.L_x_1682) ;  /* 0xffffffd000087947 */ /* 0x000fea000383ffff */
.L_x_1640:
[----:B-1----:R1:W2:Y:S02]  /*9170*/  SYNCS.PHASECHK.TRANS64.TRYWAIT P0, [R16+URZ+0x30820], R3 ;  /* 0x03082003100075a7 */ /* 0x0022a4000800017f */
[----:B--2---:R-:W-:Y:S05]  /*9180*/  @!P0 NANOSLEEP.SYNCS 0x989680 ;  /* 0x009896800000895d */ /* 0x004fea0003900000 */
[----:B------:R-:W2:Y:S02]  /*9190*/  @!P0 SYNCS.PHASECHK.TRANS64 P0, [R16+URZ+0x30820], R3 ;  /* 0x03082003100085a7 */ /* 0x000ea4000800007f */
[----:B--2---:R-:W-:Y:S05]  /*91a0*/  @!P0 BRA `(.L_x_1640) ;  /* 0xfffffffc00f08947 */ /* 0x004fea000383ffff */
[----:B------:R-:W-:Y:S05]  /*91b0*/  BRA `(.L_x_1683) ;  /* 0xffffffdc00d87947 */ /* 0x000fea000383ffff */
.L_x_1644:
[----:B-1----:R1:W3:Y:S02]  /*91c0*/  SYNCS.PHASECHK.TRANS64.TRYWAIT P1, [R16+URZ+0x30840], R21 ;  /* 0x03084015100075a7 */ /* 0x0022e4000802017f */
[----:B---3--:R-:W-:Y:S05]  /*91d0*/  @!P1 NANOSLEEP.SYNCS 0x989680 ;  /* 0x009896800000995d */ /* 0x008fea0003900000 */
[----:B------:R-:W3:Y:S02]  /*91e0*/  @!P1 SYNCS.PHASECHK.TRANS64 P1, [R16+URZ+0x30840], R21 ;  /* 0x03084015100095a7 */ /* 0x000ee4000802007f */
[----:B---3--:R-:W-:Y:S05]  /*91f0*/  @!P1 BRA `(.L_x_1644) ;  /* 0xfffffffc00f09947 */ /* 0x008fea000383ffff */
[----:B------:R-:W-:Y:S05]  /*9200*/  BRA `(.L_x_1684) ;  /* 0xffffffe400947947 */ /* 0x000fea000383ffff */
.L_x_1646:
[----:B--2---:R2:W3:Y:S02]  /*9210*/  SYNCS.PHASECHK.TRANS64.TRYWAIT P1, [R16+URZ+0x30828], R21 ;  /* 0x03082815100075a7 */ /* 0x0044e4000802017f */
[----:B---3--:R-:W-:Y:S05]  /*9220*/  @!P1 NANOSLEEP.SYNCS 0x989680 ;  /* 0x009896800000995d */ /* 0x008fea0003900000 */
[----:B------:R-:W3:Y:S02]  /*9230*/  @!P1 SYNCS.PHASECHK.TRANS64 P1, [R16+URZ+0x30828], R21 ;  /* 0x03082815100095a7 */ /* 0x000ee4000802007f */
[----:B---3--:R-:W-:Y:S05]  /*9240*/  @!P1 BRA `(.L_x_1646) ;  /* 0xfffffffc00f09947 */ /* 0x008fea000383ffff */
[----:B------:R-:W-:Y:S05]  /*9250*/  BRA `(.L_x_1685) ;  /* 0xffffffe800287947 */ /* 0x000fea000383ffff */
.L_x_1648:
[----:B---3--:R3:W4:Y:S02]  /*9260*/  SYNCS.PHASECHK.TRANS64.TRYWAIT P1, [R16+URZ+0x30848], R21 ;  /* 0x03084815100075a7 */ /* 0x008724000802017f */
[----:B----4-:R-:W-:Y:S05]  /*9270*/  @!P1 NANOSLEEP.SYNCS 0x989680 ;  /* 0x009896800000995d */ /* 0x010fea0003900000 */
[----:B------:R-:W4:Y:S02]  /*9280*/  @!P1 SYNCS.PHASECHK.TRANS64 P1, [R16+URZ+0x30848], R21 ;  /* 0x03084815100095a7 */ /* 0x000f24000802007f */
[----:B----4-:R-:W-:Y:S05]  /*9290*/  @!P1 BRA `(.L_x_1648) ;  /* 0xfffffffc00f09947 */ /* 0x010fea000383ffff */
[----:B------:R-:W-:Y:S05]  /*92a0*/  BRA `(.L_x_1686) ;  /* 0xffffffe800bc7947 */ /* 0x000fea000383ffff */
.L_x_1650:
[----:B------:R-:W-:-:S07]  /*92b0*/  SHF.L.U32 R5, R11, 0x1f, RZ ;  /* 0x0000001f0b057819 */ /* 0x000fce00000006ff */
.L_x_1687:
[----:B------:R1:W1:Y:S02]  /*92c0*/  SYNCS.PHASECHK.TRANS64.TRYWAIT P1, [R16+URZ+0x30820], R5 ;  /* 0x03082005100075a7 */ /* 0x000264000802017f */
[----:B-1----:R-:W-:Y:S05]  /*92d0*/  @!P1 NANOSLEEP.SYNCS 0x989680 ;  /* 0x009896800000995d */ /* 0x002fea0003900000 */
[----:B------:R-:W1:Y:S02]  /*92e0*/  @!P1 SYNCS.PHASECHK.TRANS64 P1, [R16+URZ+0x30820], R5 ;  /* 0x03082005100095a7 */ /* 0x000e64000802007f */
[----:B-1----:R-:W-:Y:S05]  /*92f0*/  @!P1 BRA `(.L_x_1687) ;  /* 0xfffffffc00f09947 */ /* 0x002fea000383ffff */
[----:B------:R-:W-:Y:S05]  /*9300*/  BRA `(.L_x_1688) ;  /* 0xffffffec00387947 */ /* 0x000fea000383ffff */
.L_x_1653:
[----:B-1----:R1:W3:Y:S02]  /*9310*/  SYNCS.PHASECHK.TRANS64.TRYWAIT P1, [R16+URZ+0x30840], R13 ;  /* 0x0308400d100075a7 */ /* 0x0022e4000802017f */
[----:B---3--:R-:W-:Y:S05]  /*9320*/  @!P1 NANOSLEEP.SYNCS 0x989680 ;  /* 0x009896800000995d */ /* 0x008fea0003900000 */
[----:B------:R-:W3:Y:S02]  /*9330*/  @!P1 SYNCS.PHASECHK.TRANS64 P1, [R16+URZ+0x30840], R13 ;  /* 0x0308400d100095a7 */ /* 0x000ee4000802007f */
[----:B---3--:R-:W-:Y:S05]  /*9340*/  @!P1 BRA `(.L_x_1653) ;  /* 0xfffffffc00f09947 */ /* 0x008fea000383ffff */
[----:B------:R-:W-:Y:S05]  /*9350*/  BRA `(.L_x_1689) ;  /* 0xffffffec00ec7947 */ /* 0x000fea000383ffff */
.L_x_1655:
[----:B--2---:R2:W3:Y:S02]  /*9360*/  SYNCS.PHASECHK.TRANS64.TRYWAIT P1, [R16+URZ+0x30828], R13 ;  /* 0x0308280d100075a7 */ /* 0x0044e4000802017f */
[----:B---3--:R-:W-:Y:S05]  /*9370*/  @!P1 NANOSLEEP.SYNCS 0x989680 ;  /* 0x009896800000995d */ /* 0x008fea0003900000 */
[----:B------:R-:W3:Y:S02]  /*9380*/  @!P1 SYNCS.PHASECHK.TRANS64 P1, [R16+URZ+0x30828], R13 ;  /* 0x0308280d100095a7 */ /* 0x000ee4000802007f */
[----:B---3--:R-:W-:Y:S05]  /*9390*/  @!P1 BRA `(.L_x_1655) ;  /* 0xfffffffc00f09947 */ /* 0x008fea000383ffff */
[----:B------:R-:W-:Y:S05]  /*93a0*/  BRA `(.L_x_1690) ;  /* 0xfffffff000747947 */ /* 0x000fea000383ffff */
.L_x_1657:
[----:B---3--:R3:W1:Y:S02]  /*93b0*/  SYNCS.PHASECHK.TRANS64.TRYWAIT P0, [R3+URZ+0x30840], R0 ;  /* 0x03084000030075a7 */ /* 0x008664000800017f */
[----:B-1----:R-:W-:Y:S05]  /*93c0*/  @!P0 NANOSLEEP.SYNCS 0x989680 ;  /* 0x009896800000895d */ /* 0x002fea0003900000 */
[----:B------:R-:W1:Y:S02]  /*93d0*/  @!P0 SYNCS.PHASECHK.TRANS64 P0, [R3+URZ+0x30840], R0 ;  /* 0x03084000030085a7 */ /* 0x000e64000800007f */
[----:B-1----:R-:W-:Y:S05]  /*93e0*/  @!P0 BRA `(.L_x_1657) ;  /* 0xfffffffc00f08947 */ /* 0x002fea000383ffff */
[----:B------:R-:W-:Y:S05]  /*93f0*/  BRA `(.L_x_1691) ;  /* 0xfffffff4001c7947 */ /* 0x000fea000383ffff */
.L_x_1659:
[----:B------:R-:W-:Y:S01]  /*9400*/  BSSY B0, `(.L_x_1692) ;  /* 0x0000006000007945 */ /* 0x000fe20003800000 */
[----:B------:R-:W-:-:S07]  /*9410*/  IMAD.MOV.U32 R15, RZ, RZ, -0x1 ;  /* 0xffffffffff0f7424 */ /* 0x000fce00078e00ff */
[----:B------:R-:W-:Y:S05]  /*9420*/  WARPSYNC.COLLECTIVE R15, `(.L_x_1693) ;  /* 0x000000000f0c7348 */ /* 0x000fea0003c00000 */
[----:B------:R-:W-:Y:S02]  /*9430*/  ELECT P6, UR62, PT ;  /* 0x00000000003e782f */ /* 0x000fe400038c0000 */
[----:B------:R-:W-:Y:S01]  /*9440*/  MOV R14, UR62 ;  /* 0x0000003e000e7c02 */ /* 0x000fe20008000f00 */
[----:B------:R-:W-:Y:S10]  /*9450*/  ENDCOLLECTIVE ;  /* 0x000000000000791b */ /* 0x000ff40003800000 */
.L_x_1693:
[----:B------:R-:W-:Y:S05]  /*9460*/  BSYNC B0 ;  /* 0x0000000000007941 */ /* 0x000fea0003800000 */
.L_x_1692:
[----:B------:R-:W-:Y:S05]  /*9470*/  BRA `(.L_x_1694) ;  /* 0xfffffff400c87947 */ /* 0x000fea000383ffff */
.L_x_1661:
[----:B-1----:R1:W2:Y:S02]  /*9480*/  SYNCS.PHASECHK.TRANS64.TRYWAIT P0, [R6+URZ], R5 ;  /* 0x00000005060075a7 */ /* 0x0022a4000800017f */
[----:B--2---:R-:W-:Y:S05]  /*9490*/  @!P0 NANOSLEEP.SYNCS 0x989680 ;  /* 0x009896800000895d */ /* 0x004fea0003900000 */
[----:B------:R-:W2:Y:S02]  /*94a0*/  @!P0 SYNCS.PHASECHK.TRANS64 P0, [R6+URZ], R5 ;  /* 0x00000005060085a7 */ /* 0x000ea4000800007f */
[----:B--2---:R-:W-:Y:S05]  /*94b0*/  @!P0 BRA `(.L_x_1661) ;  /* 0xfffffffc00f08947 */ /* 0x004fea000383ffff */
[----:B------:R-:W-:Y:S05]  /*94c0*/  BRA `(.L_x_1695) ;  /* 0xfffffff800087947 */ /* 0x000fea000383ffff */
.L_x_1662:
[----:B--2---:R2:W3:Y:S02]  /*94d0*/  SYNCS.PHASECHK.TRANS64.TRYWAIT P0, [R3+URZ], R2 ;  /* 0x00000002030075a7 */ /* 0x0044e4000800017f */
[----:B---3--:R-:W-:Y:S05]  /*94e0*/  @!P0 NANOSLEEP.SYNCS 0x989680 ;  /* 0x009896800000895d */ /* 0x008fea0003900000 */
[----:B------:R-:W3:Y:S02]  /*94f0*/  @!P0 SYNCS.PHASECHK.TRANS64 P0, [R3+URZ], R2 ;  /* 0x00000002030085a7 */ /* 0x000ee4000800007f */
[----:B---3--:R-:W-:Y:S05]  /*9500*/  @!P0 BRA `(.L_x_1662) ;  /* 0xfffffffc00f08947 */ /* 0x008fea000383ffff */
[----:B------:R-:W-:Y:S05]  /*9510*/  BRA `(.L_x_1696) ;  /* 0xfffffff400fc7947 */ /* 0x000fea000383ffff */
.L_x_1664:
[----:B--2---:R2:W3:Y:S02]  /*9520*/  SYNCS.PHASECHK.TRANS64.TRYWAIT P0, [R0+URZ], R5 ;  /* 0x00000005000075a7 */ /* 0x0044e4000800017f */
[----:B---3--:R-:W-:Y:S05]  /*9530*/  @!P0 NANOSLEEP.SYNCS 0x989680 ;  /* 0x009896800000895d */ /* 0x008fea0003900000 */
[----:B------:R-:W3:Y:S02]  /*9540*/  @!P0 SYNCS.PHASECHK.TRANS64 P0, [R0+URZ], R5 ;  /* 0x00000005000085a7 */ /* 0x000ee4000800007f */
[----:B---3--:R-:W-:Y:S05]  /*9550*/  @!P0 BRA `(.L_x_1664) ;  /* 0xfffffffc00f08947 */ /* 0x008fea000383ffff */
[----:B------:R-:W-:Y:S05]  /*9560*/  BRA `(.L_x_1697) ;  /* 0xfffffff800007947 */ /* 0x000fea000383ffff */
.L_x_1698:
        /* <DEDUP_REMOVED lines=9> */
.L_x_3696:


//--------------------- .text._ZN7cutlass13device_kernelIN5flash11enable_sm90INS1_16FlashAttnBwdSm90INS1_25CollectiveMainloopBwdSm90ILi2ELi2ELi2EN4cute5tupleIJNS5_1CILi1EEES8_S8_EEENS6_IJNS7_ILi64EEENS7_ILi128EEESB_EEENS_10bfloat16_tEfNS_4arch4Sm90ELb0ELb1ELb0ELb1ELb0ELb1ELb0ELb0ELi2ELi1ELi2ELi1ELb0EEENS1_21CollectiveEpilogueBwdISC_SD_SF_Li256ELb1ELb0ELi1EEENS1_19SingleTileSchedulerILb1ELb0ELb0ELi128EEEEEEEEEvNT_6ParamsE --------------------------
	.section	.text._ZN7cutlass13device_kernelIN5flash11enable_sm90INS1_16FlashAttnBwdSm90INS1_25CollectiveMainloopBwdSm90ILi2ELi2ELi2EN4cute5tupleIJNS5_1CILi1EEES8_S8_EEENS6_IJNS7_ILi64EEENS7_ILi128EEESB_EEENS_10bfloat16_tEfNS_4arch4Sm90ELb0ELb1ELb0ELb1ELb0ELb1ELb0ELb0ELi2ELi1ELi2ELi1ELb0EEENS1_21CollectiveEpilogueBwdISC_SD_SF_Li256ELb1ELb0ELi1EEENS1_19SingleTileSchedulerILb1ELb0ELb0ELi128EEEEEEEEEvNT_6ParamsE,"ax",@progbits
	.align	128
.text._ZN7cutlass13device_kernelIN5flash11enable_sm90INS1_16FlashAttnBwdSm90INS1_25CollectiveMainloopBwdSm90ILi2ELi2ELi2EN4cute5tupleIJNS5_1CILi1EEES8_S8_EEENS6_IJNS7_ILi64EEENS7_ILi128EEESB_EEENS_10bfloat16_tEfNS_4arch4Sm90ELb0ELb1ELb0ELb1ELb0ELb1ELb0ELb0ELi2ELi1ELi2ELi1ELb0EEENS1_21CollectiveEpilogueBwdISC_SD_SF_Li256ELb1ELb0ELi1EEENS1_19SingleTileSchedulerILb1ELb0ELb0ELi128EEEEEEEEEvNT_6ParamsE:
        .type           _ZN7cutlass13device_kernelIN5flash11enable_sm90INS1_16FlashAttnBwdSm90INS1_25CollectiveMainloopBwdSm90ILi2ELi2ELi2EN4cute5tupleIJNS5_1CILi1EEES8_S8_EEENS6_IJNS7_ILi64EEENS7_ILi128EEESB_EEENS_10bfloat16_tEfNS_4arch4Sm90ELb0ELb1ELb0ELb1ELb0ELb1ELb0ELb0ELi2ELi1ELi2ELi1ELb0EEENS1_21CollectiveEpilogueBwdISC_SD_SF_Li256ELb1ELb0ELi1EEENS1_19SingleTileSchedulerILb1ELb0ELb0ELi128EEEEEEEEEvNT_6ParamsE,@function
        .size           _ZN7cutlass13device_kernelIN5flash11enable_sm90INS1_16FlashAttnBwdSm90INS1_25CollectiveMainloopBwdSm90ILi2ELi2ELi2EN4cute5tupleIJNS5_1CILi1EEES8_S8_EEENS6_IJNS7_ILi64EEENS7_ILi128EEESB_EEENS_10bfloat16_tEfNS_4arch4Sm90ELb0ELb1ELb0ELb1ELb0ELb1ELb0ELb0ELi2ELi1ELi2ELi1ELb0EEENS1_21CollectiveEpilogueBwdISC_SD_SF_Li256ELb1ELb0ELi1EEENS1_19SingleTileSchedulerILb1ELb0ELb0ELi128EEEEEEEEEvNT_6ParamsE,(.L_x_3697 - _ZN7cutlass13device_kernelIN5flash11enable_sm90INS1_16FlashAttnBwdSm90INS1_25CollectiveMainloopBwdSm90ILi2ELi2ELi2EN4cute5tupleIJNS5_1CILi1EEES8_S8_EEENS6_IJNS7_ILi64EEENS7_ILi128EEESB_EEENS_10bfloat16_tEfNS_4arch4Sm90ELb0ELb1ELb0ELb1ELb0ELb1ELb0ELb0ELi2ELi1ELi2ELi1ELb0EEENS1_21CollectiveEpilogueBwdISC_SD_SF_Li256ELb1ELb0ELi1EEENS1_19SingleTileSchedulerILb1ELb0ELb0ELi128EEEEEEEEEvNT_6ParamsE)
        .other          _ZN7cutlass13device_kernelIN5flash11enable_sm90INS1_16FlashAttnBwdSm90INS1_25CollectiveMainloopBwdSm90ILi2ELi2ELi2EN4cute5tupleIJNS5_1CILi1EEES8_S8_EEENS6_IJNS7_ILi64EEENS7_ILi128EEESB_EEENS_10bfloat16_tEfNS_4arch4Sm90ELb0ELb1ELb0ELb1ELb0ELb1ELb0ELb0ELi2ELi1ELi2ELi1ELb0EEENS1_21CollectiveEpilogueBwdISC_SD_SF_Li256ELb1ELb0ELi1EEENS1_19SingleTileSchedulerILb1ELb0ELb0ELi128EEEEEEEEEvNT_6ParamsE,@"STO_CUDA_ENTRY STV_DEFAULT"
_ZN7cutlass13device_kernelIN5flash11enable_sm90INS1_16FlashAttnBwdSm90INS1_25CollectiveMainloopBwdSm90ILi2ELi2ELi2EN4cute5tupleIJNS5_1CILi1EEES8_S8_EEENS6_IJNS7_ILi64EEENS7_ILi128EEESB_EEENS_10bfloat16_tEfNS_4arch4Sm90ELb0ELb1ELb0ELb1ELb0ELb1ELb0ELb0ELi2ELi1ELi2ELi1ELb0EEENS1_21CollectiveEpilogueBwdISC_SD_SF_Li256ELb1ELb0ELi1EEENS1_19SingleTileSchedulerILb1ELb0ELb0ELi128EEEEEEEEEvNT_6ParamsE:
        /* <DEDUP_REMOVED lines=24> */
.L_x_1700:
[----:B------:R-:W-:Y:S05]  /*0180*/  BSYNC B0 ;  /* 0x0000000000007941 */ /* 0x000fea0003800000 */
.L_x_1699:
        /* <DEDUP_REMOVED lines=37> */
.L_x_1701:
        /* <DEDUP_REMOVED lines=22> */
.L_x_1702:
[----:B------:R-:W-:Y:S01]  /*0540*/  PLOP3.LUT P0, PT, PT, PT, UP0, 0x80, 0x0 ;  /* 0x000000000000781c */ /* 0x000fe20003f0f008 */
[----:B------:R-:W-:Y:S01]  /*0550*/  NOP ;  /* 0x0000000000007918 */ /* 0x000fe20000000000 */
[----:B------:R-:W-:Y:S01]  /*0560*/  ULDC.64 UR46, c[0x0][0x208] ;  /* 0x00008200002e7ab9 */ /* 0x000fe20000000a00 */
[----:B------:R-:W-:Y:S01]  /*0570*/  BSSY B6, `(.L_x_1703) ;  /* 0x0000b3f000067945 */ /* 0x000fe20003800000 */
[----:B-12-4-:R-:W-:Y:S09]  /*0580*/  BAR.SYNC.DEFER_BLOCKING 0x0 ;  /* 0x0000000000007b1d */ /* 0x016ff20000010000 */
[----:B------:R-:W-:Y:S05]  /*0590*/  @!P0 BRA `(.L_x_1704) ;  /* 0x0000007800188947 */ /* 0x000fea0003800000 */
.L_x_1705:
[----:B------:R-:W-:-:S08]  /*05a0*/  NOP ;  /* 0x0000000000007918 */ /* 0x000fd00000000000 */
[----:B------:R-:W1:Y:S02]  /*05b0*/  USETMAXREG.TRY_ALLOC.CTAPOOL UP0, 0xf0 ;  /* 0x000000f0000079c8 */ /* 0x000e640008000600 */
[----:B-1----:R-:W-:-:S13]  /*05c0*/  PLOP3.LUT P0, PT, PT, PT, UP0, 0x80, 0x0 ;  /* 0x000000000000781c */ /* 0x002fda0003f0f008 */
[----:B------:R-:W-:Y:S05]  /*05d0*/  @!P0 BRA `(.L_x_1705) ;  /* 0xfffffffc00f08947 */ /* 0x000fea000383ffff */
[----:B------:R-:W-:Y:S01]  /*05e0*/  LOP3.LUT R0, R0, 0x3, RZ, 0xc0, !PT ;  /* 0x0000000300007812 */ /* 0x000fe200078ec0ff */
[----:B------:R-:W1:Y:S01]  /*05f0*/  S2R R2, SR_TID.X ;  /* 0x0000000000027919 */ /* 0x000e620000002100 */
[----:B------:R-:W-:Y:S01]  /*0600*/  ULDC.64 UR4, c[0x0][0x8d8] ;  /* 0x0002360000047ab9 */ /* 0x000fe20000000a00 */
[----:B------:R-:W2:Y:S03]  /*0610*/  S2UR UR6, SR_CTAID.X ;  /* 0x00000000000679c3 */ /* 0x000ea60000002500 */
[----:B------:R-:W3:Y:S05]  /*0620*/  SHFL.IDX PT, R0, R0, RZ, 0x1f ;  /* 0x00001fff00007589 */ /* 0x000eea00000e0000 */
[----:B------:R-:W4:Y:S01]  /*0630*/  S2UR UR36, SR_CTAID.Z ;  /* 0x00000000002479c3 */ /* 0x000f220000002700 */
[----:B---3--:R-:W-:-:S02]  /*0640*/  ISETP.NE.AND P0, PT, R0, RZ, PT ;  /* 0x000000ff0000720c */ /* 0x008fc40003f05270 */
[----:B-1----:R-:W-:-:S11]  /*0650*/  SHF.R.U32.HI R2, RZ, 0x7, R2 ;  /* 0x00000007ff027819 */ /* 0x002fd60000011602 */
[----:B------:R-:W-:-:S05]  /*0660*/  @!P0 VIADD R2, R2, 0x9 ;  /* 0x0000000902028836 */ /* 0x000fca0000000000 */
[----:B------:R1:W-:Y:S06]  /*0670*/  @!P0 BAR.ARV R2, 0xa0 ;  /* 0x000280020000851d */ /* 0x0003ec0000002000 */
[----:B------:R-:W-:-:S04]  /*0680*/  ISETP.NE.U32.AND P0, PT, RZ, UR4, PT ;  /* 0x00000004ff007c0c */ /* 0x000fc8000bf05070 */
[----:B------:R-:W-:-:S13]  /*0690*/  ISETP.NE.AND.EX P0, PT, RZ, UR5, PT, P0 ;  /* 0x00000005ff007c0c */ /* 0x000fda000bf05300 */
[----:B-12-4-:R-:W-:Y:S05]  /*06a0*/  @!P0 BRA `(.L_x_1706) ;  /* 0x00000000001c8947 */ /* 0x016fea0003800000 */
[----:B------:R-:W-:Y:S02]  /*06b0*/  ULDC.64 UR4, c[0x0][0x8d8] ;  /* 0x0002360000047ab9 */ /* 0x000fe40000000a00 */
[----:B------:R-:W-:-:S06]  /*06c0*/  UIMAD.WIDE UR4, UR36, 0x4, UR4 ;  /* 0x00000004240478a5 */ /* 0x000fcc000f8e0204 */
[----:B------:R-:W-:Y:S02]  /*06d0*/  IMAD.U32 R2, RZ, RZ, UR4 ;  /* 0x00000004ff027e24 */ /* 0x000fe4000f8e00ff */
[----:B------:R-:W-:-:S05]  /*06e0*/  IMAD.U32 R3, RZ, RZ, UR5 ;  /* 0x00000005ff037e24 */ /* 0x000fca000f8e00ff */
[----:B------:R-:W2:Y:S02]  /*06f0*/  LDG.E R2, desc[UR46][R2.64] ;  /* 0x0000002e02027981 */ /* 0x000ea4000c1e1900 */
[----:B--2---:R-:W-:Y:S01]  /*0700*/  R2UR UR4, R2 ;  /* 0x00000000020472ca */ /* 0x004fe200000e0000 */
[----:B------:R-:W-:-:S14]  /*0710*/  BRA `(.L_x_1707) ;  /* 0x00000000003c7947 */ /* 0x000fdc0003800000 */
.L_x_1706:
[----:B------:R-:W-:Y:S02]  /*0720*/  ULDC.64 UR4, c[0x0][0x8d0] ;  /* 0x0002340000047ab9 */ /* 0x000fe40000000a00 */
[----:B------:R-:W-:-:S04]  /*0730*/  ISETP.NE.U32.AND P0, PT, RZ, UR4, PT ;  /* 0x00000004ff007c0c */ /* 0x000fc8000bf05070 */
[----:B------:R-:W-:-:S13]  /*0740*/  ISETP.NE.AND.EX P0, PT, RZ, UR5, PT, P0 ;  /* 0x00000005ff007c0c */ /* 0x000fda000bf05300 */
[----:B------:R-:W-:Y:S05]  /*0750*/  @!P0 BRA `(.L_x_1708) ;  /* 0x0000000000288947 */ /* 0x000fea0003800000 */
[----:B------:R-:W-:Y:S02]  /*0760*/  ULDC.64 UR4, c[0x0][0x8d0] ;  /* 0x0002340000047ab9 */ /* 0x000fe40000000a00 */
[----:B------:R-:W-:-:S06]  /*0770*/  UIMAD.WIDE UR4, UR36, 0x4, UR4 ;  /* 0x00000004240478a5 */ /* 0x000fcc000f8e0204 */
[----:B------:R-:W-:Y:S02]  /*0780*/  IMAD.U32 R2, RZ, RZ, UR4 ;  /* 0x00000004ff027e24 */ /* 0x000fe4000f8e00ff */
[----:B------:R-:W-:-:S05]  /*0790*/  IMAD.U32 R3, RZ, RZ, UR5 ;  /* 0x00000005ff037e24 */ /* 0x000fca000f8e00ff */
[----:B------:R-:W2:Y:S04]  /*07a0*/  LDG.E R4, desc[UR46][R2.64] ;  /* 0x0000002e02047981 */ /* 0x000ea8000c1e1900 */
[----:B------:R-:W3:Y:S01]  /*07b0*/  LDG.E R0, desc[UR46][R2.64+0x4] ;  /* 0x0000042e02007981 */ /* 0x000ee2000c1e1900 */
[----:B--2---:R-:W-:Y:S02]  /*07c0*/  R2UR UR4, R4 ;  /* 0x00000000040472ca */ /* 0x004fe400000e0000 */
[----:B---3--:R-:W-:-:S13]  /*07d0*/  R2UR UR5, R0 ;  /* 0x00000000000572ca */ /* 0x008fda00000e0000 */
[----:B------:R-:W-:Y:S01]  /*07e0*/  UIADD3 UR4, -UR4, UR5, URZ ;  /* 0x0000000504047290 */ /* 0x000fe2000fffe13f */
[----:B------:R-:W-:Y:S11]  /*07f0*/  BRA `(.L_x_1707) ;  /* 0x0000000000047947 */ /* 0x000ff60003800000 */
.L_x_1708:
[----:B------:R-:W-:-:S05]  /*0800*/  ULDC UR4, c[0x0][0x8bc] ;  /* 0x00022f0000047ab9 */ /* 0x000fca0000000800 */
.L_x_1707:
[----:B------:R-:W-:-:S04]  /*0810*/  USHF.L.U32 UR42, UR6, 0x7, URZ ;  /* 0x00000007062a7899 */ /* 0x000fc8000800063f */
[----:B------:R-:W-:-:S04]  /*0820*/  UISETP.GE.AND UP0, UPT, UR42, UR4, UPT ;  /* 0x000000042a00728c */ /* 0x000fc8000bf06270 */
[----:B------:R-:W-:-:S06]  /*0830*/  USEL UR36, UR36, 0xffffffff, !UP0 ;  /* 0xffffffff24247887 */ /* 0x000fcc000c000000 */
[----:B------:R-:W-:-:S13]  /*0840*/  ISETP.LE.AND P0, PT, RZ, UR36, PT ;  /* 0x00000024ff007c0c */ /* 0x000fda000bf03270 */
[----:B------:R-:W-:Y:S05]  /*0850*/  @!P0 BRA `(.L_x_1709) ;  /* 0x000000b000408947 */ /* 0x000fea0003800000 */
[----:B------:R-:W-:Y:S01]  /*0860*/  ULDC.64 UR4, c[0x0][0x780] ;  /* 0x0001e00000047ab9 */ /* 0x000fe20000000a00 */
[----:B------:R-:W-:Y:S01]  /*0870*/  ULDC UR37, c[0x0][0x290] ;  /* 0x0000a40000257ab9 */ /* 0x000fe20000000800 */
[----:B------:R-:W-:-:S04]  /*0880*/  ISETP.NE.U32.AND P0, PT, RZ, UR4, PT ;  /* 0x00000004ff007c0c */ /* 0x000fc8000bf05070 */
[----:B------:R-:W-:-:S13]  /*0890*/  ISETP.NE.AND.EX P0, PT, RZ, UR5, PT, P0 ;  /* 0x00000005ff007c0c */ /* 0x000fda000bf05300 */
[----:B------:R-:W-:Y:S05]  /*08a0*/  @!P0 BRA `(.L_x_1710) ;  /* 0x00000000001c8947 */ /* 0x000fea0003800000 */
[----:B------:R-:W-:Y:S02]  /*08b0*/  ULDC.64 UR4, c[0x0][0x780] ;  /* 0x0001e00000047ab9 */ /* 0x000fe40000000a00 */
[----:B------:R-:W-:-:S06]  /*08c0*/  UIMAD.WIDE UR4, UR36, 0x4, UR4 ;  /* 0x00000004240478a5 */ /* 0x000fcc000f8e0204 */
[----:B------:R-:W-:Y:S02]  /*08d0*/  IMAD.U32 R2, RZ, RZ, UR4 ;  /* 0x00000004ff027e24 */ /* 0x000fe4000f8e00ff */
[----:B------:R-:W-:-:S05]  /*08e0*/  IMAD.U32 R3, RZ, RZ, UR5 ;  /* 0x00000005ff037e24 */ /* 0x000fca000f8e00ff */
[----:B------:R-:W2:Y:S02]  /*08f0*/  LDG.E R2, desc[UR46][R2.64] ;  /* 0x0000002e02027981 */ /* 0x000ea4000c1e1900 */
[----:B--2---:R-:W-:Y:S01]  /*0900*/  R2UR UR39, R2 ;  /* 0x00000000022772ca */ /* 0x004fe200000e0000 */
[----:B------:R-:W-:-:S14]  /*0910*/  BRA `(.L_x_1711) ;  /* 0x0000000000387947 */ /* 0x000fdc0003800000 */
.L_x_1710:
        /* <DEDUP_REMOVED lines=13> */
[----:B------:R-:W-:-:S12]  /*09f0*/  UIADD3 UR39, -UR39, UR4, URZ ;  /* 0x0000000427277290 */ /* 0x000fd8000fffe13f */
.L_x_1711:
        /* <DEDUP_REMOVED lines=11> */
.L_x_1712:
        /* <DEDUP_REMOVED lines=13> */
.L_x_1713:
[----:B------:R-:W-:Y:S01]  /*0b80*/  UIADD3 UR5, UR42, UR39, -UR37 ;  /* 0x000000272a057290 */ /* 0x000fe2000fffe825 */
[----:B------:R-:W-:Y:S01]  /*0b90*/  ISETP.LE.AND P1, PT, RZ, UR6, PT ;  /* 0x00000006ff007c0c */ /* 0x000fe2000bf23270 */
[----:B------:R-:W-:Y:S01]  /*0ba0*/  ULDC UR6, c[0x0][0x74c] ;  /* 0x0001d30000067ab9 */ /* 0x000fe20000000800 */
[----:B------:R-:W-:Y:S01]  /*0bb0*/  UIADD3 UR4, UR39, 0x3f, URZ ;  /* 0x0000003f27047890 */ /* 0x000fe2000fffe03f */
[----:B------:R-:W-:Y:S01]  /*0bc0*/  PLOP3.LUT P0, PT, PT, PT, PT, 0x80, 0x0 ;  /* 0x000000000000781c */ /* 0x000fe20003f0f070 */
[----:B------:R-:W-:Y:S01]  /*0bd0*/  UIADD3 UR5, UR5, -UR6, URZ ;  /* 0x8000000605057290 */ /* 0x000fe2000fffe03f */
[----:B------:R-:W-:Y:S02]  /*0be0*/  CS2R R86, SRZ ;  /* 0x0000000000567805 */ /* 0x000fe4000001ff00 */
[----:B------:R-:W-:Y:S02]  /*0bf0*/  CS2R R84, SRZ ;  /* 0x0000000000547805 */ /* 0x000fe4000001ff00 */
[----:B------:R-:W-:Y:S01]  /*0c00*/  CS2R R82, SRZ ;  /* 0x0000000000527805 */ /* 0x000fe2000001ff00 */
[----:B------:R-:W-:Y:S01]  /*0c10*/  USHF.R.S32.HI UR6, URZ, 0x1f, UR5 ;  /* 0x0000001f3f067899 */ /* 0x000fe20008011405 */
[----:B------:R-:W-:-:S02]  /*0c20*/  CS2R R80, SRZ ;  /* 0x0000000000507805 */ /* 0x000fc4000001ff00 */
[----:B------:R-:W-:Y:S02]  /*0c30*/  CS2R R78, SRZ ;  /* 0x00000000004e7805 */ /* 0x000fe4000001ff00 */
[----:B------:R-:W-:Y:S01]  /*0c40*/  CS2R R76, SRZ ;  /* 0x00000000004c7805 */ /* 0x000fe2000001ff00 */
[----:B------:R-:W-:Y:S01]  /*0c50*/  ULEA.HI UR6, UR6, UR5, URZ, 0x6 ;  /* 0x0000000506067291 */ /* 0x000fe2000f8f303f */
[----:B------:R-:W-:Y:S01]  /*0c60*/  CS2R R74, SRZ ;  /* 0x00000000004a7805 */ /* 0x000fe2000001ff00 */
[----:B------:R-:W-:Y:S01]  /*0c70*/  USHF.R.S32.HI UR5, URZ, 0x1f, UR4 ;  /* 0x0000001f3f057899 */ /* 0x000fe20008011404 */
[----:B------:R-:W-:Y:S01]  /*0c80*/  CS2R R72, SRZ ;  /* 0x0000000000487805 */ /* 0x000fe2000001ff00 */
[----:B------:R-:W-:Y:S01]  /*0c90*/  USHF.R.S32.HI UR6, URZ, 0x6, UR6 ;  /* 0x000000063f067899 */ /* 0x000fe20008011406 */
[----:B------:R-:W-:Y:S01]  /*0ca0*/  CS2R R70, SRZ ;  /* 0x0000000000467805 */ /* 0x000fe2000001ff00 */
[----:B------:R-:W-:Y:S01]  /*0cb0*/  ULEA.HI UR5, UR5, UR4, URZ, 0x6 ;  /* 0x0000000405057291 */ /* 0x000fe2000f8f303f */
[----:B------:R-:W-:Y:S01]  /*0cc0*/  CS2R R68, SRZ ;  /* 0x0000000000447805 */ /* 0x000fe2000001ff00 */
[----:B------:R-:W-:Y:S01]  /*0cd0*/  UISETP.LT.AND UP0, UPT, URZ, UR6, UPT ;  /* 0x000000063f00728c */ /* 0x000fe2000bf01270 */
[----:B------:R-:W-:Y:S01]  /*0ce0*/  CS2R R66, SRZ ;  /* 0x0000000000427805 */ /* 0x000fe2000001ff00 */
[----:B------:R-:W-:Y:S01]  /*0cf0*/  USHF.R.S32.HI UR40, URZ, 0x6, UR5 ;  /* 0x000000063f287899 */ /* 0x000fe20008011405 */
[----:B------:R-:W-:Y:S01]  /*0d00*/  CS2R R64, SRZ ;  /* 0x0000000000407805 */ /* 0x000fe2000001ff00 */
[----:B------:R-:W-:Y:S01]  /*0d10*/  USEL UR41, URZ, UR6, !UP0 ;  /* 0x000000063f297287 */ /* 0x000fe2000c000000 */
        /* <DEDUP_REMOVED lines=13> */
[----:B------:R-:W-:-:S02]  /*0df0*/  CS2R R10, SRZ ;  /* 0x00000000000a7805 */ /* 0x000fc4000001ff00 */
[----:B------:R-:W-:Y:S02]  /*0e00*/  CS2R R36, SRZ ;  /* 0x0000000000247805 */ /* 0x000fe4000001ff00 */
[----:B------:R-:W-:Y:S02]  /*0e10*/  CS2R R8, SRZ ;  /* 0x0000000000087805 */ /* 0x000fe4000001ff00 */
[----:B------:R-:W-:Y:S02]  /*0e20*/  CS2R R32, SRZ ;  /* 0x0000000000207805 */ /* 0x000fe4000001ff00 */
[----:B------:R-:W-:Y:S01]  /*0e30*/  CS2R R6, SRZ ;  /* 0x0000000000067805 */ /* 0x000fe2000001ff00 */
[----:B------:R-:W-:Y:S01]  /*0e40*/  IMAD.MOV.U32 R29, RZ, RZ, RZ ;  /* 0x000000ffff1d7224 */ /* 0x000fe200078e00ff */
[----:B------:R-:W-:Y:S01]  /*0e50*/  CS2R R4, SRZ ;  /* 0x0000000000047805 */ /* 0x000fe2000001ff00 */
[----:B------:R-:W-:Y:S01]  /*0e60*/  IMAD.MOV.U32 R2, RZ, RZ, RZ ;  /* 0x000000ffff027224 */ /* 0x000fe200078e00ff */
        /* <DEDUP_REMOVED lines=27> */
[----:B------:R-:W-:Y:S01]  /*1020*/  IMAD.MOV.U32 R99, RZ, RZ, RZ ;  /* 0x000000ffff637224 */ /* 0x000fe200078e00ff */
[----:B------:R-:W-:Y:S06]  /*1030*/  @!P1 BRA `(.L_x_1714) ;  /* 0x0000000000209947 */ /* 0x000fec0003800000 */
[----:B------:R-:W-:Y:S01]  /*1040*/  UIADD3 UR4, -UR37, 0xbf, UR39 ;  /* 0x000000bf25047890 */ /* 0x000fe2000fffe127 */
[----:B------:R-:W-:-:S03]  /*1050*/  ULDC UR5, c[0x0][0x748] ;  /* 0x0001d20000057ab9 */ /* 0x000fc60000000800 */
[----:B------:R-:W-:-:S04]  /*1060*/  UIADD3 UR4, UR4, UR5, UR42 ;  /* 0x0000000504047290 */ /* 0x000fc8000fffe02a */
[----:B------:R-:W-:-:S04]  /*1070*/  USHF.R.S32.HI UR5, URZ, 0x1f, UR4 ;  /* 0x0000001f3f057899 */ /* 0x000fc80008011404 */
[----:B------:R-:W-:-:S04]  /*1080*/  ULEA.HI UR5, UR5, UR4, URZ, 0x6 ;  /* 0x0000000405057291 */ /* 0x000fc8000f8f303f */
[----:B------:R-:W-:-:S04]  /*1090*/  USHF.R.S32.HI UR5, URZ, 0x6, UR5 ;  /* 0x000000063f057899 */ /* 0x000fc80008011405 */
[----:B------:R-:W-:-:S04]  /*10a0*/  UISETP.LT.AND UP0, UPT, UR40, UR5, UPT ;  /* 0x000000052800728c */ /* 0x000fc8000bf01270 */
[----:B------:R-:W-:-:S12]  /*10b0*/  USEL UR40, UR40, UR5, UP0 ;  /* 0x0000000528287287 */ /* 0x000fd80008000000 */
.L_x_1714:
        /* <DEDUP_REMOVED lines=10> */
[----:B------:R-:W-:-:S03]  /*1160*/  ULDC UR43, c[0x0][0x744] ;  /* 0x0001d100002b7ab9 */ /* 0x000fc60000000800 */
        /* <DEDUP_REMOVED lines=18> */
.L_x_1717:
        /* <DEDUP_REMOVED lines=15> */
.L_x_1716:
        /* <DEDUP_REMOVED lines=22> */
.L_x_1719:
        /* <DEDUP_REMOVED lines=15> */
.L_x_1718:
        /* <DEDUP_REMOVED lines=8> */
.L_x_1862:
        /* <DEDUP_REMOVED lines=23> */
.L_x_1721:
[----:B------:R-:W-:Y:S01]  /*17c0*/  LEA.HI R7, R7, R4, RZ, 0x3 ;  /* 0x0000000407077211 */ /* 0x000fe200078f18ff */
[----:B------:R-:W-:Y:S01]  /*17d0*/  IMAD.U32 R235, RZ, RZ, UR38 ;  /* 0x00000026ffeb7e24 */ /* 0x000fe2000f8e00ff */
[----:B--2---:R-:W-:Y:S01]  /*17e0*/  LOP3.LUT R8, R3, 0x30, R6, 0xf8, !PT ;  /* 0x0000003003087812 */ /* 0x004fe200078ef806 */
[----:B------:R-:W-:Y:S01]  /*17f0*/  IMAD.MOV.U32 R226, RZ, RZ, RZ ;  /* 0x000000ffffe27224 */ /* 0x000fe200078e00ff */
[----:B------:R-:W-:Y:S02]  /*1800*/  LOP3.LUT R7, R7, 0xfffffff8, RZ, 0xc0, !PT ;  /* 0xfffffff807077812 */ /* 0x000fe400078ec0ff */
[----:B------:R-:W-:Y:S02]  /*1810*/  CS2R R86, SRZ ;  /* 0x0000000000567805 */ /* 0x000fe4000001ff00 */
[----:B------:R-:W-:Y:S02]  /*1820*/  LEA.HI R6, R13, R13, RZ, 0x1 ;  /* 0x0000000d0d067211 */ /* 0x000fe400078f08ff */
[----:B------:R-:W-:-:S02]  /*1830*/  CS2R R84, SRZ ;  /* 0x0000000000547805 */ /* 0x000fc4000001ff00 */
[----:B------:R-:W-:Y:S01]  /*1840*/  LOP3.LUT R11, R11, 0x7ffffe, RZ, 0xc0, !PT ;  /* 0x007ffffe0b0b7812 */ /* 0x000fe200078ec0ff */
[----:B------:R-:W-:Y:S01]  /*1850*/  IMAD.IADD R7, R4, 0x1, -R7 ;  /* 0x0000000104077824 */ /* 0x000fe200078e0a07 */
[----:B------:R-:W-:Y:S01]  /*1860*/  LEA.HI R4, R2, R5, RZ, 0x5 ;  /* 0x0000000502047211 */ /* 0x000fe200078f28ff */
[----:B------:R-:W-:Y:S01]  /*1870*/  IMAD.SHL.U32 R2, R13, 0x1000, RZ ;  /* 0x000010000d027824 */ /* 0x000fe200078e00ff */
[----:B------:R-:W-:Y:S01]  /*1880*/  LOP3.LUT R6, R6, 0x3fffffe, RZ, 0xc0, !PT ;  /* 0x03fffffe06067812 */ /* 0x000fe200078ec0ff */
[----:B------:R-:W-:Y:S01]  /*1890*/  IMAD.IADD R11, R10, 0x1, -R11 ;  /* 0x000000010a0b7824 */ /* 0x000fe200078e0a0b */
[----:B------:R-:W-:Y:S02]  /*18a0*/  SHF.R.S32.HI R4, RZ, 0x5, R4 ;  /* 0x00000005ff047819 */ /* 0x000fe40000011404 */
[----:B------:R-:W-:Y:S02]  /*18b0*/  CS2R R82, SRZ ;  /* 0x0000000000527805 */ /* 0x000fe4000001ff00 */
[----:B------:R-:W-:Y:S01]  /*18c0*/  LOP3.LUT R9, R8, 0x8, R9, 0xf8, !PT ;  /* 0x0000000808097812 */ /* 0x000fe200078ef809 */
[----:B------:R-:W-:Y:S01]  /*18d0*/  IMAD R11, R11, 0x200, R2 ;  /* 0x000002000b0b7824 */ /* 0x000fe200078e0202 */
[----:B------:R-:W-:Y:S01]  /*18e0*/  LOP3.LUT R0, R0, 0x7ffffffc, RZ, 0xc0, !PT ;  /* 0x7ffffffc00007812 */ /* 0x000fe200078ec0ff */
[----:B------:R-:W-:Y:S01]  /*18f0*/  IMAD R4, R4, 0x10, R7 ;  /* 0x0000001004047824 */ /* 0x000fe200078e0207 */
[----:B------:R-:W-:Y:S01]  /*1900*/  SHF.R.U32.HI R8, RZ, 0x3, R3 ;  /* 0x00000003ff087819 */ /* 0x000fe20000011603 */
[----:B------:R-:W-:Y:S01]  /*1910*/  IMAD.IADD R3, R13, 0x1, -R6 ;  /* 0x000000010d037824 */ /* 0x000fe200078e0a06 */
[----:B------:R-:W-:Y:S01]  /*1920*/  CS2R R80, SRZ ;  /* 0x0000000000507805 */ /* 0x000fe2000001ff00 */
[----:B------:R-:W-:Y:S01]  /*1930*/  IMAD R2, R5, 0x4, R2 ;  /* 0x0000000405027824 */ /* 0x000fe200078e0202 */
[----:B------:R-:W-:Y:S01]  /*1940*/  LOP3.LUT R8, R9, R8, RZ, 0x3c, !PT ;  /* 0x0000000809087212 */ /* 0x000fe200078e3cff */
[----:B------:R-:W-:Y:S01]  /*1950*/  IMAD.IADD R0, R5, 0x1, -R0 ;  /* 0x0000000105007824 */ /* 0x000fe200078e0a00 */
[----:B------:R-:W-:Y:S01]  /*1960*/  CS2R R78, SRZ ;  /* 0x00000000004e7805 */ /* 0x000fe2000001ff00 */
[----:B------:R-:W-:Y:S01]  /*1970*/  IMAD R228, R3, 0x40, R4 ;  /* 0x0000004003e47824 */ /* 0x000fe200078e0204 */
[----:B------:R-:W-:Y:S01]  /*1980*/  CS2R R76, SRZ ;  /* 0x00000000004c7805 */ /* 0x000fe2000001ff00 */
[----:B------:R-:W-:Y:S01]  /*1990*/  IMAD.U32 R5, RZ, RZ, UR42 ;  /* 0x0000002aff057e24 */ /* 0x000fe2000f8e00ff */
[----:B------:R-:W-:Y:S01]  /*19a0*/  CS2R R74, SRZ ;  /* 0x00000000004a7805 */ /* 0x000fe2000001ff00 */
[----:B------:R-:W-:Y:S01]  /*19b0*/  IMAD R3, R2, 0x4, R231 ;  /* 0x0000000402037824 */ /* 0x000fe200078e02e7 */
[----:B------:R-:W-:Y:S01]  /*19c0*/  CS2R R72, SRZ ;  /* 0x0000000000487805 */ /* 0x000fe2000001ff00 */
[----:B------:R-:W-:Y:S01]  /*19d0*/  IMAD.IADD R232, R8, 0x1, R11 ;  /* 0x0000000108e87824 */ /* 0x000fe200078e020b */
[----:B------:R-:W-:Y:S01]  /*19e0*/  IADD3 R2, -R228, UR37, -R5 ;  /* 0x00000025e4027c10 */ /* 0x000fe2000fffe905 */
        /* <DEDUP_REMOVED lines=57> */
[----:B------:R-:W-:Y:S01]  /*1d80*/  LOP3.LUT R235, R235, 0x1, RZ, 0xfc, !PT ;  /* 0x00000001ebeb7812 */ /* 0x000fe200078efcff */
[----:B------:R-:W-:Y:S01]  /*1d90*/  IMAD.SHL.U32 R229, R0, 0x2, RZ ;  /* 0x0000000200e57824 */ /* 0x000fe200078e00ff */
[----:B------:R-:W-:-:S07]  /*1da0*/  IADD3 R228, RZ, -UR42, -R228 ;  /* 0x8000002affe47c10 */ /* 0x000fce000fffe8e4 */
.L_x_1733:
[----:B------:R-:W-:-:S13]  /*1db0*/  ISETP.NE.AND P6, PT, R235, 0x3, PT ;  /* 0x00000003eb00780c */ /* 0x000fda0003fc5270 */
[----:B------:R-:W-:Y:S05]  /*1dc0*/  @!P6 BRA `(.L_x_1723) ;  /* 0x000000000004e947 */ /* 0x000fea0003800000 */
[----:B------:R-:W-:Y:S01]  /*1dd0*/  BPT.TRAP 0x1 ;  /* 0x000000040000795c */ /* 0x000fe20000300000 */
.L_x_1723:
[----:B------:R-:W-:Y:S01]  /*1de0*/  IMAD R0, R4, 0x8, R231 ;  /* 0x0000000804007824 */ /* 0x000fe200078e02e7 */
[----:B------:R-:W-:-:S04]  /*1df0*/  SHF.L.U32 R7, R226, 0x1f, RZ ;  /* 0x0000001fe2077819 */ /* 0x000fc800000006ff */
[----:B------:R2:W3:Y:S01]  /*1e00*/  SYNCS.PHASECHK.TRANS64.TRYWAIT P0, [R0+URZ+0x30810], R7 ;  /* 0x03081007000075a7 */ /* 0x0004e2000800017f */
[----:B------:R-:W-:Y:S05]  /*1e10*/  @!P6 BRA `(.L_x_1724) ;  /* 0x000000000004e947 */ /* 0x000fea0003800000 */
[----:B------:R-:W-:Y:S01]  /*1e20*/  BPT.TRAP 0x1 ;  /* 0x000000040000795c */ /* 0x000fe20000300000 */
.L_x_1724:
[----:B---3--:R-:W-:Y:S05]  /*1e30*/  @P0 BRA `(.L_x_1725) ;  /* 0x0000000000080947 */ /* 0x008fea0003800000 */
[----:B------:R-:W3:Y:S02]  /*1e40*/  SYNCS.PHASECHK.TRANS64.TRYWAIT P0, [R0+URZ+0x30810], R7 ;  /* 0x03081007000075a7 */ /* 0x000ee4000800017f */
[----:B---3--:R-:W-:Y:S05]  /*1e50*/  @!P0 BRA `(.L_x_1726) ;  /* 0x0000009800f88947 */ /* 0x008fea0003800000 */
.L_x_1725:
        /* <DEDUP_REMOVED lines=81> */
.L_x_1727:
[----:B------:R1:W1:Y:S01]  /*2370*/  SYNCS.PHASECHK.TRANS64.TRYWAIT P0, [R0+URZ+0x30830], R7 ;  /* 0x03083007000075a7 */ /* 0x000262000800017f */
[----:B------:R-:W-:Y:S05]  /*2380*/  @!P6 BRA `(.L_x_1728) ;  /* 0x000000000004e947 */ /* 0x000fea0003800000 */
[----:B------:R-:W-:Y:S01]  /*2390*/  BPT.TRAP 0x1 ;  /* 0x000000040000795c */ /* 0x000fe20000300000 */
.L_x_1728:
[----:B------:R-:W-:-:S05]  /*23a0*/  VIADD R5, R231, 0x20000 ;  /* 0x00020000e7057836 */ /* 0x000fca0000000000 */
[----:B------:R-:W-:-:S04]  /*23b0*/  SHF.R.U32.HI R5, RZ, 0x4, R5 ;  /* 0x00000004ff057819 */ /* 0x000fc80000011605 */
[----:B------:R-:W-:-:S04]  /*23c0*/  LOP3.LUT R234, R5, 0x3fff, RZ, 0xc0, !PT ;  /* 0x00003fff05ea7812 */ /* 0x000fc800078ec0ff */
[----:B------:R-:W-:Y:S01]  /*23d0*/  LOP3.LUT R5, R234, 0x10000, RZ, 0xfc, !PT ;  /* 0x00010000ea057812 */ /* 0x000fe200078efcff */
[----:B-1----:R-:W-:Y:S06]  /*23e0*/  @P0 BRA `(.L_x_1729) ;  /* 0x0000000000080947 */ /* 0x002fec0003800000 */
[----:B------:R-:W1:Y:S02]  /*23f0*/  SYNCS.PHASECHK.TRANS64.TRYWAIT P0, [R0+URZ+0x30830], R7 ;  /* 0x03083007000075a7 */ /* 0x000e64000800017f */
[----:B-1----:R-:W-:Y:S05]  /*2400*/  @!P0 BRA `(.L_x_1730) ;  /* 0x0000009400a08947 */ /* 0x002fea0003800000 */
.L_x_1729:
        /* <DEDUP_REMOVED lines=9> */
[----:B------:R-:W-:Y:S01]  /*24a0*/  ISETP.GT.AND P1, PT, R228, RZ, PT ;  /* 0x000000ffe400720c */ /* 0x000fe20003f24270 */
[----:B------:R-:W-:Y:S01]  /*24b0*/  ULEA UR7, UR41, -UR39, 0x6 ;  /* 0x8000002729077291 */ /* 0x000fe2000f8e303f */
[C---:B------:R-:W-:Y:S01]  /*24c0*/  ISETP.GT.AND P0, PT, R2.reuse, RZ, PT ;  /* 0x000000ff0200720c */ /* 0x040fe20003f04270 */
[----:B------:R-:W-:Y:S01]  /*24d0*/  ULOP3.LUT UR6, UR6, 0x10000, URZ, 0xfc, !UPT ;  /* 0x0001000006067892 */ /* 0x000fe2000f8efc3f */
[----:B------:R-:W-:-:S03]  /*24e0*/  ISETP.GT.AND P3, PT, R2, 0x8, PT ;  /* 0x000000080200780c */ /* 0x000fc60003f64270 */
[----:B------:R-:W-:Y:S01]  /*24f0*/  IADD3 R13, R2, UR7, R229 ;  /* 0x00000007020d7c10 */ /* 0x000fe2000fffe0e5 */
[----:B------:R-:W-:Y:S02]  /*2500*/  UMOV UR7, 0x40000040 ;  /* 0x4000004000077882 */ /* 0x000fe40000000000 */
[----:B------:R-:W-:Y:S01]  /*2510*/  UMOV UR8, UR6 ;  /* 0x0000000600087c82 */ /* 0x000fe20008000000 */
[----:B------:R-:W-:Y:S02]  /*2520*/  UMOV UR10, UR5 ;  /* 0x00000005000a7c82 */ /* 0x000fe40008000000 */
[----:B------:R-:W-:Y:S01]  /*2530*/  HGMMA.64x64x16.F32.BF16 R152, gdesc[UR8], RZ, !UPT, gsb0 ;  /* 0x00e00000089879f0 */ /* 0x000fe2000c0018ff */
[----:B------:R-:W-:Y:S02]  /*2540*/  UIADD3 UR10, UR5, 0x2, URZ ;  /* 0x00000002050a7890 */ /* 0x000fe4000fffe03f */
[----:B------:R-:W-:Y:S01]  /*2550*/  UIADD3 UR8, UR6, 0x2, URZ ;  /* 0x0000000206087890 */ /* 0x000fe2000fffe03f */
[----:B------:R-:W-:Y:S01]  /*2560*/  UMOV UR11, 0x40000040 ;  /* 0x40000040000b7882 */ /* 0x000fe20000000000 */
[----:B------:R-:W-:Y:S01]  /*2570*/  UMOV UR9, 0x40000040 ;  /* 0x4000004000097882 */ /* 0x000fe20000000000 */
[----:B-1----:R-:W-:Y:S01]  /*2580*/  IMAD.IADD R230, R6, 0x1, -R13 ;  /* 0x0000000106e67824 */ /* 0x002fe200078e0a0d */
[----:B------:R-:W-:-:S02]  /*2590*/  IADD3 R225, RZ, -R13, -R7 ;  /* 0x8000000dffe17210 */ /* 0x000fc40007ffe807 */
[----:B------:R-:W-:Y:S02]  /*25a0*/  IADD3 R14, -R13, 0x8, -R7 ;  /* 0x000000080d0e7810 */ /* 0x000fe40007ffe907 */
[----:B------:R-:W-:Y:S02]  /*25b0*/  SEL R230, R230, 0x40, !P1 ;  /* 0x00000040e6e67807 */ /* 0x000fe40004800000 */
[----:B------:R-:W-:Y:S02]  /*25c0*/  SEL R225, R225, 0x40, P0 ;  /* 0x00000040e1e17807 */ /* 0x000fe40000000000 */
[C---:B------:R-:W-:Y:S02]  /*25d0*/  ISETP.GE.AND P0, PT, R230.reuse, RZ, PT ;  /* 0x000000ffe600720c */ /* 0x040fe40003f06270 */
[----:B------:R-:W-:Y:S02]  /*25e0*/  ISETP.GE.AND P1, PT, R230, 0x1, PT ;  /* 0x00000001e600780c */ /* 0x000fe40003f26270 */
[----:B------:R-:W-:-:S02]  /*25f0*/  ISETP.GT.OR P0, PT, R225, RZ, !P0 ;  /* 0x000000ffe100720c */ /* 0x000fc40004704670 */
[----:B------:R-:W-:Y:S02]  /*2600*/  IADD3 R13, R6, 0x8, -R13 ;  /* 0x00000008060d7810 */ /* 0x000fe40007ffe80d */
[----:B------:R-:W-:Y:S02]  /*2610*/  FSEL R5, R184, -INF , !P0 ;  /* 0xff800000b8057808 */ /* 0x000fe40004000000 */
[----:B------:R-:W-:Y:S02]  /*2620*/  ISETP.GT.OR P0, PT, R225, 0x1, !P1 ;  /* 0x00000001e100780c */ /* 0x000fe40004f04670 */
[----:B------:R-:W-:Y:S01]  /*2630*/  ISETP.GE.AND P1, PT, R230, 0x8, PT ;  /* 0x00000008e600780c */ /* 0x000fe20003f26270 */
[----:B------:R-:W-:Y:S01]  /*2640*/  FFMA.FTZ R5, R5, UR43, -R222 ;  /* 0x0000002b05057c23 */ /* 0x000fe200080108de */
[----:B------:R-:W-:Y:S02]  /*2650*/  FSEL R6, R185, -INF , !P0 ;  /* 0xff800000b9067808 */ /* 0x000fe40004000000 */
[----:B------:R-:W-:-:S02]  /*2660*/  ISETP.GT.OR P0, PT, R225, 0x8, !P1 ;  /* 0x00000008e100780c */ /* 0x000fc40004f04670 */
[----:B------:R-:W-:Y:S01]  /*2670*/  ISETP.GE.AND P1, PT, R230, 0x9, PT ;  /* 0x00000009e600780c */ /* 0x000fe20003f26270 */
[----:B------:R-:W-:Y:S01]  /*2680*/  FFMA.FTZ R6, R6, UR43, -R223 ;  /* 0x0000002b06067c23 */ /* 0x000fe200080108df */
[----:B------:R-:W-:Y:S01]  /*2690*/  FSEL R7, R188, -INF , !P0 ;  /* 0xff800000bc077808 */ /* 0x000fe20004000000 */
[----:B------:R-:W-:Y:S01]  /*26a0*/  MUFU.EX2 R5, R5 ;  /* 0x0000000500057308 */ /* 0x000fe20000000800 */
[----:B------:R-:W-:Y:S02]  /*26b0*/  ISETP.GT.OR P0, PT, R225, 0x9, !P1 ;  /* 0x00000009e100780c */ /* 0x000fe40004f04670 */
[C---:B------:R-:W-:Y:S01]  /*26c0*/  ISETP.GE.AND P1, PT, R230.reuse, 0x10, PT ;  /* 0x00000010e600780c */ /* 0x040fe20003f26270 */
[----:B------:R-:W-:Y:S01]  /*26d0*/  FFMA.FTZ R7, R7, UR43, -R220 ;  /* 0x0000002b07077c23 */ /* 0x000fe200080108dc */
[----:B------:R-:W-:Y:S02]  /*26e0*/  FSEL R8, R189, -INF , !P0 ;  /* 0xff800000bd087808 */ /* 0x000fe40004000000 */
[----:B------:R-:W-:Y:S01]  /*26f0*/  ISETP.GT.OR P0, PT, R225, 0x10, !P1 ;  /* 0x00000010e100780c */ /* 0x000fe20004f04670 */
[----:B------:R-:W-:Y:S01]  /*2700*/  MUFU.EX2 R6, R6 ;  /* 0x0000000600067308 */ /* 0x000fe20000000800 */
[----:B------:R-:W-:Y:S01]  /*2710*/  ISETP.GE.AND P1, PT, R230, 0x11, PT ;  /* 0x00000011e600780c */ /* 0x000fe20003f26270 */
[----:B------:R-:W-:Y:S01]  /*2720*/  FFMA.FTZ R8, R8, UR43, -R221 ;  /* 0x0000002b08087c23 */ /* 0x000fe200080108dd */
[----:B------:R-:W-:-:S02]  /*2730*/  FSEL R9, R192, -INF , !P0 ;  /* 0xff800000c0097808 */ /* 0x000fc40004000000 */
[----:B------:R-:W-:Y:S02]  /*2740*/  ISETP.GT.OR P0, PT, R225, 0x11, !P1 ;  /* 0x00000011e100780c */ /* 0x000fe40004f04670 */
[C---:B------:R-:W-:Y:S01]  /*2750*/  ISETP.GE.AND P1, PT, R230.reuse, 0x18, PT ;  /* 0x00000018e600780c */ /* 0x040fe20003f26270 */
        /* <DEDUP_REMOVED lines=9> */
[C---:B------:R-:W-:Y:S01]  /*27f0*/  ISETP.GE.AND P2, PT, R230.reuse, 0x20, PT ;  /* 0x00000020e600780c */ /* 0x040fe20003f46270 */
[----:B------:R-:W-:Y:S01]  /*2800*/  FFMA.FTZ R11, R11, UR43, -R20 ;  /* 0x0000002b0b0b7c23 */ /* 0x000fe20008010814 */
[----:B------:R-:W-:Y:S02]  /*2810*/  FSEL R12, R197, -INF , !P0 ;  /* 0xff800000c50c7808 */ /* 0x000fe40004000000 */
[----:B------:R-:W-:Y:S02]  /*2820*/  ISETP.GT.OR P0, PT, R225, 0x20, !P2 ;  /* 0x00000020e100780c */ /* 0x000fe40005704670 */
[----:B------:R-:W-:Y:S01]  /*2830*/  ISETP.GE.AND P1, PT, R230, 0x21, PT ;  /* 0x00000021e600780c */ /* 0x000fe20003f26270 */
[----:B------:R-:W-:Y:S01]  /*2840*/  FFMA.FTZ R12, R12, UR43, -R21 ;  /* 0x0000002b0c0c7c23 */ /* 0x000fe20008010815 */
[----:B------:R-:W-:Y:S01]  /*2850*/  ISETP.GT.AND P2, PT, R228, 0x8, PT ;  /* 0x00000008e400780c */ /* 0x000fe20003f44270 */
[----:B------:R-:W-:Y:S01]  /*2860*/  MUFU.EX2 R9, R9 ;  /* 0x0000000900097308 */ /* 0x000fe20000000800 */
[----:B------:R-:W-:Y:S01]  /*2870*/  FSEL R15, R200, -INF , !P0 ;  /* 0xff800000c80f7808 */ /* 0x000fe20004000000 */
[----:B------:R-:W-:-:S02]  /*2880*/  WARPGROUP.DEPBAR.LE gsb0, 0x0 ;  /* 0x00008000000079c5 */ /* 0x000fc40000010000 */
[----:B------:R-:W-:Y:S01]  /*2890*/  WARPGROUP.ARRIVE ;  /* 0x00000000000079c5 */ /* 0x000fe20000000000 */
[----:B------:R-:W-:Y:S01]  /*28a0*/  ISETP.GT.OR P0, PT, R225, 0x21, !P1 ;  /* 0x00000021e100780c */ /* 0x000fe20004f04670 */
[----:B------:R-:W-:Y:S01]  /*28b0*/  FFMA.FTZ R189, R15, UR43, -R216 ;  /* 0x0000002b0fbd7c23 */ /* 0x000fe200080108d8 */
[----:B------:R-:W-:Y:S01]  /*28c0*/  SEL R184, R13, 0x40, !P2 ;  /* 0x000000400db87807 */ /* 0x000fe20005000000 */
[----:B------:R-:W-:Y:S01]  /*28d0*/  MUFU.EX2 R10, R10 ;  /* 0x0000000a000a7308 */ /* 0x000fe20000000800 */
[----:B------:R-:W-:Y:S01]  /*28e0*/  ISETP.GE.AND P1, PT, R230, 0x28, PT ;  /* 0x00000028e600780c */ /* 0x000fe20003f26270 */
[----:B------:R-:W-:Y:S01]  /*28f0*/  HGMMA.64x64x16.F32.BF16 R152, gdesc[UR8], R152, gsb0 ;  /* 0x00e00000089879f0 */ /* 0x000fe20008001898 */
[----:B------:R-:W-:Y:S01]  /*2900*/  UIADD3 UR10, UR5, 0x4, URZ ;  /* 0x00000004050a7890 */ /* 0x000fe2000fffe03f */
[----:B------:R-:W-:Y:S01]  /*2910*/  FSEL R188, R201, -INF , !P0 ;  /* 0xff800000c9bc7808 */ /* 0x000fe20004000000 */
[----:B------:R-:W-:Y:S01]  /*2920*/  UIADD3 UR8, UR6, 0x4, URZ ;  /* 0x0000000406087890 */ /* 0x000fe2000fffe03f */
[----:B------:R-:W-:Y:S01]  /*2930*/  SEL R192, R14, 0x40, P3 ;  /* 0x000000400ec07807 */ /* 0x000fe20001800000 */
[----:B------:R-:W-:Y:S01]  /*2940*/  UMOV UR11, 0x40000040 ;  /* 0x40000040000b7882 */ /* 0x000fe20000000000 */
[----:B------:R-:W-:Y:S01]  /*2950*/  UMOV UR9, 0x40000040 ;  /* 0x4000004000097882 */ /* 0x000fe20000000000 */
[----:B------:R-:W-:Y:S01]  /*2960*/  ISETP.GE.AND P3, PT, R184, RZ, PT ;  /* 0x000000ffb800720c */ /* 0x000fe20003f66270 */
[----:B------:R-:W-:Y:S01]  /*2970*/  FFMA.FTZ R14, R188, UR43, -R217 ;  /* 0x0000002bbc0e7c23 */ /* 0x000fe200080108d9 */
[----:B------:R-:W-:Y:S01]  /*2980*/  ISETP.GT.OR P0, PT, R225, 0x28, !P1 ;  /* 0x00000028e100780c */ /* 0x000fe20004f04670 */
[----:B------:R-:W-:Y:S01]  /*2990*/  MUFU.EX2 R13, R189 ;  /* 0x000000bd000d7308 */ /* 0x000fe20000000800 */
[----:B------:R-:W-:-:S02]  /*29a0*/  ISETP.GE.AND P2, PT, R230, 0x29, PT ;  /* 0x00000029e600780c */ /* 0x000fc40003f46270 */
[----:B------:R-:W-:Y:S02]  /*29b0*/  ISETP.GT.OR P1, PT, R192, RZ, !P3 ;  /* 0x000000ffc000720c */ /* 0x000fe40005f24670 */
[----:B------:R-:W-:Y:S02]  /*29c0*/  FSEL R15, R204, -INF , !P0 ;  /* 0xff800000cc0f7808 */ /* 0x000fe40004000000 */
[----:B------:R-:W-:Y:S01]  /*29d0*/  ISETP.GT.OR P0, PT, R225, 0x29, !P2 ;  /* 0x00000029e100780c */ /* 0x000fe20005704670 */
[----:B------:R-:W-:Y:S01]  /*29e0*/  MUFU.EX2 R11, R11 ;  /* 0x0000000b000b7308 */ /* 0x000fe20000000800 */
[----:B------:R-:W-:Y:S01]  /*29f0*/  FSEL R185, R186, -INF , !P1 ;  /* 0xff800000bab97808 */ /* 0x000fe20004800000 */
[----:B------:R-:W-:Y:S01]  /*2a00*/  FFMA.FTZ R15, R15, UR43, -R22 ;  /* 0x0000002b0f0f7c23 */ /* 0x000fe20008010816 */
[----:B------:R-:W-:Y:S02]  /*2a10*/  FSEL R186, R205, -INF , !P0 ;  /* 0xff800000cdba7808 */ /* 0x000fe40004000000 */
[C---:B------:R-:W-:Y:S01]  /*2a20*/  ISETP.GE.AND P0, PT, R184.reuse, 0x1, PT ;  /* 0x00000001b800780c */ /* 0x040fe20003f06270 */
[----:B------:R-:W-:Y:S01]  /*2a30*/  FFMA.FTZ R201, R185, UR43, -R222 ;  /* 0x0000002bb9c97c23 */ /* 0x000fe200080108de */
[----:B------:R-:W-:Y:S01]  /*2a40*/  ISETP.GE.AND P1, PT, R184, 0x8, PT ;  /* 0x00000008b800780c */ /* 0x000fe20003f26270 */
[----:B------:R-:W-:Y:S01]  /*2a50*/  FFMA.FTZ R200, R186, UR43, -R23 ;  /* 0x0000002bbac87c23 */ /* 0x000fe20008010817 */
[----:B------:R-:W-:Y:S01]  /*2a60*/  ISETP.GT.OR P0, PT, R192, 0x1, !P0 ;  /* 0x00000001c000780c */ /* 0x000fe20004704670 */
[----:B------:R-:W-:Y:S01]  /*2a70*/  MUFU.EX2 R12, R12 ;  /* 0x0000000c000c7308 */ /* 0x000fe20000000800 */
[----:B------:R-:W-:-:S02]  /*2a80*/  LOP3.LUT R185, R234, 0x2000000, RZ, 0xfc, !PT ;  /* 0x02000000eab97812 */ /* 0x000fc400078efcff */
[----:B------:R-:W-:Y:S02]  /*2a90*/  ISETP.GT.OR P1, PT, R192, 0x8, !P1 ;  /* 0x00000008c000780c */ /* 0x000fe40004f24670 */
[----:B------:R-:W-:Y:S01]  /*2aa0*/  FSEL R186, R187, -INF , !P0 ;  /* 0xff800000bbba7808 */ /* 0x000fe20004000000 */
[----:B------:R-:W-:Y:S01]  /*2ab0*/  IMAD R188, R4, 0x400, R185 ;  /* 0x0000040004bc7824 */ /* 0x000fe200078e02b9 */
[----:B------:R-:W-:Y:S01]  /*2ac0*/  ISETP.GE.AND P0, PT, R184, 0x9, PT ;  /* 0x00000009b800780c */ /* 0x000fe20003f06270 */
[----:B------:R-:W2:Y:S01]  /*2ad0*/  MUFU.EX2 R201, R201 ;  /* 0x000000c900c97308 */ /* 0x000ea20000000800 */
[----:B------:R-:W-:Y:S01]  /*2ae0*/  FSEL R185, R190, -INF , !P1 ;  /* 0xff800000beb97808 */ /* 0x000fe20004800000 */
[----:B------:R-:W-:Y:S01]  /*2af0*/  FFMA.FTZ R205, R186, UR43, -R223 ;  /* 0x0000002bbacd7c23 */ /* 0x000fe200080108df */
[----:B------:R-:W-:Y:S02]  /*2b00*/  ISETP.GE.AND P1, PT, R184, 0x10, PT ;  /* 0x00000010b800780c */ /* 0x000fe40003f26270 */
[C---:B------:R-:W-:Y:S01]  /*2b10*/  ISETP.GT.OR P0, PT, R192.reuse, 0x9, !P0 ;  /* 0x00000009c000780c */ /* 0x040fe20004704670 */
[----:B------:R-:W-:Y:S01]  /*2b20*/  FFMA.FTZ R204, R185, UR43, -R220 ;  /* 0x0000002bb9cc7c23 */ /* 0x000fe200080108dc */
[----:B------:R-:W-:Y:S01]  /*2b30*/  ISETP.GT.OR P1, PT, R192, 0x10, !P1 ;  /* 0x00000010c000780c */ /* 0x000fe20004f24670 */
[----:B------:R-:W3:Y:S01]  /*2b40*/  MUFU.EX2 R205, R205 ;  /* 0x000000cd00cd7308 */ /* 0x000ee20000000800 */
[----:B------:R-:W-:-:S02]  /*2b50*/  FSEL R186, R191, -INF , !P0 ;  /* 0xff800000bfba7808 */ /* 0x000fc40004000000 */
[----:B------:R-:W-:Y:S02]  /*2b60*/  ISETP.GE.AND P0, PT, R184, 0x18, PT ;  /* 0x00000018b800780c */ /* 0x000fe40003f06270 */
[----:B------:R-:W-:Y:S01]  /*2b70*/  FSEL R185, R194, -INF , !P1 ;  /* 0xff800000c2b97808 */ /* 0x000fe20004800000 */
[----:B------:R-:W-:Y:S01]  /*2b80*/  FFMA.FTZ R186, R186, UR43, -R221 ;  /* 0x0000002bbaba7c23 */ /* 0x000fe200080108dd */
[----:B------:R-:W-:Y:S01]  /*2b90*/  ISETP.GE.AND P3, PT, R184, 0x19, PT ;  /* 0x00000019b800780c */ /* 0x000fe20003f66270 */
[----:B------:R-:W-:Y:S01]  /*2ba0*/  MUFU.EX2 R204, R204 ;  /* 0x000000cc00cc7308 */ /* 0x000fe20000000800 */
[----:B------:R-:W-:Y:S01]  /*2bb0*/  ISETP.GT.OR P0, PT, R192, 0x18, !P0 ;  /* 0x00000018c000780c */ /* 0x000fe20004704670 */
[----:B------:R-:W-:Y:S01]  /*2bc0*/  FFMA.FTZ R218, R185, UR43, -R218 ;  /* 0x0000002bb9da7c23 */ /* 0x000fe200080108da */
[----:B------:R-:W-:Y:S02]  /*2bd0*/  ISETP.GE.AND P1, PT, R184, 0x20, PT ;  /* 0x00000020b800780c */ /* 0x000fe40003f26270 */
[----:B------:R-:W-:-:S02]  /*2be0*/  ISETP.GT.OR P3, PT, R192, 0x19, !P3 ;  /* 0x00000019c000780c */ /* 0x000fc40005f64670 */
[----:B------:R-:W-:Y:S01]  /*2bf0*/  FSEL R185, R198, -INF , !P0 ;  /* 0xff800000c6b97808 */ /* 0x000fe20004000000 */
[----:B------:R5:W-:Y:S01]  /*2c00*/  MUFU.EX2 R220, R186 ;  /* 0x000000ba00dc7308 */ /* 0x000be20000000800 */
[----:B------:R-:W-:Y:S02]  /*2c10*/  ISETP.GE.AND P5, PT, R184, 0x21, PT ;  /* 0x00000021b800780c */ /* 0x000fe40003fa6270 */
[C---:B------:R-:W-:Y:S01]  /*2c20*/  ISETP.GT.OR P1, PT, R192.reuse, 0x20, !P1 ;  /* 0x00000020c000780c */ /* 0x040fe20004f24670 */
[----:B------:R-:W-:Y:S01]  /*2c30*/  FFMA.FTZ R20, R185, UR43, -R20 ;  /* 0x0000002bb9147c23 */ /* 0x000fe20008010814 */
[----:B------:R-:W-:Y:S02]  /*2c40*/  ISETP.GT.OR P5, PT, R192, 0x21, !P5 ;  /* 0x00000021c000780c */ /* 0x000fe40006fa4670 */
[----:B------:R-:W-:Y:S01]  /*2c50*/  ISETP.GE.AND P4, PT, R230, 0x30, PT ;  /* 0x00000030e600780c */ /* 0x000fe20003f86270 */
[----:B------:R-:W3:Y:S01]  /*2c60*/  MUFU.EX2 R218, R218 ;  /* 0x000000da00da7308 */ /* 0x000ee20000000800 */
[----:B-----5:R-:W-:-:S02]  /*2c70*/  FSEL R186, R199, -INF , !P3 ;  /* 0xff800000c7ba7808 */ /* 0x020fc40005800000 */
[----:B------:R-:W-:Y:S02]  /*2c80*/  FSEL R185, R202, -INF , !P1 ;  /* 0xff800000cab97808 */ /* 0x000fe40004800000 */
[----:B------:R-:W-:Y:S01]  /*2c90*/  ISETP.GE.AND P2, PT, R184, 0x11, PT ;  /* 0x00000011b800780c */ /* 0x000fe20003f46270 */
[----:B------:R-:W-:Y:S01]  /*2ca0*/  FFMA.FTZ R21, R186, UR43, -R21 ;  /* 0x0000002bba157c23 */ /* 0x000fe20008010815 */
[C---:B------:R-:W-:Y:S01]  /*2cb0*/  ISETP.GE.AND P1, PT, R184.reuse, 0x28, PT ;  /* 0x00000028b800780c */ /* 0x040fe20003f26270 */
[----:B------:R-:W-:Y:S02]  /*2cc0*/  WARPGROUP.DEPBAR.LE gsb0, 0x0 ;  /* 0x00008000000079c5 */ /* 0x000fe40000010000 */
[----:B------:R-:W-:Y:S01]  /*2cd0*/  WARPGROUP.ARRIVE ;  /* 0x00000000000079c5 */ /* 0x000fe20000000000 */
[----:B------:R-:W-:Y:S01]  /*2ce0*/  FSEL R186, R203, -INF , !P5 ;  /* 0xff800000cbba7808 */ /* 0x000fe20006800000 */
[----:B------:R-:W-:Y:S01]  /*2cf0*/  FFMA.FTZ R202, R185, UR43, -R216 ;  /* 0x0000002bb9ca7c23 */ /* 0x000fe200080108d8 */
[----:B------:R-:W-:Y:S01]  /*2d00*/  ISETP.GT.OR P4, PT, R225, 0x30, !P4 ;  /* 0x00000030e100780c */ /* 0x000fe20006784670 */
[----:B------:R-:W-:Y:S01]  /*2d10*/  MUFU.EX2 R20, R20 ;  /* 0x0000001400147308 */ /* 0x000fe20000000800 */
[----:B------:R-:W-:Y:S01]  /*2d20*/  ISETP.GE.AND P5, PT, R184, 0x30, PT ;  /* 0x00000030b800780c */ /* 0x000fe20003fa6270 */
[----:B------:R-:W-:Y:S01]  /*2d30*/  HGMMA.64x64x16.F32.BF16 R152, gdesc[UR8], R152, gsb0 ;  /* 0x00e00000089879f0 */ /* 0x000fe20008001898 */
[----:B------:R-:W-:Y:S01]  /*2d40*/  UIADD3 UR10, UR5, 0x6, URZ ;  /* 0x00000006050a7890 */ /* 0x000fe2000fffe03f */
[C---:B------:R-:W-:Y:S01]  /*2d50*/  ISETP.GT.OR P2, PT, R192.reuse, 0x11, !P2 ;  /* 0x00000011c000780c */ /* 0x040fe20005744670 */
[----:B------:R-:W-:Y:S01]  /*2d60*/  UIADD3 UR8, UR6, 0x6, URZ ;  /* 0x0000000606087890 */ /* 0x000fe2000fffe03f */
[----:B------:R-:W-:Y:S01]  /*2d70*/  ISETP.GT.OR P1, PT, R192, 0x28, !P1 ;  /* 0x00000028c000780c */ /* 0x000fe20004f24670 */
[----:B------:R-:W-:Y:S01]  /*2d80*/  UMOV UR11, 0x40000040 ;  /* 0x40000040000b7882 */ /* 0x000fe20000000000 */
[----:B------:R-:W-:Y:S01]  /*2d90*/  UMOV UR9, 0x40000040 ;  /* 0x4000004000097882 */ /* 0x000fe20000000000 */
[----:B------:R-:W-:Y:S01]  /*2da0*/  R2UR UR12, R188 ;  /* 0x00000000bc0c72ca */ /* 0x000fe200000e0000 */
[----:B------:R-:W-:Y:S01]  /*2db0*/  FFMA.FTZ R203, R186, UR43, -R217 ;  /* 0x0000002bbacb7c23 */ /* 0x000fe200080108d9 */
[----:B------:R-:W-:Y:S01]  /*2dc0*/  FSEL R191, R208, -INF , !P4 ;  /* 0xff800000d0bf7808 */ /* 0x000fe20006000000 */
[----:B------:R-:W-:Y:S01]  /*2dd0*/  MUFU.EX2 R21, R21 ;  /* 0x0000001500157308 */ /* 0x000fe20000000800 */
[----:B------:R-:W-:-:S02]  /*2de0*/  ISETP.GT.OR P5, PT, R192, 0x30, !P5 ;  /* 0x00000030c000780c */ /* 0x000fc40006fa4670 */
[----:B------:R-:W-:Y:S01]  /*2df0*/  FSEL R188, R195, -INF , !P2 ;  /* 0xff800000c3bc7808 */ /* 0x000fe20005000000 */
[----:B------:R-:W-:Y:S01]  /*2e00*/  FFMA.FTZ R216, R191, UR43, -R18 ;  /* 0x0000002bbfd87c23 */ /* 0x000fe20008010812 */
[----:B------:R-:W-:Y:S02]  /*2e10*/  ISETP.GE.AND P4, PT, R184, 0x29, PT ;  /* 0x00000029b800780c */ /* 0x000fe40003f86270 */
[----:B------:R-:W-:Y:S01]  /*2e20*/  FSEL R187, R206, -INF , !P1 ;  /* 0xff800000cebb7808 */ /* 0x000fe20004800000 */
[----:B------:R-:W-:Y:S01]  /*2e30*/  FFMA.FTZ R219, R188, UR43, -R219 ;  /* 0x0000002bbcdb7c23 */ /* 0x000fe200080108db */
[----:B------:R-:W-:Y:S01]  /*2e40*/  ISETP.GE.AND P2, PT, R230, 0x31, PT ;  /* 0x00000031e600780c */ /* 0x000fe20003f46270 */
[----:B------:R-:W-:Y:S01]  /*2e50*/  MUFU.EX2 R14, R14 ;  /* 0x0000000e000e7308 */ /* 0x000fe20000000800 */
[----:B------:R-:W-:Y:S01]  /*2e60*/  ISETP.GE.AND P1, PT, R184, 0x31, PT ;  /* 0x00000031b800780c */ /* 0x000fe20003f26270 */
[----:B------:R-:W-:Y:S01]  /*2e70*/  FFMA.FTZ R206, R187, UR43, -R22 ;  /* 0x0000002bbbce7c23 */ /* 0x000fe20008010816 */
[----:B------:R-:W-:-:S02]  /*2e80*/  FSEL R193, R210, -INF , !P5 ;  /* 0xff800000d2c17808 */ /* 0x000fc40006800000 */
[C---:B------:R-:W-:Y:S02]  /*2e90*/  ISETP.GT.OR P4, PT, R192.reuse, 0x29, !P4 ;  /* 0x00000029c000780c */ /* 0x040fe40006784670 */
[----:B------:R-:W-:Y:S01]  /*2ea0*/  ISETP.GT.OR P2, PT, R225, 0x31, !P2 ;  /* 0x00000031e100780c */ /* 0x000fe20005744670 */
[----:B------:R-:W-:Y:S01]  /*2eb0*/  FFMA.FTZ R208, R193, UR43, -R18 ;  /* 0x0000002bc1d07c23 */ /* 0x000fe20008010812 */
[----:B------:R-:W-:Y:S01]  /*2ec0*/  ISETP.GT.OR P1, PT, R192, 0x31, !P1 ;  /* 0x00000031c000780c */ /* 0x000fe20004f24670 */
[----:B------:R-:W5:Y:S01]  /*2ed0*/  MUFU.EX2 R219, R219 ;  /* 0x000000db00db7308 */ /* 0x000f620000000800 */
[----:B------:R-:W-:Y:S02]  /*2ee0*/  FSEL R190, R207, -INF , !P4 ;  /* 0xff800000cfbe7808 */ /* 0x000fe40006000000 */
[C---:B------:R-:W-:Y:S02]  /*2ef0*/  ISETP.GE.AND P4, PT, R184.reuse, 0x38, PT ;  /* 0x00000038b800780c */ /* 0x040fe40003f86270 */
[----:B------:R-:W-:Y:S01]  /*2f00*/  ISETP.GE.AND P5, PT, R184, 0x39, PT ;  /* 0x00000039b800780c */ /* 0x000fe20003fa6270 */
[----:B------:R-:W-:Y:S01]  /*2f10*/  FFMA.FTZ R207, R190, UR43, -R23 ;  /* 0x0000002bbecf7c23 */ /* 0x000fe20008010817 */
[----:B------:R-:W-:Y:S01]  /*2f20*/  FSEL R18, R209, -INF , !P2 ;  /* 0xff800000d1127808 */ /* 0x000fe20005000000 */
[----:B------:R-:W-:Y:S01]  /*2f30*/  MUFU.EX2 R15, R15 ;  /* 0x0000000f000f7308 */ /* 0x000fe20000000800 */
[----:B------:R-:W-:-:S02]  /*2f40*/  FSEL R196, R211, -INF , !P1 ;  /* 0xff800000d3c47808 */ /* 0x000fc40004800000 */
[----:B------:R-:W-:Y:S01]  /*2f50*/  ISETP.GE.AND P0, PT, R230, 0x38, PT ;  /* 0x00000038e600780c */ /* 0x000fe20003f06270 */
[--C-:B------:R-:W-:Y:S01]  /*2f60*/  FFMA.FTZ R197, R18, UR43, -R19.reuse ;  /* 0x0000002b12c57c23 */ /* 0x100fe20008010813 */
[----:B------:R-:W-:Y:S01]  /*2f70*/  ISETP.GE.AND P3, PT, R230, 0x39, PT ;  /* 0x00000039e600780c */ /* 0x000fe20003f66270 */
[----:B------:R-:W-:Y:S01]  /*2f80*/  FFMA.FTZ R196, R196, UR43, -R19 ;  /* 0x0000002bc4c47c23 */ /* 0x000fe20008010813 */
[----:B------:R-:W-:Y:S01]  /*2f90*/  ISETP.GT.OR P0, PT, R225, 0x38, !P0 ;  /* 0x00000038e100780c */ /* 0x000fe20004704670 */
[----:B------:R-:W-:Y:S01]  /*2fa0*/  MUFU.EX2 R200, R200 ;  /* 0x000000c800c87308 */ /* 0x000fe20000000800 */
[----:B------:R-:W-:Y:S02]  /*2fb0*/  ISETP.GT.OR P4, PT, R192, 0x38, !P4 ;  /* 0x00000038c000780c */ /* 0x000fe40006784670 */
[----:B------:R-:W-:Y:S02]  /*2fc0*/  FSEL R193, R212, -INF , !P0 ;  /* 0xff800000d4c17808 */ /* 0x000fe40004000000 */
[----:B------:R-:W-:-:S02]  /*2fd0*/  ISETP.GT.OR P5, PT, R192, 0x39, !P5 ;  /* 0x00000039c000780c */ /* 0x000fc40006fa4670 */
[----:B------:R-:W-:Y:S01]  /*2fe0*/  ISETP.GT.OR P3, PT, R225, 0x39, !P3 ;  /* 0x00000039e100780c */ /* 0x000fe20005f64670 */
[--C-:B------:R-:W-:Y:S01]  /*2ff0*/  FFMA.FTZ R194, R193, UR43, -R16.reuse ;  /* 0x0000002bc1c27c23 */ /* 0x100fe20008010810 */
[----:B------:R-:W-:Y:S01]  /*3000*/  FSEL R195, R214, -INF , !P4 ;  /* 0xff800000d6c37808 */ /* 0x000fe20006000000 */
[----:B------:R-:W5:Y:S01]  /*3010*/  MUFU.EX2 R202, R202 ;  /* 0x000000ca00ca7308 */ /* 0x000f620000000800 */
[----:B------:R-:W-:Y:S02]  /*3020*/  FSEL R210, R213, -INF , !P3 ;  /* 0xff800000d5d27808 */ /* 0x000fe40005800000 */
[----:B------:R-:W-:Y:S01]  /*3030*/  FSEL R212, R215, -INF , !P5 ;  /* 0xff800000d7d47808 */ /* 0x000fe20006800000 */
[----:B------:R-:W-:Y:S02]  /*3040*/  FFMA.FTZ R198, R195, UR43, -R16 ;  /* 0x0000002bc3c67c23 */ /* 0x000fe40008010810 */
[--C-:B------:R-:W-:Y:S02]  /*3050*/  FFMA.FTZ R199, R210, UR43, -R17.reuse ;  /* 0x0000002bd2c77c23 */ /* 0x100fe40008010811 */
        /* <DEDUP_REMOVED lines=8> */
[----:B------:R-:W-:Y:S01]  /*30e0*/  UIADD3 UR8, UR6, 0x400, URZ ;  /* 0x0000040006087890 */ /* 0x000fe2000fffe03f */
[----:B------:R-:W-:Y:S01]  /*30f0*/  UMOV UR11, 0x40000040 ;  /* 0x40000040000b7882 */ /* 0x000fe20000000000 */
[----:B------:R-:W-:Y:S02]  /*3100*/  UMOV UR9, 0x40000040 ;  /* 0x4000004000097882 */ /* 0x000fe40000000000 */
        /* <DEDUP_REMOVED lines=24> */
[----:B------:R-:W-:Y:S01]  /*3290*/  UMOV UR6, UR12 ;  /* 0x0000000c00067c82 */ /* 0x000fe20008000000 */
[----:B------:R-:W-:Y:S02]  /*32a0*/  WARPGROUP.DEPBAR.LE gsb0, 0x0 ;  /* 0x00008000000079c5 */ /* 0x000fe40000010000 */
[----:B------:R-:W-:-:S06]  /*32b0*/  WARPGROUP.ARRIVE ;  /* 0x00000000000079c5 */ /* 0x000fcc0000000000 */
[----:B------:R-:W-:Y:S01]  /*32c0*/  HGMMA.64x64x16.F32.BF16 R152, gdesc[UR8], R152, gsb0 ;  /* 0x00e00000089879f0 */ /* 0x000fe20008001898 */
[----:B------:R-:W-:Y:S01]  /*32d0*/  UMOV UR11, 0x40000040 ;  /* 0x40000040000b7882 */ /* 0x000fe20000000000 */
[----:B------:R-:W-:Y:S01]  /*32e0*/  UMOV UR9, 0x40000040 ;  /* 0x4000004000097882 */ /* 0x000fe20000000000 */
[----:B------:R-:W-:Y:S02]  /*32f0*/  WARPGROUP.DEPBAR.LE gsb0, 0x0 ;  /* 0x00008000000079c5 */ /* 0x000fe40000010000 */
[----:B------:R-:W1:Y:S04]  /*3300*/  LDS.64 R184, [R224+0x28200] ;  /* 0x02820000e0b87984 */ /* 0x000e680000000a00 */
[----:B------:R-:W2:Y:S04]  /*3310*/  LDS.64 R188, [R224+0x28220] ;  /* 0x02822000e0bc7984 */ /* 0x000ea80000000a00 */
[----:B------:R-:W3:Y:S04]  /*3320*/  LDS.64 R186, [R224+0x28240] ;  /* 0x02824000e0ba7984 */ /* 0x000ee80000000a00 */
[----:B------:R-:W5:Y:S04]  /*3330*/  LDS.64 R22, [R224+0x28260] ;  /* 0x02826000e0167984 */ /* 0x000f680000000a00 */
[----:B------:R-:W5:Y:S04]  /*3340*/  LDS.64 R18, [R224+0x282a0] ;  /* 0x0282a000e0127984 */ /* 0x000f680000000a00 */
[----:B------:R-:W5:Y:S04]  /*3350*/  LDS.64 R190, [R224+0x28280] ;  /* 0x02828000e0be7984 */ /* 0x000f680000000a00 */
[----:B------:R-:W5:Y:S04]  /*3360*/  LDS.64 R192, [R224+0x282c0] ;  /* 0x0282c000e0c07984 */ /* 0x000f680000000a00 */
[----:B----4-:R-:W4:Y:S01]  /*3370*/  LDS.64 R224, [R224+0x282e0] ;  /* 0x0282e000e0e07984 */ /* 0x010f220000000a00 */
[--C-:B-1----:R-:W-:Y:S01]  /*3380*/  FADD.FTZ R152, R152, -R184.reuse ;  /* 0x800000b898987221 */ /* 0x102fe20000010000 */
[----:B------:R-:W-:Y:S01]  /*3390*/  FADD.FTZ R154, R154, -R184 ;  /* 0x800000b89a9a7221 */ /* 0x000fe20000010000 */
[--C-:B------:R-:W-:Y:S01]  /*33a0*/  FADD.FTZ R153, R153, -R185.reuse ;  /* 0x800000b999997221 */ /* 0x100fe20000010000 */
[----:B------:R-:W-:Y:S01]  /*33b0*/  FADD.FTZ R184, R155, -R185 ;  /* 0x800000b99bb87221 */ /* 0x000fe20000010000 */
[--C-:B--2---:R-:W-:Y:S01]  /*33c0*/  FADD.FTZ R185, R157, -R189.reuse ;  /* 0x800000bd9db97221 */ /* 0x104fe20000010000 */
[----:B------:R-:W-:Y:S01]  /*33d0*/  FADD.FTZ R159, R159, -R189 ;  /* 0x800000bd9f9f7221 */ /* 0x000fe20000010000 */
[----:B------:R-:W-:Y:S01]  /*33e0*/  FADD.FTZ R156, R156, -R188 ;  /* 0x800000bc9c9c7221 */ /* 0x000fe20000010000 */
[----:B------:R1:W2:Y:S01]  /*33f0*/  MUFU.EX2 R157, R196 ;  /* 0x000000c4009d7308 */ /* 0x0002a20000000800 */
[----:B---3--:R-:W-:Y:S01]  /*3400*/  FADD.FTZ R189, R162, -R186 ;  /* 0x800000baa2bd7221 */ /* 0x008fe20000010000 */
[----:B------:R-:W-:Y:S01]  /*3410*/  FMUL.FTZ R185, R8, R185 ;  /* 0x000000b908b97220 */ /* 0x000fe20000410000 */
[----:B------:R-:W-:Y:S01]  /*3420*/  FMUL.FTZ R156, R7, R156 ;  /* 0x0000009c079c7220 */ /* 0x000fe20000410000 */
[----:B------:R-:W-:Y:S01]  /*3430*/  FADD.FTZ R155, R158, -R188 ;  /* 0x800000bc9e9b7221 */ /* 0x000fe20000010000 */
[----:B-----5:R-:W-:Y:S01]  /*3440*/  FADD.FTZ R162, R167, -R23 ;  /* 0x80000017a7a27221 */ /* 0x020fe20000010000 */
[----:B------:R-:W-:Y:S01]  /*3450*/  FADD.FTZ R158, R163, -R187 ;  /* 0x800000bba39e7221 */ /* 0x000fe20000010000 */
[--C-:B------:R-:W-:Y:S01]  /*3460*/  FADD.FTZ R164, R164, -R22.reuse ;  /* 0x80000016a4a47221 */ /* 0x100fe20000010000 */
[----:B------:R-:W-:Y:S01]  /*3470*/  FADD.FTZ R163, R166, -R22 ;  /* 0x80000016a6a37221 */ /* 0x000fe20000010000 */
[--C-:B------:R-:W-:Y:S01]  /*3480*/  FADD.FTZ R167, R174, -R18.reuse ;  /* 0x80000012aea77221 */ /* 0x100fe20000010000 */
[----:B------:R-:W-:Y:S01]  /*3490*/  FADD.FTZ R174, R175, -R19 ;  /* 0x80000013afae7221 */ /* 0x000fe20000010000 */
[----:B-1----:R-:W-:Y:S01]  /*34a0*/  FMUL.FTZ R196, R5, R152 ;  /* 0x0000009805c47220 */ /* 0x002fe20000410000 */
[----:B------:R-:W-:Y:S01]  /*34b0*/  FMUL.FTZ R175, R6, R153 ;  /* 0x0000009906af7220 */ /* 0x000fe20000410000 */
[----:B------:R-:W-:Y:S01]  /*34c0*/  FADD.FTZ R172, R172, -R18 ;  /* 0x80000012acac7221 */ /* 0x000fe20000010000 */
[----:B------:R-:W1:Y:S01]  /*34d0*/  MUFU.EX2 R22, R194 ;  /* 0x000000c200167308 */ /* 0x000e620000000800 */
[----:B------:R-:W-:Y:S01]  /*34e0*/  FMUL.FTZ R154, R201, R154 ;  /* 0x0000009ac99a7220 */ /* 0x000fe20000410000 */
[----:B------:R-:W-:Y:S01]  /*34f0*/  FMUL.FTZ R197, R205, R184 ;  /* 0x000000b8cdc57220 */ /* 0x000fe20000410000 */
[----:B------:R-:W-:Y:S01]  /*3500*/  F2FP.BF16.F32.PACK_AB R196, R175, R196 ;  /* 0x000000c4afc4723e */ /* 0x000fe200000010ff */
[----:B------:R-:W-:Y:S01]  /*3510*/  FMUL.FTZ R189, R218, R189 ;  /* 0x000000bddabd7220 */ /* 0x000fe20000410000 */
[----:B------:R-:W-:Y:S01]  /*3520*/  FMUL.FTZ R158, R219, R158 ;  /* 0x0000009edb9e7220 */ /* 0x000fe20000410000 */
[----:B------:R-:W-:Y:S01]  /*3530*/  FADD.FTZ R165, R165, -R23 ;  /* 0x80000017a5a57221 */ /* 0x000fe20000010000 */
[----:B------:R-:W-:Y:S01]  /*3540*/  F2FP.BF16.F32.PACK_AB R197, R197, R154 ;  /* 0x0000009ac5c5723e */ /* 0x000fe200000010ff */
[----:B------:R3:W5:Y:S01]  /*3550*/  MUFU.EX2 R18, R198 ;  /* 0x000000c600127308 */ /* 0x0007620000000800 */
[----:B------:R-:W-:Y:S01]  /*3560*/  FADD.FTZ R160, R160, -R186 ;  /* 0x800000baa0a07221 */ /* 0x000fe20000010000 */
[----:B------:R-:W-:Y:S01]  /*3570*/  FADD.FTZ R161, R161, -R187 ;  /* 0x800000bba1a17221 */ /* 0x000fe20000010000 */
[--C-:B------:R-:W-:Y:S01]  /*3580*/  FADD.FTZ R23, R170, -R190.reuse ;  /* 0x800000beaa177221 */ /* 0x100fe20000010000 */
[----:B------:R-:W-:Y:S01]  /*3590*/  FADD.FTZ R173, R173, -R19 ;  /* 0x80000013adad7221 */ /* 0x000fe20000010000 */
[----:B------:R-:W-:Y:S01]  /*35a0*/  FMUL.FTZ R155, R204, R155 ;  /* 0x0000009bcc9b7220 */ /* 0x000fe20000410000 */
[----:B------:R-:W-:Y:S01]  /*35b0*/  FMUL.FTZ R154, R220, R159 ;  /* 0x0000009fdc9a7220 */ /* 0x000fe20000410000 */
[----:B------:R-:W-:Y:S01]  /*35c0*/  FADD.FTZ R168, R168, -R190 ;  /* 0x800000bea8a87221 */ /* 0x000fe20000010000 */
[----:B------:R2:W5:Y:S01]  /*35d0*/  MUFU.EX2 R175, R199 ;  /* 0x000000c700af7308 */ /* 0x0005620000000800 */
[----:B---3--:R-:W-:Y:S01]  /*35e0*/  F2FP.BF16.F32.PACK_AB R198, R185, R156 ;  /* 0x0000009cb9c6723e */ /* 0x008fe200000010ff */
[--C-:B------:R-:W-:Y:S01]  /*35f0*/  FADD.FTZ R169, R169, -R191.reuse ;  /* 0x800000bfa9a97221 */ /* 0x100fe20000010000 */
[----:B------:R-:W-:Y:S01]  /*3600*/  FADD.FTZ R166, R171, -R191 ;  /* 0x800000bfaba67221 */ /* 0x000fe20000010000 */
[--C-:B------:R-:W-:Y:S01]  /*3610*/  FADD.FTZ R19, R176, -R192.reuse ;  /* 0x800000c0b0137221 */ /* 0x100fe20000010000 */
[--C-:B------:R-:W-:Y:S01]  /*3620*/  FADD.FTZ R170, R177, -R193.reuse ;  /* 0x800000c1b1aa7221 */ /* 0x100fe20000010000 */
[----:B------:R-:W-:Y:S01]  /*3630*/  FADD.FTZ R171, R178, -R192 ;  /* 0x800000c0b2ab7221 */ /* 0x000fe20000010000 */
[----:B------:R-:W-:Y:S01]  /*3640*/  FADD.FTZ R176, R179, -R193 ;  /* 0x800000c1b3b07221 */ /* 0x000fe20000010000 */
[----:B------:R-:W3:Y:S01]  /*3650*/  MUFU.EX2 R156, R195 ;  /* 0x000000c3009c7308 */ /* 0x000ee20000000800 */
[--C-:B----4-:R-:W-:Y:S01]  /*3660*/  FADD.FTZ R177, R180, -R224.reuse ;  /* 0x800000e0b4b17221 */ /* 0x110fe20000010000 */
[----:B------:R-:W-:Y:S01]  /*3670*/  FADD.FTZ R153, R182, -R224 ;  /* 0x800000e0b6997221 */ /* 0x000fe20000010000 */
[--C-:B------:R-:W-:Y:S01]  /*3680*/  FADD.FTZ R152, R181, -R225.reuse ;  /* 0x800000e1b5987221 */ /* 0x100fe20000010000 */
[----:B------:R-:W-:Y:S01]  /*3690*/  FADD.FTZ R183, R183, -R225 ;  /* 0x800000e1b7b77221 */ /* 0x000fe20000010000 */
[----:B------:R-:W-:Y:S01]  /*36a0*/  F2FP.BF16.F32.PACK_AB R193, R158, R189 ;  /* 0x000000bd9ec1723e */ /* 0x000fe200000010ff */
[----:B------:R-:W-:Y:S01]  /*36b0*/  FMUL.FTZ R160, R9, R160 ;  /* 0x000000a009a07220 */ /* 0x000fe20000410000 */
[----:B------:R-:W-:Y:S01]  /*36c0*/  FMUL.FTZ R161, R10, R161 ;  /* 0x000000a10aa17220 */ /* 0x000fe20000410000 */
[----:B------:R-:W-:Y:S01]  /*36d0*/  FMUL.FTZ R164, R11, R164 ;  /* 0x000000a40ba47220 */ /* 0x000fe20000410000 */
[----:B------:R-:W-:Y:S01]  /*36e0*/  FMUL.FTZ R165, R12, R165 ;  /* 0x000000a50ca57220 */ /* 0x000fe20000410000 */
[----:B------:R-:W-:Y:S01]  /*36f0*/  FMUL.FTZ R163, R20, R163 ;  /* 0x000000a314a37220 */ /* 0x000fe20000410000 */
[----:B------:R-:W-:Y:S01]  /*3700*/  FMUL.FTZ R162, R21, R162 ;  /* 0x000000a215a27220 */ /* 0x000fe20000410000 */
[----:B------:R-:W-:Y:S01]  /*3710*/  IMAD R158, R4, 0x2000, R232 ;  /* 0x00002000049e7824 */ /* 0x000fe200078e02e8 */
[----:B--2---:R-:W-:Y:S01]  /*3720*/  F2FP.BF16.F32.PACK_AB R199, R154, R155 ;  /* 0x0000009b9ac7723e */ /* 0x004fe200000010ff */
        /* <DEDUP_REMOVED lines=13> */
[----:B-----5:R-:W-:Y:S01]  /*3800*/  FMUL.FTZ R153, R18, R153 ;  /* 0x0000009912997220 */ /* 0x020fe20000410000 */
[----:B------:R-:W-:Y:S01]  /*3810*/  FMUL.FTZ R152, R175, R152 ;  /* 0x00000098af987220 */ /* 0x000fe20000410000 */
[----:B---3--:R-:W-:Y:S01]  /*3820*/  FMUL.FTZ R154, R156, R183 ;  /* 0x000000b79c9a7220 */ /* 0x008fe20000410000 */
[----:B------:R-:W-:Y:S01]  /*3830*/  IMAD R158, R158, 0x2, R231 ;  /* 0x000000029e9e7824 */ /* 0x000fe200078e02e7 */
        /* <DEDUP_REMOVED lines=20> */
[----:B------:R-:W-:Y:S02]  /*3980*/  SHF.R.U32.HI R5, RZ, 0x4, R233 ;  /* 0x00000004ff057819 */ /* 0x000fe400000116e9 */
[----:B------:R-:W-:Y:S01]  /*3990*/  WARPGROUP.ARRIVE ;  /* 0x00000000000079c5 */ /* 0x000fe20000000000 */
[----:B------:R-:W-:Y:S02]  /*39a0*/  R2UR UR5, R6 ;  /* 0x00000000060572ca */ /* 0x000fe400000e0000 */
[----:B------:R-:W-:-:S11]  /*39b0*/  LOP3.LUT R5, R5, 0x3fff, RZ, 0xc0, !PT ;  /* 0x00003fff05057812 */ /* 0x000fd600078ec0ff */
[----:B------:R-:W-:Y:S01]  /*39c0*/  HGMMA.64x128x16.F32.BF16 R88, R152, gdesc[UR4].tnspB, R88, gsb0 ;  /* 0x41e0000498587df0 */ /* 0x000fe20008001858 */
[----:B------:R-:W-:Y:S01]  /*39d0*/  UIADD3 UR6, UR12, 0x80, URZ ;  /* 0x000000800c067890 */ /* 0x000fe2000fffe03f */
[----:B------:R-:W-:Y:S01]  /*39e0*/  LOP3.LUT R5, R5, 0x10000, RZ, 0xfc, !PT ;  /* 0x0001000005057812 */ /* 0x000fe200078efcff */
[----:B------:R-:W-:-:S04]  /*39f0*/  UMOV UR7, 0x40000040 ;  /* 0x4000004000077882 */ /* 0x000fc80000000000 */
[----:B------:R-:W-:Y:S01]  /*3a00*/  IMAD R5, R4, 0x400, R5 ;  /* 0x0000040004057824 */ /* 0x000fe200078e0205 */
[----:B------:R-:W-:-:S04]  /*3a10*/  USHF.R.U32.HI UR5, URZ, 0x4, UR5 ;  /* 0x000000043f057899 */ /* 0x000fc80008011605 */
        /* <DEDUP_REMOVED lines=8> */
[----:B------:R-:W-:Y:S01]  /*3aa0*/  UIADD3 UR6, UR12, 0x100, URZ ;  /* 0x000001000c067890 */ /* 0x000fe2000fffe03f */
[----:B------:R-:W-:Y:S01]  /*3ab0*/  UMOV UR7, 0x40000040 ;  /* 0x4000004000077882 */ /* 0x000fe20000000000 */
[----:B------:R-:W-:-:S07]  /*3ac0*/  UIADD3 UR12, UR12, 0x180, URZ ;  /* 0x000001800c0c7890 */ /* 0x000fce000fffe03f */
[----:B------:R-:W-:Y:S01]  /*3ad0*/  UMOV UR10, UR12 ;  /* 0x0000000c000a7c82 */ /* 0x000fe20008000000 */
[----:B------:R-:W-:Y:S02]  /*3ae0*/  WARPGROUP.DEPBAR.LE gsb0, 0x0 ;  /* 0x00008000000079c5 */ /* 0x000fe40000010000 */
[----:B------:R-:W-:Y:S02]  /*3af0*/  F2FP.BF16.F32.PACK_AB R152, R14, R13 ;  /* 0x0000000d0e98723e */ /* 0x000fe400000010ff */
[----:B------:R-:W-:Y:S02]  /*3b00*/  F2FP.BF16.F32.PACK_AB R153, R203, R202 ;  /* 0x000000cacb99723e */ /* 0x000fe400000010ff */
[----:B------:R-:W-:Y:S02]  /*3b10*/  F2FP.BF16.F32.PACK_AB R154, R200, R15 ;  /* 0x0000000fc89a723e */ /* 0x000fe400000010ff */
[----:B------:R-:W-:-:S04]  /*3b20*/  F2FP.BF16.F32.PACK_AB R155, R207, R206 ;  /* 0x000000cecf9b723e */ /* 0x000fc800000010ff */
[----:B------:R-:W-:-:S06]  /*3b30*/  WARPGROUP.ARRIVE ;  /* 0x00000000000079c5 */ /* 0x000fcc0000000000 */
[----:B------:R-:W-:Y:S01]  /*3b40*/  HGMMA.64x128x16.F32.BF16 R88, R152, gdesc[UR4].tnspB, R88, gsb0 ;  /* 0x41e0000498587df0 */ /* 0x000fe20008001858 */
[----:B------:R-:W-:-:S13]  /*3b50*/  R2UR UR6, R5 ;  /* 0x00000000050672ca */ /* 0x000fda00000e0000 */
        /* <DEDUP_REMOVED lines=72> */
.L_x_1731:
        /* <DEDUP_REMOVED lines=49> */
.L_x_1732:
        /* <DEDUP_REMOVED lines=78> */
.L_x_1715:
[----:B------:R-:W-:Y:S05]  /*47d0*/  @P0 BRA `(.L_x_1734) ;  /* 0x0000001c00d80947 */ /* 0x000fea0003800000 */
[----:B------:R-:W1:Y:S01]  /*47e0*/  S2R R0, SR_TID.X ;  /* 0x0000000000007919 */ /* 0x000e620000002100 */
[----:B------:R-:W2:Y:S01]  /*47f0*/  S2UR UR5, SR_CgaCtaId ;  /* 0x00000000000579c3 */ /* 0x000ea20000008800 */
[----:B------:R-:W-:Y:S01]  /*4800*/  UMOV UR4, 0x400 ;  /* 0x0000040000047882 */ /* 0x000fe20000000000 */
[----:B------:R-:W-:-:S06]  /*4810*/  F2FP.BF16.F32.PACK_AB R88, R89, R88 ;  /* 0x000000585958723e */ /* 0x000fcc00000010ff */
[----:B------:R-:W-:Y:S01]  /*4820*/  BAR.SYNC.DEFER_BLOCKING 0x1, 0x100 ;  /* 0x0044000000007b1d */ /* 0x000fe20000010000 */
        /* <DEDUP_REMOVED lines=10> */
[----:B--2---:R-:W-:Y:S01]  /*48d0*/  ULEA UR6, UR5, UR4, 0x18 ;  /* 0x0000000405067291 */ /* 0x004fe2000f8ec03f */
[----:B------:R-:W-:Y:S02]  /*48e0*/  F2FP.BF16.F32.PACK_AB R106, R109, R108 ;  /* 0x0000006c6d6a723e */ /* 0x000fe400000010ff */
[----:B------:R-:W-:Y:S01]  /*48f0*/  F2FP.BF16.F32.PACK_AB R107, R111, R110 ;  /* 0x0000006e6f6b723e */ /* 0x000fe200000010ff */
[----:B------:R-:W-:Y:S01]  /*4900*/  ULDC.64 UR4, c[0x0][0x870] ;  /* 0x00021c0000047ab9 */ /* 0x000fe20000000a00 */
[----:B------:R-:W-:Y:S01]  /*4910*/  F2FP.BF16.F32.PACK_AB R113, R115, R114 ;  /* 0x000000727371723e */ /* 0x000fe200000010ff */
[----:B------:R-:W-:Y:S01]  /*4920*/  UISETP.NE.U32.AND UP0, UPT, UR4, URZ, UPT ;  /* 0x0000003f0400728c */ /* 0x000fe2000bf05070 */
[----:B-1----:R-:W-:Y:S01]  /*4930*/  VIADD R20, R0, 0xffffff80 ;  /* 0xffffff8000147836 */ /* 0x002fe20000000000 */
[----:B------:R-:W-:-:S02]  /*4940*/  F2FP.BF16.F32.PACK_AB R120, R121, R120 ;  /* 0x000000787978723e */ /* 0x000fc400000010ff */
[----:B------:R-:W-:Y:S01]  /*4950*/  F2FP.BF16.F32.PACK_AB R114, R117, R116 ;  /* 0x000000747572723e */ /* 0x000fe200000010ff */
[----:B------:R-:W-:Y:S01]  /*4960*/  UISETP.NE.AND.EX UP0, UPT, UR5, URZ, UPT, UP0 ;  /* 0x0000003f0500728c */ /* 0x000fe2000bf05300 */
[----:B------:R-:W-:Y:S02]  /*4970*/  SHF.R.S32.HI R19, RZ, 0x1f, R20 ;  /* 0x0000001fff137819 */ /* 0x000fe40000011414 */
[----:B------:R-:W-:Y:S01]  /*4980*/  F2FP.BF16.F32.PACK_AB R115, R119, R118 ;  /* 0x000000767773723e */ /* 0x000fe200000010ff */
[----:B------:R-:W-:Y:S01]  /*4990*/  ULDC.64 UR4, c[0x0][0x870] ;  /* 0x00021c0000047ab9 */ /* 0x000fe20000000a00 */
[CC--:B------:R-:W-:Y:S01]  /*49a0*/  LEA.HI R15, R19.reuse, R20.reuse, RZ, 0x4 ;  /* 0x00000014130f7211 */ /* 0x0c0fe200078f20ff */
[----:B------:R-:W-:Y:S01]  /*49b0*/  UIMAD.WIDE UR4, UR36, 0x4, UR4 ;  /* 0x00000004240478a5 */ /* 0x000fe2000f8e0204 */
[----:B------:R-:W-:Y:S02]  /*49c0*/  LEA.HI R17, R19, R20, RZ, 0x5 ;  /* 0x0000001413117211 */ /* 0x000fe400078f28ff */
[----:B------:R-:W-:-:S02]  /*49d0*/  LOP3.LUT R3, R15, 0xfffffff0, RZ, 0xc0, !PT ;  /* 0xfffffff00f037812 */ /* 0x000fc400078ec0ff */
[----:B------:R-:W-:Y:S01]  /*49e0*/  F2FP.BF16.F32.PACK_AB R121, R123, R122 ;  /* 0x0000007a7b79723e */ /* 0x000fe200000010ff */
[----:B------:R-:W-:Y:S01]  /*49f0*/  IMAD.SHL.U32 R17, R17, 0x20, RZ ;  /* 0x0000002011117824 */ /* 0x000fe200078e00ff */
[----:B------:R-:W-:Y:S01]  /*4a00*/  F2FP.BF16.F32.PACK_AB R128, R129, R128 ;  /* 0x000000808180723e */ /* 0x000fe200000010ff */
[----:B------:R-:W-:Y:S01]  /*4a10*/  IMAD.IADD R3, R20, 0x1, -R3 ;  /* 0x0000000114037824 */ /* 0x000fe200078e0a03 */
[----:B------:R-:W-:Y:S02]  /*4a20*/  F2FP.BF16.F32.PACK_AB R122, R125, R124 ;  /* 0x0000007c7d7a723e */ /* 0x000fe400000010ff */
[----:B------:R-:W-:Y:S01]  /*4a30*/  LOP3.LUT R18, R17, 0x7ffffc00, RZ, 0xc0, !PT ;  /* 0x7ffffc0011127812 */ /* 0x000fe200078ec0ff */
[----:B------:R-:W-:Y:S01]  /*4a40*/  IMAD.MOV.U32 R17, RZ, RZ, 0x40 ;  /* 0x00000040ff117424 */ /* 0x000fe200078e00ff */
[----:B------:R-:W-:Y:S02]  /*4a50*/  SHF.R.S32.HI R0, RZ, 0x1f, R3 ;  /* 0x0000001fff007819 */ /* 0x000fe40000011403 */
[----:B------:R-:W-:-:S02]  /*4a60*/  F2FP.BF16.F32.PACK_AB R123, R127, R126 ;  /* 0x0000007e7f7b723e */ /* 0x000fc400000010ff */
[----:B------:R-:W-:Y:S02]  /*4a70*/  LEA.HI R13, R0, R3, RZ, 0x3 ;  /* 0x00000003000d7211 */ /* 0x000fe400078f18ff */
[----:B------:R-:W-:Y:S02]  /*4a80*/  F2FP.BF16.F32.PACK_AB R129, R131, R130 ;  /* 0x000000828381723e */ /* 0x000fe400000010ff */
[----:B------:R-:W-:Y:S02]  /*4a90*/  LOP3.LUT R0, R13, 0xfffffff8, RZ, 0xc0, !PT ;  /* 0xfffffff80d007812 */ /* 0x000fe400078ec0ff */
[----:B------:R-:W-:Y:S02]  /*4aa0*/  SHF.R.S32.HI R13, RZ, 0x3, R13 ;  /* 0x00000003ff0d7819 */ /* 0x000fe4000001140d */
[----:B------:R-:W-:Y:S01]  /*4ab0*/  F2FP.BF16.F32.PACK_AB R136, R137, R136 ;  /* 0x000000888988723e */ /* 0x000fe200000010ff */
[----:B------:R-:W-:Y:S01]  /*4ac0*/  IMAD.IADD R14, R3, 0x1, -R0 ;  /* 0x00000001030e7824 */ /* 0x000fe200078e0a00 */
[----:B------:R-:W-:Y:S01]  /*4ad0*/  SHF.R.S32.HI R0, RZ, 0x4, R15 ;  /* 0x00000004ff007819 */ /* 0x000fe2000001140f */
[----:B------:R-:W-:Y:S01]  /*4ae0*/  IMAD R18, R13, 0x200, R18 ;  /* 0x000002000d127824 */ /* 0x000fe200078e0212 */
[----:B------:R-:W-:Y:S01]  /*4af0*/  F2FP.BF16.F32.PACK_AB R130, R133, R132 ;  /* 0x000000848582723e */ /* 0x000fe200000010ff */
[C---:B------:R-:W-:Y:S01]  /*4b00*/  IMAD.SHL.U32 R15, R14.reuse, 0x40, RZ ;  /* 0x000000400e0f7824 */ /* 0x040fe200078e00ff */
[----:B------:R-:W-:Y:S01]  /*4b10*/  R2P PR, R14, 0x6 ;  /* 0x000000060e007804 */ /* 0x000fe20000000000 */
[----:B------:R-:W-:Y:S01]  /*4b20*/  IMAD.SHL.U32 R16, R0, 0x8, RZ ;  /* 0x0000000800107824 */ /* 0x000fe200078e00ff */
[----:B------:R-:W-:-:S02]  /*4b30*/  F2FP.BF16.F32.PACK_AB R131, R135, R134 ;  /* 0x000000868783723e */ /* 0x000fc400000010ff */
[----:B------:R-:W-:Y:S02]  /*4b40*/  LOP3.LUT R15, R15, 0x1c0, RZ, 0xc0, !PT ;  /* 0x000001c00f0f7812 */ /* 0x000fe400078ec0ff */
[----:B------:R-:W-:Y:S02]  /*4b50*/  SEL R17, R17, 0xffffffc0, !P2 ;  /* 0xffffffc011117807 */ /* 0x000fe40005000000 */
[----:B------:R-:W-:Y:S02]  /*4b60*/  LOP3.LUT R16, R15, 0x8, R16, 0xf8, !PT ;  /* 0x000000080f107812 */ /* 0x000fe400078ef810 */
[----:B------:R-:W-:Y:S02]  /*4b70*/  SHF.R.U32.HI R15, RZ, 0x3, R15 ;  /* 0x00000003ff0f7819 */ /* 0x000fe4000001160f */
[----:B------:R-:W-:Y:S02]  /*4b80*/  F2FP.BF16.F32.PACK_AB R137, R139, R138 ;  /* 0x0000008a8b89723e */ /* 0x000fe400000010ff */
[----:B------:R-:W-:Y:S01]  /*4b90*/  LOP3.LUT R15, R16, R15, RZ, 0x3c, !PT ;  /* 0x0000000f100f7212 */ /* 0x000fe200078e3cff */
[----:B------:R-:W-:Y:S01]  /*4ba0*/  IMAD.MOV.U32 R16, RZ, RZ, 0x20 ;  /* 0x00000020ff107424 */ /* 0x000fe200078e00ff */
[----:B------:R-:W-:-:S02]  /*4bb0*/  F2FP.BF16.F32.PACK_AB R144, R145, R144 ;  /* 0x000000909190723e */ /* 0x000fc400000010ff */
[----:B------:R-:W-:Y:S01]  /*4bc0*/  F2FP.BF16.F32.PACK_AB R138, R141, R140 ;  /* 0x0000008c8d8a723e */ /* 0x000fe200000010ff */
[----:B------:R-:W-:Y:S01]  /*4bd0*/  IMAD.IADD R15, R15, 0x1, R18 ;  /* 0x000000010f0f7824 */ /* 0x000fe200078e0212 */
[----:B------:R-:W-:Y:S02]  /*4be0*/  SEL R16, R16, 0xffffffe0, !P1 ;  /* 0xffffffe010107807 */ /* 0x000fe40004800000 */
[----:B------:R-:W-:Y:S02]  /*4bf0*/  F2FP.BF16.F32.PACK_AB R139, R143, R142 ;  /* 0x0000008e8f8b723e */ /* 0x000fe400000010ff */
[----:B------:R-:W-:Y:S02]  /*4c00*/  LEA R15, R15, UR6, 0x1 ;  /* 0x000000060f0f7c11 */ /* 0x000fe4000f8e08ff */
[----:B------:R-:W-:Y:S02]  /*4c10*/  F2FP.BF16.F32.PACK_AB R145, R147, R146 ;  /* 0x000000929391723e */ /* 0x000fe400000010ff */
[--C-:B------:R-:W-:Y:S01]  /*4c20*/  IADD3 R16, R16, 0x8000, R15.reuse ;  /* 0x0000800010107810 */ /* 0x100fe20007ffe00f */
[----:B------:R-:W-:Y:S01]  /*4c30*/  STSM.16.M88.4 [R15+0x8000], R88 ;  /* 0x008000580f007844 */ /* 0x000fe20000000200 */
[----:B------:R-:W-:-:S02]  /*4c40*/  IADD3 R18, R17, 0x8000, R15 ;  /* 0x0000800011127810 */ /* 0x000fc40007ffe00f */
[----:B------:R-:W-:Y:S01]  /*4c50*/  F2FP.BF16.F32.PACK_AB R146, R149, R148 ;  /* 0x000000949592723e */ /* 0x000fe200000010ff */
[----:B------:R-:W-:Y:S01]  /*4c60*/  IMAD.IADD R17, R16, 0x1, R17 ;  /* 0x0000000110117824 */ /* 0x000fe200078e0211 */
        /* <DEDUP_REMOVED lines=30> */
[----:B------:R-:W-:Y:S01]  /*4e50*/  ULDC UR7, c[0x0][0x808] ;  /* 0x0002020000077ab9 */ /* 0x000fe20000000800 */
[----:B------:R-:W-:Y:S01]  /*4e60*/  F2FP.BF16.F32.PACK_AB R51, R55, R54 ;  /* 0x000000363733723e */ /* 0x000fe200000010ff */
[----:B------:R-:W4:Y:S01]  /*4e70*/  S2UR UR9, SR_CTAID.Y ;  /* 0x00000000000979c3 */ /* 0x000f220000002600 */
[----:B------:R-:W-:Y:S01]  /*4e80*/  F2FP.BF16.F32.PACK_AB R57, R59, R58 ;  /* 0x0000003a3b39723e */ /* 0x000fe200000010ff */
[----:B-1----:R-:W-:Y:S01]  /*4e90*/  IMAD.U32 R4, RZ, RZ, UR4 ;  /* 0x00000004ff047e24 */ /* 0x002fe2000f8e00ff */
[----:B------:R-:W-:Y:S01]  /*4ea0*/  F2FP.BF16.F32.PACK_AB R58, R61, R60 ;  /* 0x0000003c3d3a723e */ /* 0x000fe200000010ff */
[----:B------:R3:W-:Y:S01]  /*4eb0*/  STSM.16.M88.4 [R17+-0x8000], R48 ;  /* 0xff80003011007844 */ /* 0x0007e20000000200 */
[----:B------:R-:W-:Y:S01]  /*4ec0*/  F2FP.BF16.F32.PACK_AB R59, R63, R62 ;  /* 0x0000003e3f3b723e */ /* 0x000fe200000010ff */
[----:B------:R-:W-:Y:S01]  /*4ed0*/  IMAD.U32 R5, RZ, RZ, UR5 ;  /* 0x00000005ff057e24 */ /* 0x000fe2000f8e00ff */
[----:B------:R-:W-:Y:S01]  /*4ee0*/  F2FP.BF16.F32.PACK_AB R65, R67, R66 ;  /* 0x000000424341723e */ /* 0x000fe200000010ff */
[----:B------:R-:W-:Y:S01]  /*4ef0*/  ULDC.64 UR4, c[0x0][0x878] ;  /* 0x00021e0000047ab9 */ /* 0x000fe20000000a00 */
[----:B------:R-:W-:Y:S01]  /*4f00*/  F2FP.BF16.F32.PACK_AB R66, R69, R68 ;  /* 0x000000444542723e */ /* 0x000fe200000010ff */
[----:B------:R3:W-:Y:S01]  /*4f10*/  STSM.16.M88.4 [R15+0x4000], R56 ;  /* 0x004000380f007844 */ /* 0x0007e20000000200 */
[----:B------:R-:W-:Y:S01]  /*4f20*/  F2FP.BF16.F32.PACK_AB R67, R71, R70 ;  /* 0x000000464743723e */ /* 0x000fe200000010ff */
[----:B------:R-:W1:Y:S01]  /*4f30*/  LDC.64 R36, c[0x0][0x850] ;  /* 0x00021400ff247b82 */ /* 0x000e620000000a00 */
[----:B------:R-:W-:-:S02]  /*4f40*/  F2FP.BF16.F32.PACK_AB R73, R75, R74 ;  /* 0x0000004a4b49723e */ /* 0x000fc400000010ff */
[----:B------:R-:W-:Y:S01]  /*4f50*/  F2FP.BF16.F32.PACK_AB R74, R77, R76 ;  /* 0x0000004c4d4a723e */ /* 0x000fe200000010ff */
[----:B------:R3:W-:Y:S01]  /*4f60*/  STSM.16.M88.4 [R16+-0x4000], R64 ;  /* 0xffc0004010007844 */ /* 0x0007e20000000200 */
[----:B------:R-:W-:Y:S02]  /*4f70*/  F2FP.BF16.F32.PACK_AB R75, R79, R78 ;  /* 0x0000004e4f4b723e */ /* 0x000fe400000010ff */
[----:B------:R-:W-:Y:S02]  /*4f80*/  F2FP.BF16.F32.PACK_AB R81, R83, R82 ;  /* 0x000000525351723e */ /* 0x000fe400000010ff */
[----:B------:R-:W-:Y:S01]  /*4f90*/  F2FP.BF16.F32.PACK_AB R82, R85, R84 ;  /* 0x000000545552723e */ /* 0x000fe200000010ff */
[----:B------:R3:W-:Y:S01]  /*4fa0*/  STSM.16.M88.4 [R18+-0x4000], R72 ;  /* 0xffc0004812007844 */ /* 0x0007e20000000200 */
[----:B------:R-:W-:Y:S02]  /*4fb0*/  F2FP.BF16.F32.PACK_AB R83, R87, R86 ;  /* 0x000000565753723e */ /* 0x000fe400000010ff */
[----:B------:R-:W-:-:S03]  /*4fc0*/  PLOP3.LUT P0, PT, PT, PT, UP0, 0x80, 0x0 ;  /* 0x000000000000781c */ /* 0x000fc60003f0f008 */
[----:B------:R3:W-:Y:S01]  /*4fd0*/  STSM.16.M88.4 [R17+-0x4000], R80 ;  /* 0xffc0005011007844 */ /* 0x0007e20000000200 */
[----:B------:R-:W-:Y:S01]  /*4fe0*/  BAR.SYNC.DEFER_BLOCKING 0x1, 0x100 ;  /* 0x0044000000007b1d */ /* 0x000fe20000010000 */
[----:B------:R-:W-:-:S04]  /*4ff0*/  UISETP.NE.U32.AND UP1, UPT, UR4, URZ, UPT ;  /* 0x0000003f0400728c */ /* 0x000fc8000bf25070 */
[----:B------:R-:W-:-:S04]  /*5000*/  UISETP.NE.AND.EX UP1, UPT, UR5, URZ, UPT, UP1 ;  /* 0x0000003f0500728c */ /* 0x000fc8000bf25310 */
[----:B--2---:R-:W2:Y:S07]  /*5010*/  @P0 LDG.E R8, desc[UR46][R4.64] ;  /* 0x0000002e04080981 */ /* 0x004eae000c1e1900 */
[----:B------:R-:W-:Y:S01]  /*5020*/  @UP1 ULDC.64 UR4, c[0x0][0x878] ;  /* 0x00021e0000041ab9 */ /* 0x000fe20000000a00 */
[----:B------:R-:W-:Y:S01]  /*5030*/  PLOP3.LUT P1, PT, PT, PT, UP1, 0x80, 0x0 ;  /* 0x000000000000781c */ /* 0x000fe20003f2f018 */
[----:B------:R-:W-:Y:S01]  /*5040*/  @UP1 UIMAD.WIDE UR4, UR36, 0x4, UR4 ;  /* 0x00000004240418a5 */ /* 0x000fe2000f8e0204 */
[----:B------:R-:W-:-:S05]  /*5050*/  IMAD.U32 R2, RZ, RZ, UR7 ;  /* 0x00000007ff027e24 */ /* 0x000fca000f8e00ff */
[----:B------:R-:W-:Y:S02]  /*5060*/  IMAD.U32 R6, RZ, RZ, UR4 ;  /* 0x00000004ff067e24 */ /* 0x000fe4000f8e00ff */
[----:B------:R-:W-:-:S05]  /*5070*/  IMAD.U32 R7, RZ, RZ, UR5 ;  /* 0x00000005ff077e24 */ /* 0x000fca000f8e00ff */
[----:B------:R3:W5:Y:S01]  /*5080*/  @P1 LDG.E R2, desc[UR46][R6.64] ;  /* 0x0000002e06021981 */ /* 0x000762000c1e1900 */
[----:B------:R-:W-:Y:S01]  /*5090*/  LEA.HI R10, R19, R20, RZ, 0x7 ;  /* 0x00000014130a7211 */ /* 0x000fe200078f38ff */
[----:B------:R-:W-:Y:S01]  /*50a0*/  IMAD.SHL.U32 R14, R14, 0x8, RZ ;  /* 0x000000080e0e7824 */ /* 0x000fe200078e00ff */
[----:B------:R-:W-:Y:S01]  /*50b0*/  UMOV UR4, URZ ;  /* 0x0000003f00047c82 */ /* 0x000fe20008000000 */
[----:B------:R-:W1:Y:S01]  /*50c0*/  S2R R39, SR_CTAID.X ;  /* 0x0000000000277919 */ /* 0x000e620000002500 */
[----:B------:R-:W-:Y:S01]  /*50d0*/  UMOV UR5, URZ ;  /* 0x0000003f00057c82 */ /* 0x000fe20008000000 */
[----:B------:R-:W-:Y:S01]  /*50e0*/  IMAD.SHL.U32 R10, R10, 0x4, RZ ;  /* 0x000000040a0a7824 */ /* 0x000fe200078e00ff */
[----:B----4-:R-:W-:-:S04]  /*50f0*/  USHF.R.S32.HI UR10, URZ, 0x1f, UR9 ;  /* 0x0000001f3f0a7899 */ /* 0x010fc80008011409 */
[----:B------:R-:W-:-:S05]  /*5100*/  LOP3.LUT R10, R10, 0x7ffffe00, RZ, 0xc0, !PT ;  /* 0x7ffffe000a0a7812 */ /* 0x000fca00078ec0ff */
[----:B------:R-:W-:Y:S01]  /*5110*/  IMAD R10, R13, 0x2000, R10 ;  /* 0x000020000d0a7824 */ /* 0x000fe200078e020a */
[----:B--2---:R-:W-:Y:S01]  /*5120*/  @P0 R2UR UR7, R8 ;  /* 0x00000000080702ca */ /* 0x004fe200000e0000 */
[----:B------:R-:W-:-:S05]  /*5130*/  IMAD.SHL.U32 R8, R0, 0x40, RZ ;  /* 0x0000004000087824 */ /* 0x000fca00078e00ff */
[----:B------:R-:W-:-:S04]  /*5140*/  LOP3.LUT R9, R8, 0x1c0, RZ, 0xc0, !PT ;  /* 0x000001c008097812 */ /* 0x000fc800078ec0ff */
[----:B------:R-:W-:Y:S02]  /*5150*/  LOP3.LUT R14, R9, 0x38, R14, 0xf8, !PT ;  /* 0x00000038090e7812 */ /* 0x000fe400078ef80e */
[----:B------:R-:W-:Y:S01]  /*5160*/  SHF.R.U32.HI R9, RZ, 0x3, R9 ;  /* 0x00000003ff097819 */ /* 0x000fe20000011609 */
[----:B------:R-:W-:Y:S02]  /*5170*/  @UP0 USHF.R.S32.HI UR8, URZ, 0x1f, UR7 ;  /* 0x0000001f3f080899 */ /* 0x000fe40008011407 */
[----:B------:R-:W-:Y:S01]  /*5180*/  @UP0 UMOV UR4, UR7 ;  /* 0x0000000700040c82 */ /* 0x000fe20008000000 */
[----:B------:R-:W-:-:S04]  /*5190*/  LOP3.LUT R9, R14, R9, RZ, 0x3c, !PT ;  /* 0x000000090e097212 */ /* 0x000fc800078e3cff */
[----:B------:R-:W-:Y:S01]  /*51a0*/  @UP0 UMOV UR5, UR8 ;  /* 0x0000000800050c82 */ /* 0x000fe20008000000 */
[----:B------:R-:W-:Y:S01]  /*51b0*/  IMAD.IADD R9, R10, 0x1, R9 ;  /* 0x000000010a097824 */ /* 0x000fe200078e0209 */
[----:B-1-3--:R-:W-:Y:S06]  /*51c0*/  @P1 BRA `(.L_x_1735) ;  /* 0x0000000000101947 */ /* 0x00afec0003800000 */
[----:B------:R-:W-:Y:S05]  /*51d0*/  @!P0 BRA `(.L_x_1735) ;  /* 0x00000000000c8947 */ /* 0x000fea0003800000 */
[----:B------:R-:W2:Y:S04]  /*51e0*/  LDG.E R7, desc[UR46][R4.64] ;  /* 0x0000002e04077981 */ /* 0x000ea8000c1e1900 */
[----:B-----5:R-:W2:Y:S02]  /*51f0*/  LDG.E R2, desc[UR46][R4.64+0x4] ;  /* 0x0000042e04027981 */ /* 0x020ea4000c1e1900 */
[----:B--2---:R-:W-:-:S07]  /*5200*/  IMAD.IADD R2, R2, 0x1, -R7 ;  /* 0x0000000102027824 */ /* 0x004fce00078e0a07 */
.L_x_1735:
[----:B------:R-:W-:Y:S01]  /*5210*/  LEA R46, R9, UR6, 0x1 ;  /* 0x00000006092e7c11 */ /* 0x000fe2000f8e08ff */
[----:B------:R-:W-:Y:S01]  /*5220*/  IMAD R30, R36, UR10, RZ ;  /* 0x0000000a241e7c24 */ /* 0x000fe2000f8e02ff */
[----:B------:R-:W-:Y:S01]  /*5230*/  USHF.R.S32.HI UR6, URZ, 0x1f, UR36 ;  /* 0x0000001f3f067899 */ /* 0x000fe20008011424 */
[----:B-----5:R-:W-:Y:S01]  /*5240*/  IMAD R2, R39, -0x80, R2 ;  /* 0xffffff8027027824 */ /* 0x020fe200078e0202 */
[----:B------:R-:W1:Y:S01]  /*5250*/  LDC.64 R48, c[0x0][0x820] ;  /* 0x00020800ff307b82 */ /* 0x000e620000000a00 */
[----:B------:R2:W3:Y:S01]  /*5260*/  LDS.128 R32, [R46+0x8800] ;  /* 0x008800002e207984 */ /* 0x0004e20000000c00 */
[----:B------:R-:W-:Y:S01]  /*5270*/  IMAD.SHL.U32 R28, R3, 0x8, RZ ;  /* 0x00000008031c7824 */ /* 0x000fe200078e00ff */
[----:B------:R-:W-:Y:S01]  /*5280*/  ULDC UR11, c[0x0][0x83c] ;  /* 0x00020f00000b7ab9 */ /* 0x000fe20000000800 */
[----:B------:R-:W-:Y:S01]  /*5290*/  IMAD R37, R37, UR9, R30 ;  /* 0x0000000925257c24 */ /* 0x000fe2000f8e021e */
[----:B------:R2:W4:Y:S01]  /*52a0*/  LDS.128 R24, [R46+0x1000] ;  /* 0x001000002e187984 */ /* 0x0005220000000c00 */
[----:B------:R-:W-:Y:S01]  /*52b0*/  VIADD R30, R0, 0x10 ;  /* 0x00000010001e7836 */ /* 0x000fe20000000000 */
[----:B------:R-:W-:Y:S01]  /*52c0*/  VIMNMX R47, R2, 0x80, PT ;  /* 0x00000080022f7848 */ /* 0x000fe20003fe0100 */
[----:B------:R-:W-:Y:S01]  /*52d0*/  VIADD R31, R0, 0x20 ;  /* 0x00000020001f7836 */ /* 0x000fe20000000000 */
[----:B------:R2:W1:Y:S01]  /*52e0*/  LDS.128 R20, [R46+0x1800] ;  /* 0x001800002e147984 */ /* 0x0004620000000c00 */
[--C-:B------:R-:W-:Y:S01]  /*52f0*/  SHF.R.S32.HI R29, RZ, 0x1f, R28.reuse ;  /* 0x0000001fff1d7819 */ /* 0x100fe2000001141c */
[----:B------:R-:W-:Y:S01]  /*5300*/  USEL UR8, UR6, URZ, !UP0 ;  /* 0x0000003f06087287 */ /* 0x000fe2000c000000 */
[-C--:B------:R-:W-:Y:S01]  /*5310*/  ISETP.GE.AND P6, PT, R30, R47.reuse, PT ;  /* 0x0000002f1e00720c */ /* 0x080fe20003fc6270 */
[----:B------:R2:W1:Y:S01]  /*5320*/  LDS.128 R16, [R46+0x2000] ;  /* 0x002000002e107984 */ /* 0x0004620000000c00 */
[C---:B------:R-:W-:Y:S01]  /*5330*/  VIADD R30, R0.reuse, 0x40 ;  /* 0x00000040001e7836 */ /* 0x040fe20000000000 */
[-C--:B------:R-:W-:Y:S01]  /*5340*/  ISETP.GE.AND P2, PT, R0, R47.reuse, PT ;  /* 0x0000002f0000720c */ /* 0x080fe20003f46270 */
[----:B------:R-:W-:Y:S01]  /*5350*/  IMAD.WIDE.U32 R2, R36, UR9, R28 ;  /* 0x0000000924027c25 */ /* 0x000fe2000f8e001c */
[----:B------:R2:W1:Y:S01]  /*5360*/  LDS.128 R12, [R46+0x2800] ;  /* 0x002800002e0c7984 */ /* 0x0004620000000c00 */
[----:B------:R-:W-:Y:S01]  /*5370*/  ULDC.64 UR6, c[0x0][0x858] ;  /* 0x0002160000067ab9 */ /* 0x000fe20000000a00 */
[-C--:B------:R-:W-:Y:S01]  /*5380*/  ISETP.GE.AND P1, PT, R30, R47.reuse, PT ;  /* 0x0000002f1e00720c */ /* 0x080fe20003f26270 */
[----:B------:R-:W-:Y:S01]  /*5390*/  IMAD.MOV.U32 R30, RZ, RZ, R2 ;  /* 0x000000ffff1e7224 */ /* 0x000fe200078e0002 */
[----:B------:R2:W1:Y:S01]  /*53a0*/  LDS.128 R8, [R46+0x3000] ;  /* 0x003000002e087984 */ /* 0x0004620000000c00 */
[----:B------:R-:W-:Y:S01]  /*53b0*/  ISETP.GE.OR P4, PT, R28, UR11, P2 ;  /* 0x0000000b1c007c0c */ /* 0x000fe20009786670 */
[----:B------:R-:W-:Y:S01]  /*53c0*/  USEL UR36, UR36, URZ, !UP0 ;  /* 0x0000003f24247287 */ /* 0x000fe2000c000000 */
[C---:B------:R-:W-:Y:S01]  /*53d0*/  IADD3 R2, P3, R0.reuse, UR4, RZ ;  /* 0x0000000400027c10 */ /* 0x040fe2000ff7e0ff */
[----:B------:R2:W1:Y:S01]  /*53e0*/  LDS.128 R4, [R46+0x3800] ;  /* 0x003800002e047984 */ /* 0x0004620000000c00 */
[----:B------:R-:W-:Y:S01]  /*53f0*/  UIMAD UR4, UR8, UR6, URZ ;  /* 0x00000006080472a4 */ /* 0x000fe2000f8e023f */
[----:B------:R-:W-:Y:S01]  /*5400*/  ISETP.GE.AND P0, PT, R31, R47, PT ;  /* 0x0000002f1f00720c */ /* 0x000fe20003f06270 */
[----:B------:R-:W-:Y:S01]  /*5410*/  IMAD.IADD R31, R3, 0x1, R37 ;  /* 0x00000001031f7824 */ /* 0x000fe200078e0225 */
[C---:B------:R-:W-:Y:S01]  /*5420*/  LEA.HI.X.SX32 R3, R0.reuse, UR5, 0x1, P3 ;  /* 0x0000000500037c11 */ /* 0x040fe200098f0eff */
[----:B------:R-:W-:Y:S01]  /*5430*/  IMAD.U32 R45, RZ, RZ, UR6 ;  /* 0x00000006ff2d7e24 */ /* 0x000fe2000f8e00ff */
[----:B------:R-:W-:Y:S01]  /*5440*/  UIMAD UR4, UR36, UR7, UR4 ;  /* 0x00000007240472a4 */ /* 0x000fe2000f8e0204 */
[----:B------:R-:W-:Y:S01]  /*5450*/  VIADD R36, R0, 0x30 ;  /* 0x0000003000247836 */ /* 0x000fe20000000000 */
[----:B------:R-:W-:Y:S01]  /*5460*/  BSSY B0, `(.L_x_1736) ;  /* 0x0000014000007945 */ /* 0x000fe20003800000 */
[----:B------:R-:W-:Y:S01]  /*5470*/  IMAD.WIDE.U32 R44, R45, UR36, R30 ;  /* 0x000000242d2c7c25 */ /* 0x000fe2000f8e001e */
[----:B------:R-:W-:-:S02]  /*5480*/  P2R R50, PR, RZ, 0x40 ;  /* 0x00000040ff327803 */ /* 0x000fc40000000000 */
[----:B------:R-:W-:Y:S01]  /*5490*/  ISETP.GE.AND P5, PT, R36, R47, PT ;  /* 0x0000002f2400720c */ /* 0x000fe20003fa6270 */
[----:B------:R-:W-:Y:S01]  /*54a0*/  VIADD R41, R45, UR4 ;  /* 0x000000042d297c36 */ /* 0x000fe20008000000 */
[----:B------:R-:W-:Y:S01]  /*54b0*/  ISETP.GE.OR P3, PT, R28, UR11, P6 ;  /* 0x0000000b1c007c0c */ /* 0x000fe2000b766670 */
[----:B------:R-:W-:Y:S01]  /*54c0*/  IMAD.WIDE R2, R39, 0x80, R2 ;  /* 0x0000008027027825 */ /* 0x000fe200078e0202 */
[----:B------:R-:W-:Y:S01]  /*54d0*/  P2R R51, PR, RZ, 0x20 ;  /* 0x00000020ff337803 */ /* 0x000fe20000000000 */
[----:B--23--:R-:W-:Y:S10]  /*54e0*/  @P4 BRA `(.L_x_1737) ;  /* 0x00000000002c4947 */ /* 0x00cff40003800000 */
        /* <DEDUP_REMOVED lines=11> */
.L_x_1737:
[----:B------:R-:W-:Y:S05]  /*55a0*/  BSYNC B0 ;  /* 0x0000000000007941 */ /* 0x000fea0003800000 */
.L_x_1736:
        /* <DEDUP_REMOVED lines=15> */
.L_x_1739:
[----:B------:R-:W-:Y:S05]  /*56a0*/  BSYNC B0 ;  /* 0x0000000000007941 */ /* 0x000fea0003800000 */
.L_x_1738:
        /* <DEDUP_REMOVED lines=18> */
.L_x_1741:
[----:B------:R-:W-:Y:S05]  /*57d0*/  BSYNC B0 ;  /* 0x0000000000007941 */ /* 0x000fea0003800000 */
.L_x_1740:
        /* <DEDUP_REMOVED lines=17> */
.L_x_1743:
[----:B------:R-:W-:Y:S05]  /*58f0*/  BSYNC B0 ;  /* 0x0000000000007941 */ /* 0x000fea0003800000 */
.L_x_1742:
        /* <DEDUP_REMOVED lines=18> */
.L_x_1745:
[----:B------:R-:W-:Y:S05]  /*5a20*/  BSYNC B0 ;  /* 0x0000000000007941 */ /* 0x000fea0003800000 */
.L_x_1744:
        /* <DEDUP_REMOVED lines=18> */
.L_x_1747:
[----:B------:R-:W-:Y:S05]  /*5b50*/  BSYNC B0 ;  /* 0x0000000000007941 */ /* 0x000fea0003800000 */
.L_x_1746:
[----:B--23--:R2:W3:Y:S01]  /*5b60*/  LDS.128 R32, [R46+0xb000] ;  /* 0x00b000002e207984 */ /* 0x00c4e20000000c00 */
[----:B------:R-:W-:Y:S01]  /*5b70*/  ISETP.GE.AND P4, PT, R38, R47, PT ;  /* 0x0000002f2600720c */ /* 0x000fe20003f86270 */
[----:B------:R-:W-:Y:S01]  /*5b80*/  BSSY B0, `(.L_x_1748) ;  /* 0x0000011000007945 */ /* 0x000fe20003800000 */
[----:B------:R-:W-:Y:S02]  /*5b90*/  IMAD R38, R48, UR10, RZ ;  /* 0x0000000a30267c24 */ /* 0x000fe4000f8e02ff */
        /* <DEDUP_REMOVED lines=15> */
.L_x_1749:
[----:B------:R-:W-:Y:S05]  /*5c90*/  BSYNC B0 ;  /* 0x0000000000007941 */ /* 0x000fea0003800000 */
.L_x_1748:
        /* <DEDUP_REMOVED lines=21> */
.L_x_1751:
[----:B------:R-:W-:Y:S05]  /*5df0*/  BSYNC B0 ;  /* 0x0000000000007941 */ /* 0x000fea0003800000 */
.L_x_1750:
[----:B------:R-:W-:Y:S01]  /*5e00*/  P2R R0, PR, RZ, 0x20 ;  /* 0x00000020ff007803 */ /* 0x000fe20000000000 */
[----:B------:R-:W-:Y:S01]  /*5e10*/  ULDC UR5, c[0x0][0x80c] ;  /* 0x0002030000057ab9 */ /* 0x000fe20000000800 */
[----:B------:R-:W-:Y:S01]  /*5e20*/  ISETP.NE.AND P5, PT, R50, RZ, PT ;  /* 0x000000ff3200720c */ /* 0x000fe20003fa5270 */
[----:B------:R-:W-:Y:S01]  /*5e30*/  ULDC.64 UR6, c[0x0][0x828] ;  /* 0x00020a0000067ab9 */ /* 0x000fe20000000a00 */
[----:B------:R-:W-:Y:S01]  /*5e40*/  ISETP.NE.AND P6, PT, R51, RZ, PT ;  /* 0x000000ff3300720c */ /* 0x000fe20003fc5270 */
[----:B------:R-:W-:Y:S01]  /*5e50*/  IMAD.U32 R29, RZ, RZ, UR6 ;  /* 0x00000006ff1d7e24 */ /* 0x000fe2000f8e00ff */
[C---:B------:R-:W-:Y:S01]  /*5e60*/  ISETP.GE.OR P5, PT, R28.reuse, UR5, P5 ;  /* 0x000000051c007c0c */ /* 0x040fe2000afa6670 */
[----:B------:R-:W-:Y:S01]  /*5e70*/  IMAD.IADD R39, R39, 0x1, R43 ;  /* 0x0000000127277824 */ /* 0x000fe200078e022b */
[----:B------:R-:W-:Y:S01]  /*5e80*/  ISETP.GE.OR P2, PT, R28, UR5, P2 ;  /* 0x000000051c007c0c */ /* 0x000fe20009746670 */
[----:B------:R-:W-:Y:S01]  /*5e90*/  UIMAD UR4, UR8, UR6, URZ ;  /* 0x00000006080472a4 */ /* 0x000fe2000f8e023f */
[----:B------:R-:W-:Y:S01]  /*5ea0*/  P2R R40, PR, RZ, 0x20 ;  /* 0x00000020ff287803 */ /* 0x000fe20000000000 */
[----:B------:R-:W-:Y:S01]  /*5eb0*/  IMAD.WIDE.U32 R38, R29, UR36, R38 ;  /* 0x000000241d267c25 */ /* 0x000fe2000f8e0026 */
[----:B------:R-:W-:Y:S01]  /*5ec0*/  ISETP.NE.AND P5, PT, R0, RZ, PT ;  /* 0x000000ff0000720c */ /* 0x000fe20003fa5270 */
[----:B------:R-:W-:Y:S01]  /*5ed0*/  UIMAD UR4, UR36, UR7, UR4 ;  /* 0x00000007240472a4 */ /* 0x000fe2000f8e0204 */
[C---:B------:R-:W-:Y:S01]  /*5ee0*/  ISETP.GE.OR P0, PT, R28.reuse, UR5, P0 ;  /* 0x000000051c007c0c */ /* 0x040fe20008706670 */
[----:B------:R-:W-:Y:S01]  /*5ef0*/  BSSY B0, `(.L_x_1752) ;  /* 0x0000013000007945 */ /* 0x000fe20003800000 */
[----:B------:R-:W-:-:S02]  /*5f00*/  ISETP.GE.OR P6, PT, R28, UR5, P6 ;  /* 0x000000051c007c0c */ /* 0x000fc4000b7c6670 */
[C---:B------:R-:W-:Y:S01]  /*5f10*/  ISETP.GE.OR P1, PT, R28.reuse, UR5, P1 ;  /* 0x000000051c007c0c */ /* 0x040fe20008f26670 */
[----:B--23--:R-:W-:Y:S01]  /*5f20*/  VIADD R35, R39, UR4 ;  /* 0x0000000427237c36 */ /* 0x00cfe20008000000 */
[C---:B------:R-:W-:Y:S02]  /*5f30*/  ISETP.GE.OR P3, PT, R28.reuse, UR5, P3 ;  /* 0x000000051c007c0c */ /* 0x040fe40009f66670 */
[C---:B------:R-:W-:Y:S02]  /*5f40*/  ISETP.GE.OR P4, PT, R28.reuse, UR5, P4 ;  /* 0x000000051c007c0c */ /* 0x040fe4000a786670 */
        /* <DEDUP_REMOVED lines=13> */
.L_x_1753:
[----:B------:R-:W-:Y:S05]  /*6020*/  BSYNC B0 ;  /* 0x0000000000007941 */ /* 0x000fea0003800000 */
.L_x_1752:
[----:B---3--:R3:W1:Y:S01]  /*6030*/  LDS.128 R28, [R46+0x800] ;  /* 0x000800002e1c7984 */ /* 0x0086620000000c00 */
        /* <DEDUP_REMOVED lines=15> */
[----:B-1----:R1:W-:Y:S02]  /*6130*/  STG.E.128 desc[UR46][R36.64], R28 ;  /* 0x0000001c24007986 */ /* 0x0023e4000c101d2e */
.L_x_1755:
[----:B------:R-:W-:Y:S05]  /*6140*/  BSYNC B0 ;  /* 0x0000000000007941 */ /* 0x000fea0003800000 */
.L_x_1754:
        /* <DEDUP_REMOVED lines=15> */
.L_x_1757:
[----:B------:R-:W-:Y:S05]  /*6240*/  BSYNC B0 ;  /* 0x0000000000007941 */ /* 0x000fea0003800000 */
.L_x_1756:
[----:B------:R-:W-:Y:S04]  /*6250*/  BSSY B0, `(.L_x_1758) ;  /* 0x000000f000007945 */ /* 0x000fe80003800000 */
[----:B------:R-:W-:Y:S05]  /*6260*/  @P6 BRA `(.L_x_1759) ;  /* 0x0000000000346947 */ /* 0x000fea0003800000 */
        /* <DEDUP_REMOVED lines=13> */
.L_x_1759:
[----:B------:R-:W-:Y:S05]  /*6340*/  BSYNC B0 ;  /* 0x0000000000007941 */ /* 0x000fea0003800000 */
.L_x_1758:
        /* <DEDUP_REMOVED lines=15> */
.L_x_1761:
[----:B------:R-:W-:Y:S05]  /*6440*/  BSYNC B0 ;  /* 0x0000000000007941 */ /* 0x000fea0003800000 */
.L_x_1760:
        /* <DEDUP_REMOVED lines=15> */
.L_x_1763:
[----:B------:R-:W-:Y:S05]  /*6540*/  BSYNC B0 ;  /* 0x0000000000007941 */ /* 0x000fea0003800000 */
.L_x_1762:
        /* <DEDUP_REMOVED lines=15> */
.L_x_1765:
[----:B------:R-:W-:Y:S05]  /*6640*/  BSYNC B0 ;  /* 0x0000000000007941 */ /* 0x000fea0003800000 */
.L_x_1764:
[----:B------:R-:W-:Y:S05]  /*6650*/  @P5 BRA `(.L_x_1709) ;  /* 0x0000005000c05947 */ /* 0x000fea0003800000 */
[----:B-1----:R-:W-:Y:S01]  /*6660*/  IADD3 R9, P0, R2, 0x70, RZ ;  /* 0x0000007002097810 */ /* 0x002fe20007f1e0ff */
        /* <DEDUP_REMOVED lines=13> */
.L_x_1734:
[----:B------:R-:W-:Y:S01]  /*6740*/  ULDC.64 UR4, c[0x0][0x870] ;  /* 0x00021c0000047ab9 */ /* 0x000fe20000000a00 */
[----:B------:R-:W1:Y:S01]  /*6750*/  S2R R6, SR_TID.X ;  /* 0x0000000000067919 */ /* 0x000e620000002100 */
[----:B------:R-:W-:Y:S01]  /*6760*/  UISETP.NE.U32.AND UP0, UPT, UR4, URZ, UPT ;  /* 0x0000003f0400728c */ /* 0x000fe2000bf05070 */
[----:B------:R-:W2:Y:S03]  /*6770*/  S2UR UR10, SR_CTAID.Y ;  /* 0x00000000000a79c3 */ /* 0x000ea60000002600 */
[----:B------:R-:W-:-:S03]  /*6780*/  UISETP.NE.AND.EX UP0, UPT, UR5, URZ, UPT, UP0 ;  /* 0x0000003f0500728c */ /* 0x000fc6000bf05300 */
[----:B------:R-:W-:Y:S02]  /*6790*/  ULDC.64 UR4, c[0x0][0x870] ;  /* 0x00021c0000047ab9 */ /* 0x000fe40000000a00 */
[----:B------:R-:W-:Y:S01]  /*67a0*/  UIMAD.WIDE UR4, UR36, 0x4, UR4 ;  /* 0x00000004240478a5 */ /* 0x000fe2000f8e0204 */
[----:B------:R-:W-:Y:S01]  /*67b0*/  PLOP3.LUT P0, PT, PT, PT, UP0, 0x80, 0x0 ;  /* 0x000000000000781c */ /* 0x000fe20003f0f008 */
[----:B------:R-:W-:Y:S01]  /*67c0*/  ULDC UR6, c[0x0][0x808] ;  /* 0x0002020000067ab9 */ /* 0x000fe20000000800 */
[----:B------:R-:W3:Y:S03]  /*67d0*/  LDC.64 R10, c[0x0][0x820] ;  /* 0x00020800ff0a7b82 */ /* 0x000ee60000000a00 */
[----:B------:R-:W-:Y:S02]  /*67e0*/  IMAD.U32 R2, RZ, RZ, UR4 ;  /* 0x00000004ff027e24 */ /* 0x000fe4000f8e00ff */
[----:B------:R-:W-:Y:S01]  /*67f0*/  IMAD.U32 R3, RZ, RZ, UR5 ;  /* 0x00000005ff037e24 */ /* 0x000fe2000f8e00ff */
[----:B------:R-:W-:-:S05]  /*6800*/  ULDC.64 UR4, c[0x0][0x878] ;  /* 0x00021e0000047ab9 */ /* 0x000fca0000000a00 */
[----:B------:R-:W4:Y:S01]  /*6810*/  @P0 LDG.E R8, desc[UR46][R2.64] ;  /* 0x0000002e02080981 */ /* 0x000f22000c1e1900 */
[----:B------:R-:W-:Y:S01]  /*6820*/  UISETP.NE.U32.AND UP1, UPT, UR4, URZ, UPT ;  /* 0x0000003f0400728c */ /* 0x000fe2000bf25070 */
[----:B------:R-:W-:-:S03]  /*6830*/  IMAD.U32 R0, RZ, RZ, UR6 ;  /* 0x00000006ff007e24 */ /* 0x000fc6000f8e00ff */
[----:B------:R-:W-:Y:S01]  /*6840*/  UISETP.NE.AND.EX UP1, UPT, UR5, URZ, UPT, UP1 ;  /* 0x0000003f0500728c */ /* 0x000fe2000bf25310 */
[----:B-1----:R-:W-:Y:S01]  /*6850*/  VIADD R7, R6, 0xffffff80 ;  /* 0xffffff8006077836 */ /* 0x002fe20000000000 */
[----:B------:R-:W1:Y:S04]  /*6860*/  S2R R9, SR_CTAID.X ;  /* 0x0000000000097919 */ /* 0x000e680000002500 */
[----:B------:R-:W-:Y:S02]  /*6870*/  PLOP3.LUT P1, PT, PT, PT, UP1, 0x80, 0x0 ;  /* 0x000000000000781c */ /* 0x000fe40003f2f018 */
[----:B------:R-:W-:-:S03]  /*6880*/  SHF.R.S32.HI R6, RZ, 0x1f, R7 ;  /* 0x0000001fff067819 */ /* 0x000fc60000011407 */
[----:B------:R-:W-:Y:S02]  /*6890*/  @UP1 ULDC.64 UR4, c[0x0][0x878] ;  /* 0x00021e0000041ab9 */ /* 0x000fe40000000a00 */
[----:B------:R-:W-:-:S06]  /*68a0*/  @UP1 UIMAD.WIDE UR4, UR36, 0x4, UR4 ;  /* 0x00000004240418a5 */ /* 0x000fcc000f8e0204 */
[----:B------:R-:W-:Y:S02]  /*68b0*/  IMAD.U32 R4, RZ, RZ, UR4 ;  /* 0x00000004ff047e24 */ /* 0x000fe4000f8e00ff */
[----:B------:R-:W-:Y:S01]  /*68c0*/  IMAD.U32 R5, RZ, RZ, UR5 ;  /* 0x00000005ff057e24 */ /* 0x000fe2000f8e00ff */
[----:B--2---:R-:W-:Y:S01]  /*68d0*/  USHF.R.S32.HI UR11, URZ, 0x1f, UR10 ;  /* 0x0000001f3f0b7899 */ /* 0x004fe2000801140a */
[----:B------:R-:W-:-:S03]  /*68e0*/  UMOV UR4, URZ ;  /* 0x0000003f00047c82 */ /* 0x000fc60008000000 */
[----:B------:R2:W5:Y:S01]  /*68f0*/  @P1 LDG.E R0, desc[UR46][R4.64] ;  /* 0x0000002e04001981 */ /* 0x000562000c1e1900 */
[----:B------:R-:W-:Y:S01]  /*6900*/  UMOV UR5, URZ ;  /* 0x0000003f00057c82 */ /* 0x000fe20008000000 */
[----:B----4-:R-:W-:Y:S02]  /*6910*/  @P0 R2UR UR6, R8 ;  /* 0x00000000080602ca */ /* 0x010fe400000e0000 */
[----:B------:R-:W-:-:S04]  /*6920*/  LEA.HI R8, R6, R7, RZ, 0x4 ;  /* 0x0000000706087211 */ /* 0x000fc800078f20ff */
[----:B------:R-:W-:Y:S02]  /*6930*/  LOP3.LUT R6, R8, 0x1ffffff0, RZ, 0xc0, !PT ;  /* 0x1ffffff008067812 */ /* 0x000fe400078ec0ff */
[----:B------:R-:W-:-:S03]  /*6940*/  SHF.R.S32.HI R17, RZ, 0x4, R8 ;  /* 0x00000004ff117819 */ /* 0x000fc60000011408 */
[----:B------:R-:W-:Y:S02]  /*6950*/  IMAD.IADD R6, R7, 0x1, -R6 ;  /* 0x0000000107067824 */ /* 0x000fe400078e0a06 */
[----:B------:R-:W-:Y:S02]  /*6960*/  @UP0 USHF.R.S32.HI UR7, URZ, 0x1f, UR6 ;  /* 0x0000001f3f070899 */ /* 0x000fe40008011406 */
[----:B--2---:R-:W-:Y:S01]  /*6970*/  IMAD.SHL.U32 R4, R6, 0x8, RZ ;  /* 0x0000000806047824 */ /* 0x004fe200078e00ff */
[----:B------:R-:W-:Y:S01]  /*6980*/  @UP0 UMOV UR4, UR6 ;  /* 0x0000000600040c82 */ /* 0x000fe20008000000 */
[----:B---3--:R-:W-:-:S03]  /*6990*/  IMAD R6, R10, UR11, RZ ;  /* 0x0000000b0a067c24 */ /* 0x008fc6000f8e02ff */
[----:B------:R-:W-:Y:S01]  /*69a0*/  @UP0 UMOV UR5, UR7 ;  /* 0x0000000700050c82 */ /* 0x000fe20008000000 */
[----:B------:R-:W-:Y:S01]  /*69b0*/  SHF.R.S32.HI R5, RZ, 0x1f, R4 ;  /* 0x0000001fff057819 */ /* 0x000fe20000011404 */
[----:B-1----:R-:W-:Y:S06]  /*69c0*/  @P1 BRA `(.L_x_1766) ;  /* 0x0000000000101947 */ /* 0x002fec0003800000 */
[----:B------:R-:W-:Y:S05]  /*69d0*/  @!P0 BRA `(.L_x_1766) ;  /* 0x00000000000c8947 */ /* 0x000fea0003800000 */
[----:B------:R-:W2:Y:S04]  /*69e0*/  LDG.E R7, desc[UR46][R2.64] ;  /* 0x0000002e02077981 */ /* 0x000ea8000c1e1900 */
[----:B-----5:R-:W2:Y:S02]  /*69f0*/  LDG.E R0, desc[UR46][R2.64+0x4] ;  /* 0x0000042e02007981 */ /* 0x020ea4000c1e1900 */
[----:B--2---:R-:W-:-:S07]  /*6a00*/  IMAD.IADD R0, R0, 0x1, -R7 ;  /* 0x0000000100007824 */ /* 0x004fce00078e0a07 */
.L_x_1766:
[----:B-----5:R-:W-:Y:S01]  /*6a10*/  IMAD R12, R9, -0x80, R0 ;  /* 0xffffff80090c7824 */ /* 0x020fe200078e0200 */
[----:B------:R-:W-:Y:S01]  /*6a20*/  USHF.R.S32.HI UR6, URZ, 0x1f, UR36 ;  /* 0x0000001f3f067899 */ /* 0x000fe20008011424 */
[C---:B------:R-:W-:Y:S01]  /*6a30*/  VIADD R19, R17.reuse, 0x40 ;  /* 0x0000004011137836 */ /* 0x040fe20000000000 */
[----:B------:R-:W-:Y:S01]  /*6a40*/  ULDC UR7, c[0x0][0x80c] ;  /* 0x0002030000077ab9 */ /* 0x000fe20000000800 */
[----:B------:R-:W-:Y:S01]  /*6a50*/  IMAD.WIDE.U32 R2, R10, UR10, R4 ;  /* 0x0000000a0a027c25 */ /* 0x000fe2000f8e0004 */
[-C--:B------:R-:W-:Y:S01]  /*6a60*/  ISETP.GE.AND P5, PT, R17, R12.reuse, PT ;  /* 0x0000000c1100720c */ /* 0x080fe20003fa6270 */
[----:B------:R-:W-:Y:S01]  /*6a70*/  USEL UR6, UR6, URZ, !UP0 ;  /* 0x0000003f06067287 */ /* 0x000fe2000c000000 */
[-C--:B------:R-:W-:Y:S01]  /*6a80*/  ISETP.GE.AND P2, PT, R19, R12.reuse, PT ;  /* 0x0000000c1300720c */ /* 0x080fe20003f46270 */
[C---:B------:R-:W-:Y:S01]  /*6a90*/  VIADD R7, R17.reuse, 0x10 ;  /* 0x0000001011077836 */ /* 0x040fe20000000000 */
[----:B------:R-:W1:Y:S01]  /*6aa0*/  LDC.64 R18, c[0x0][0x850] ;  /* 0x00021400ff127b82 */ /* 0x000e620000000a00 */
[----:B------:R-:W-:Y:S01]  /*6ab0*/  VIADD R15, R17, 0x30 ;  /* 0x00000030110f7836 */ /* 0x000fe20000000000 */
[----:B------:R-:W-:Y:S01]  /*6ac0*/  ULDC.64 UR8, c[0x0][0x828] ;  /* 0x00020a0000087ab9 */ /* 0x000fe20000000a00 */
[----:B------:R-:W-:Y:S01]  /*6ad0*/  IMAD R11, R11, UR10, R6 ;  /* 0x0000000a0b0b7c24 */ /* 0x000fe2000f8e0206 */
[----:B------:R-:W-:Y:S01]  /*6ae0*/  ISETP.GE.OR P4, PT, R4, UR7, P5 ;  /* 0x0000000704007c0c */ /* 0x000fe2000af86670 */
[----:B------:R-:W-:Y:S01]  /*6af0*/  IMAD.MOV.U32 R6, RZ, RZ, R2 ;  /* 0x000000ffff067224 */ /* 0x000fe200078e0002 */
[----:B------:R-:W-:Y:S01]  /*6b00*/  IADD3 R2, P3, R17, UR4, RZ ;  /* 0x0000000411027c10 */ /* 0x000fe2000ff7e0ff */
[----:B------:R-:W-:Y:S01]  /*6b10*/  USEL UR36, UR36, URZ, !UP0 ;  /* 0x0000003f24247287 */ /* 0x000fe2000c000000 */
[-C--:B------:R-:W-:Y:S01]  /*6b20*/  ISETP.GE.AND P6, PT, R7, R12.reuse, PT ;  /* 0x0000000c0700720c */ /* 0x080fe20003fc6270 */
        /* <DEDUP_REMOVED lines=11> */
[----:B------:R-:W-:Y:S01]  /*6be0*/  IMAD.WIDE R2, R9, 0x80, R2 ;  /* 0x0000008009027825 */ /* 0x000fe200078e0202 */
[----:B------:R-:W-:-:S03]  /*6bf0*/  ISETP.GE.OR P3, PT, R4, UR7, P6 ;  /* 0x0000000704007c0c */ /* 0x000fc6000b766670 */
[----:B------:R-:W-:Y:S01]  /*6c00*/  VIADD R9, R15, UR4 ;  /* 0x000000040f097c36 */ /* 0x000fe20008000000 */
[----:B------:R-:W-:Y:S09]  /*6c10*/  @P4 BRA `(.L_x_1768) ;  /* 0x0000000000284947 */ /* 0x000ff20003800000 */
        /* <DEDUP_REMOVED lines=10> */
.L_x_1768:
[----:B------:R-:W-:Y:S05]  /*6cc0*/  BSYNC B0 ;  /* 0x0000000000007941 */ /* 0x000fea0003800000 */
.L_x_1767:
[----:B------:R-:W-:Y:S01]  /*6cd0*/  BSSY B0, `(.L_x_1769) ;  /* 0x0000010000007945 */ /* 0x000fe20003800000 */
[----:B------:R-:W-:-:S03]  /*6ce0*/  ISETP.GE.OR P4, PT, R4, UR7, P0 ;  /* 0x0000000704007c0c */ /* 0x000fc60008786670 */
[----:B------:R-:W-:Y:S10]  /*6cf0*/  @P3 BRA `(.L_x_1770) ;  /* 0x0000000000343947 */ /* 0x000ff40003800000 */
        /* <DEDUP_REMOVED lines=13> */
.L_x_1770:
[----:B------:R-:W-:Y:S05]  /*6dd0*/  BSYNC B0 ;  /* 0x0000000000007941 */ /* 0x000fea0003800000 */
.L_x_1769:
[----:B------:R-:W-:Y:S01]  /*6de0*/  BSSY B0, `(.L_x_1771) ;  /* 0x0000010000007945 */ /* 0x000fe20003800000 */
[----:B------:R-:W-:-:S03]  /*6df0*/  ISETP.GE.OR P3, PT, R4, UR7, P1 ;  /* 0x0000000704007c0c */ /* 0x000fc60008f66670 */
[----:B------:R-:W-:Y:S10]  /*6e00*/  @P4 BRA `(.L_x_1772) ;  /* 0x0000000000344947 */ /* 0x000ff40003800000 */
        /* <DEDUP_REMOVED lines=13> */
.L_x_1772:
[----:B------:R-:W-:Y:S05]  /*6ee0*/  BSYNC B0 ;  /* 0x0000000000007941 */ /* 0x000fea0003800000 */
.L_x_1771:
[----:B------:R-:W-:Y:S01]  /*6ef0*/  BSSY B0, `(.L_x_1773) ;  /* 0x0000011000007945 */ /* 0x000fe20003800000 */
[----:B------:R-:W-:Y:S01]  /*6f00*/  ISETP.GE.OR P4, PT, R4, UR7, P2 ;  /* 0x0000000704007c0c */ /* 0x000fe20009786670 */
[----:B------:R-:W-:Y:S02]  /*6f10*/  VIADD R13, R17, 0x50 ;  /* 0x00000050110d7836 */ /* 0x000fe40000000000 */
[----:B------:R-:W-:Y:S10]  /*6f20*/  @P3 BRA `(.L_x_1774) ;  /* 0x0000000000343947 */ /* 0x000ff40003800000 */
        /* <DEDUP_REMOVED lines=13> */
.L_x_1774:
[----:B------:R-:W-:Y:S05]  /*7000*/  BSYNC B0 ;  /* 0x0000000000007941 */ /* 0x000fea0003800000 */
.L_x_1773:
[----:B------:R-:W-:Y:S01]  /*7010*/  BSSY B0, `(.L_x_1775) ;  /* 0x0000010000007945 */ /* 0x000fe20003800000 */
[----:B------:R-:W-:-:S03]  /*7020*/  ISETP.GE.AND P3, PT, R13, R12, PT ;  /* 0x0000000c0d00720c */ /* 0x000fc60003f66270 */
        /* <DEDUP_REMOVED lines=14> */
.L_x_1776:
[----:B------:R-:W-:Y:S05]  /*7110*/  BSYNC B0 ;  /* 0x0000000000007941 */ /* 0x000fea0003800000 */
.L_x_1775:
[----:B------:R-:W-:Y:S01]  /*7120*/  ISETP.GE.OR P4, PT, R4, UR7, P3 ;  /* 0x0000000704007c0c */ /* 0x000fe20009f86670 */
[C---:B-1----:R-:W-:Y:S01]  /*7130*/  IMAD R0, R18.reuse, UR11, RZ ;  /* 0x0000000b12007c24 */ /* 0x042fe2000f8e02ff */
[----:B------:R-:W-:Y:S01]  /*7140*/  BSSY B0, `(.L_x_1777) ;  /* 0x0000012000007945 */ /* 0x000fe20003800000 */
[----:B--234-:R-:W-:-:S04]  /*7150*/  IMAD.WIDE.U32 R10, R18, UR10, R4 ;  /* 0x0000000a120a7c25 */ /* 0x01cfc8000f8e0004 */
[----:B------:R-:W-:Y:S02]  /*7160*/  IMAD R21, R19, UR10, R0 ;  /* 0x0000000a13157c24 */ /* 0x000fe4000f8e0200 */
[----:B------:R-:W-:-:S04]  /*7170*/  VIADD R19, R17, 0x60 ;  /* 0x0000006011137836 */ /* 0x000fc80000000000 */
        /* <DEDUP_REMOVED lines=14> */
.L_x_1778:
[----:B------:R-:W-:Y:S05]  /*7260*/  BSYNC B0 ;  /* 0x0000000000007941 */ /* 0x000fea0003800000 */
.L_x_1777:
[----:B------:R-:W-:Y:S01]  /*7270*/  ISETP.GE.AND P4, PT, R19, R12, PT ;  /* 0x0000000c1300720c */ /* 0x000fe20003f86270 */
[----:B------:R-:W-:Y:S01]  /*7280*/  ULDC UR12, c[0x0][0x83c] ;  /* 0x00020f00000c7ab9 */ /* 0x000fe20000000800 */
[----:B------:R-:W-:Y:S01]  /*7290*/  BSSY B0, `(.L_x_1779) ;  /* 0x0000014000007945 */ /* 0x000fe20003800000 */
[C---:B------:R-:W-:Y:S01]  /*72a0*/  ISETP.GE.OR P6, PT, R4.reuse, UR12, P5 ;  /* 0x0000000c04007c0c */ /* 0x040fe2000afc6670 */
[----:B------:R-:W-:Y:S01]  /*72b0*/  VIADD R19, R17, 0x70 ;  /* 0x0000007011137836 */ /* 0x000fe20000000000 */
[----:B------:R-:W-:Y:S01]  /*72c0*/  ISETP.GE.OR P5, PT, R4, UR7, P4 ;  /* 0x0000000704007c0c */ /* 0x000fe2000a7a6670 */
[----:B------:R-:W-:Y:S01]  /*72d0*/  IMAD.IADD R13, R21, 0x1, R11 ;  /* 0x00000001150d7824 */ /* 0x000fe200078e020b */
[----:B------:R-:W-:-:S11]  /*72e0*/  P2R R16, PR, RZ, 0x40 ;  /* 0x00000040ff107803 */ /* 0x000fd60000000000 */
        /* <DEDUP_REMOVED lines=10> */
[----:B-1----:R-:W-:Y:S01]  /*7390*/  LEA R22, P5, R6, UR4, 0x1 ;  /* 0x0000000406167c11 */ /* 0x002fe2000f8a08ff */
[----:B------:R-:W-:-:S05]  /*73a0*/  IMAD.IADD R7, R7, 0x1, R17 ;  /* 0x0000000107077824 */ /* 0x000fca00078e0211 */
[----:B------:R-:W-:-:S05]  /*73b0*/  LEA.HI.X R23, R6, UR5, R7, 0x1, P5 ;  /* 0x0000000506177c11 */ /* 0x000fca000a8f0c07 */
[----:B------:R2:W-:Y:S02]  /*73c0*/  STG.E.128 desc[UR46][R22.64], RZ ;  /* 0x000000ff16007986 */ /* 0x0005e4000c101d2e */
.L_x_1780:
[----:B------:R-:W-:Y:S05]  /*73d0*/  BSYNC B0 ;  /* 0x0000000000007941 */ /* 0x000fea0003800000 */
.L_x_1779:
        /* <DEDUP_REMOVED lines=17> */
.L_x_1782:
[----:B------:R-:W-:Y:S05]  /*74f0*/  BSYNC B0 ;  /* 0x0000000000007941 */ /* 0x000fea0003800000 */
.L_x_1781:
[----:B------:R-:W-:Y:S01]  /*7500*/  ISETP.NE.AND P6, PT, R16, RZ, PT ;  /* 0x000000ff1000720c */ /* 0x000fe20003fc5270 */
[----:B------:R-:W-:Y:S01]  /*7510*/  ULDC.64 UR8, c[0x0][0x858] ;  /* 0x0002160000087ab9 */ /* 0x000fe20000000a00 */
[----:B------:R-:W-:Y:S01]  /*7520*/  P2R R0, PR, RZ, 0x20 ;  /* 0x00000020ff007803 */ /* 0x000fe20000000000 */
[----:B------:R-:W-:Y:S01]  /*7530*/  UIMAD UR4, UR6, UR8, URZ ;  /* 0x00000008060472a4 */ /* 0x000fe2000f8e023f */
[----:B------:R-:W-:Y:S01]  /*7540*/  ISETP.NE.AND P5, PT, R20, RZ, PT ;  /* 0x000000ff1400720c */ /* 0x000fe20003fa5270 */
[----:B------:R-:W-:Y:S01]  /*7550*/  IMAD.U32 R5, RZ, RZ, UR8 ;  /* 0x00000008ff057e24 */ /* 0x000fe2000f8e00ff */
[----:B------:R-:W-:Y:S01]  /*7560*/  BSSY B0, `(.L_x_1783) ;  /* 0x0000019000007945 */ /* 0x000fe20003800000 */
[----:B------:R-:W-:Y:S01]  /*7570*/  IMAD.MOV.U32 R12, RZ, RZ, R10 ;  /* 0x000000ffff0c7224 */ /* 0x000fe200078e000a */
[C---:B------:R-:W-:Y:S01]  /*7580*/  ISETP.GE.OR P5, PT, R4.reuse, UR12, P5 ;  /* 0x0000000c04007c0c */ /* 0x040fe2000afa6670 */
[----:B------:R-:W-:Y:S01]  /*7590*/  UIMAD UR4, UR36, UR9, UR4 ;  /* 0x00000009240472a4 */ /* 0x000fe2000f8e0204 */
[----:B------:R-:W-:Y:S01]  /*75a0*/  ISETP.GE.OR P0, PT, R4, UR12, P0 ;  /* 0x0000000c04007c0c */ /* 0x000fe20008706670 */
[----:B------:R-:W-:Y:S01]  /*75b0*/  IMAD.WIDE.U32 R12, R5, UR36, R12 ;  /* 0x00000024050c7c25 */ /* 0x000fe2000f8e000c */
[----:B---3--:R-:W-:-:S02]  /*75c0*/  P2R R8, PR, RZ, 0x20 ;  /* 0x00000020ff087803 */ /* 0x008fc40000000000 */
[----:B------:R-:W-:Y:S01]  /*75d0*/  ISETP.NE.AND P5, PT, R0, RZ, PT ;  /* 0x000000ff0000720c */ /* 0x000fe20003fa5270 */
[----:B------:R-:W-:Y:S01]  /*75e0*/  VIADD R7, R13, UR4 ;  /* 0x000000040d077c36 */ /* 0x000fe20008000000 */
[C---:B------:R-:W-:Y:S02]  /*75f0*/  ISETP.GE.OR P1, PT, R4.reuse, UR12, P1 ;  /* 0x0000000c04007c0c */ /* 0x040fe40008f26670 */
[C---:B------:R-:W-:Y:S02]  /*7600*/  ISETP.GE.OR P2, PT, R4.reuse, UR12, P2 ;  /* 0x0000000c04007c0c */ /* 0x040fe40009746670 */
[C---:B------:R-:W-:Y:S02]  /*7610*/  ISETP.GE.OR P3, PT, R4.reuse, UR12, P3 ;  /* 0x0000000c04007c0c */ /* 0x040fe40009f66670 */
[C---:B------:R-:W-:Y:S02]  /*7620*/  ISETP.GE.OR P4, PT, R4.reuse, UR12, P4 ;  /* 0x0000000c04007c0c */ /* 0x040fe4000a786670 */
        /* <DEDUP_REMOVED lines=12> */
.L_x_1784:
[----:B------:R-:W-:Y:S05]  /*76f0*/  BSYNC B0 ;  /* 0x0000000000007941 */ /* 0x000fea0003800000 */
.L_x_1783:
        /* <DEDUP_REMOVED lines=16> */
.L_x_1786:
[----:B------:R-:W-:Y:S05]  /*7800*/  BSYNC B0 ;  /* 0x0000000000007941 */ /* 0x000fea0003800000 */
.L_x_1785:
        /* <DEDUP_REMOVED lines=15> */
.L_x_1788:
[----:B------:R-:W-:Y:S05]  /*7900*/  BSYNC B0 ;  /* 0x0000000000007941 */ /* 0x000fea0003800000 */
.L_x_1787:
        /* <DEDUP_REMOVED lines=15> */
.L_x_1790:
[----:B------:R-:W-:Y:S05]  /*7a00*/  BSYNC B0 ;  /* 0x0000000000007941 */ /* 0x000fea0003800000 */
.L_x_1789:
        /* <DEDUP_REMOVED lines=15> */
.L_x_1792:
[----:B------:R-:W-:Y:S05]  /*7b00*/  BSYNC B0 ;  /* 0x0000000000007941 */ /* 0x000fea0003800000 */
.L_x_1791:
        /* <DEDUP_REMOVED lines=15> */
.L_x_1794:
[----:B------:R-:W-:Y:S05]  /*7c00*/  BSYNC B0 ;  /* 0x0000000000007941 */ /* 0x000fea0003800000 */
.L_x_1793:
        /* <DEDUP_REMOVED lines=15> */
.L_x_1796:
[----:B------:R-:W-:Y:S05]  /*7d00*/  BSYNC B0 ;  /* 0x0000000000007941 */ /* 0x000fea0003800000 */
.L_x_1795:
        /* <DEDUP_REMOVED lines=15> */
.L_x_1704:
[----:B------:R-:W-:-:S08]  /*7e00*/  NOP ;  /* 0x0000000000007918 */ /* 0x000fd00000000000 */
[----:B------:R-:W1:-:S00]  /*7e10*/  USETMAXREG.DEALLOC.CTAPOOL 0x18 ;  /* 0x00000018000079c8 */ /* 0x000e4000080e0500 */
        /* <DEDUP_REMOVED lines=19> */
.L_x_1798:
        /* <DEDUP_REMOVED lines=13> */
.L_x_1800:
[----:B------:R-:W-:-:S05]  /*8020*/  ULDC UR4, c[0x0][0x8bc] ;  /* 0x00022f0000047ab9 */ /* 0x000fca0000000800 */
.L_x_1799:
[----:B-1----:R-:W-:-:S04]  /*8030*/  USHF.L.U32 UR11, UR14, 0x7, URZ ;  /* 0x000000070e0b7899 */ /* 0x002fc8000800063f */
[----:B------:R-:W-:-:S04]  /*8040*/  UISETP.GE.AND UP0, UPT, UR11, UR4, UPT ;  /* 0x000000040b00728c */ /* 0x000fc8000bf06270 */
[----:B--2---:R-:W-:-:S06]  /*8050*/  USEL UR12, UR12, 0xffffffff, !UP0 ;  /* 0xffffffff0c0c7887 */ /* 0x004fcc000c000000 */
[----:B------:R-:W-:-:S13]  /*8060*/  ISETP.LE.AND P0, PT, RZ, UR12, PT ;  /* 0x0000000cff007c0c */ /* 0x000fda000bf03270 */
[----:B------:R-:W-:Y:S05]  /*8070*/  @!P0 BRA `(.L_x_1709) ;  /* 0x0000003800388947 */ /* 0x000fea0003800000 */
[----:B------:R-:W-:Y:S01]  /*8080*/  ULDC.64 UR4, c[0x0][0x770] ;  /* 0x0001dc0000047ab9 */ /* 0x000fe20000000a00 */
[----:B------:R-:W1:Y:S01]  /*8090*/  S2UR UR13, SR_CTAID.Y ;  /* 0x00000000000d79c3 */ /* 0x000e620000002600 */
[----:B------:R-:W-:Y:S01]  /*80a0*/  UISETP.NE.U32.AND UP0, UPT, UR4, URZ, UPT ;  /* 0x0000003f0400728c */ /* 0x000fe2000bf05070 */
[----:B------:R-:W-:-:S03]  /*80b0*/  ULDC.64 UR8, c[0x0][0x788] ;  /* 0x0001e20000087ab9 */ /* 0x000fc60000000a00 */
        /* <DEDUP_REMOVED lines=8> */
[----:B------:R-:W-:-:S04]  /*8140*/  UISETP.NE.U32.AND UP1, UPT, UR4, URZ, UPT ;  /* 0x0000003f0400728c */ /* 0x000fc8000bf25070 */
[----:B------:R-:W-:-:S06]  /*8150*/  UISETP.NE.AND.EX UP1, UPT, UR5, URZ, UPT, UP1 ;  /* 0x0000003f0500728c */ /* 0x000fcc000bf25310 */
[----:B------:R-:W-:-:S05]  /*8160*/  PLOP3.LUT P2, PT, PT, PT, UP1, 0x80, 0x0 ;  /* 0x000000000000781c */ /* 0x000fca0003f4f018 */
[----:B------:R-:W-:Y:S02]  /*8170*/  @UP1 ULDC.64 UR4, c[0x0][0x780] ;  /* 0x0001e00000041ab9 */ /* 0x000fe40000000a00 */
[----:B------:R-:W-:-:S06]  /*8180*/  @UP1 UIMAD.WIDE UR4, UR12, 0x4, UR4 ;  /* 0x000000040c0418a5 */ /* 0x000fcc000f8e0204 */
[----:B------:R-:W-:Y:S02]  /*8190*/  IMAD.U32 R4, RZ, RZ, UR4 ;  /* 0x00000004ff047e24 */ /* 0x000fe4000f8e00ff */
[----:B------:R-:W-:-:S05]  /*81a0*/  IMAD.U32 R5, RZ, RZ, UR5 ;  /* 0x00000005ff057e24 */ /* 0x000fca000f8e00ff */
[----:B------:R-:W3:Y:S01]  /*81b0*/  @P2 LDG.E R4, desc[UR46][R4.64] ;  /* 0x0000002e04042981 */ /* 0x000ee2000c1e1900 */
[----:B------:R-:W-:Y:S01]  /*81c0*/  PLOP3.LUT P0, PT, PT, PT, UP0, 0x80, 0x0 ;  /* 0x000000000000781c */ /* 0x000fe20003f0f008 */
[----:B-1----:R-:W-:-:S12]  /*81d0*/  USHF.R.S32.HI UR16, URZ, 0x1f, UR13 ;  /* 0x0000001f3f107899 */ /* 0x002fd8000801140d */
[----:B--2---:R-:W-:Y:S02]  /*81e0*/  @P0 R2UR UR4, R0 ;  /* 0x00000000000402ca */ /* 0x004fe400000e0000 */
[----:B------:R-:W-:Y:S01]  /*81f0*/  ISETP.NE.U32.AND P0, PT, RZ, UR8, PT ;  /* 0x00000008ff007c0c */ /* 0x000fe2000bf05070 */
[----:B------:R-:W-:-:S03]  /*8200*/  ULDC UR8, c[0x0][0x280] ;  /* 0x0000a00000087ab9 */ /* 0x000fc60000000800 */
[----:B------:R-:W-:-:S07]  /*8210*/  ISETP.NE.AND.EX P0, PT, RZ, UR9, PT, P0 ;  /* 0x00000009ff007c0c */ /* 0x000fce000bf05300 */
[----:B------:R-:W-:-:S04]  /*8220*/  @UP0 ULEA UR4, UR12, UR4, 0x6 ;  /* 0x000000040c040291 */ /* 0x000fc8000f8e303f */
[----:B------:R-:W-:-:S04]  /*8230*/  @UP0 USHF.R.S32.HI UR5, URZ, 0x1f, UR4 ;  /* 0x0000001f3f050899 */ /* 0x000fc80008011404 */
[----:B------:R-:W-:-:S04]  /*8240*/  @UP0 ULEA.HI UR5, UR5, UR4, URZ, 0x6 ;  /* 0x0000000405050291 */ /* 0x000fc8000f8f303f */
[----:B------:R-:W-:-:S04]  /*8250*/  @UP0 USHF.L.U32 UR5, UR5, 0x7, URZ ;  /* 0x0000000705050899 */ /* 0x000fc8000800063f */
[----:B------:R-:W-:Y:S01]  /*8260*/  @UP0 ULOP3.LUT UR7, UR5, 0xffffe000, URZ, 0xc0, !UPT ;  /* 0xffffe00005070892 */ /* 0x000fe2000f8ec03f */
[----:B---3--:R-:W-:-:S03]  /*8270*/  @P2 R2UR UR8, R4 ;  /* 0x00000000040822ca */ /* 0x008fc600000e0000 */
[----:B------:R-:W-:Y:S01]  /*8280*/  @UP0 USHF.R.S32.HI UR9, URZ, 0x1f, UR7 ;  /* 0x0000001f3f090899 */ /* 0x000fe20008011407 */
[----:B------:R-:W-:Y:S11]  /*8290*/  @P2 BRA `(.L_x_1801) ;  /* 0x0000000000142947 */ /* 0x000ff60003800000 */
[----:B------:R-:W-:Y:S05]  /*82a0*/  @!P1 BRA `(.L_x_1801) ;  /* 0x0000000000109947 */ /* 0x000fea0003800000 */
[----:B------:R-:W2:Y:S04]  /*82b0*/  LDG.E R5, desc[UR46][R2.64] ;  /* 0x0000002e02057981 */ /* 0x000ea8000c1e1900 */
[----:B------:R-:W2:Y:S02]  /*82c0*/  LDG.E R0, desc[UR46][R2.64+0x4] ;  /* 0x0000042e02007981 */ /* 0x000ea4000c1e1900 */
[----:B--2---:R-:W-:-:S05]  /*82d0*/  IMAD.IADD R0, R0, 0x1, -R5 ;  /* 0x0000000100007824 */ /* 0x004fca00078e0a05 */
[----:B------:R-:W-:-:S15]  /*82e0*/  R2UR UR8, R0 ;  /* 0x00000000000872ca */ /* 0x000fde00000e0000 */
.L_x_1801:
[----:B------:R-:W-:Y:S01]  /*82f0*/  UMOV UR4, URZ ;  /* 0x0000003f00047c82 */ /* 0x000fe20008000000 */
[----:B------:R-:W-:Y:S01]  /*8300*/  UMOV UR5, URZ ;  /* 0x0000003f00057c82 */ /* 0x000fe20008000000 */
[----:B------:R-:W-:Y:S01]  /*8310*/  ULDC UR6, c[0x0][0x290] ;  /* 0x0000a40000067ab9 */ /* 0x000fe20000000800 */
[----:B------:R-:W-:Y:S01]  /*8320*/  @UP0 UMOV UR4, UR7 ;  /* 0x0000000700040c82 */ /* 0x000fe20008000000 */
[----:B------:R-:W-:Y:S01]  /*8330*/  @UP0 UMOV UR5, UR9 ;  /* 0x0000000900050c82 */ /* 0x000fe20008000000 */
        /* <DEDUP_REMOVED lines=8> */
.L_x_1802:
        /* <DEDUP_REMOVED lines=9> */
[----:B------:R-:W2:Y:S02]  /*8450*/  LDG.E R5, desc[UR46][R2.64+0x4] ;  /* 0x0000042e02057981 */ /* 0x000ea4000c1e1900 */
[----:B--2---:R-:W-:-:S05]  /*8460*/  IMAD.IADD R0, R5, 0x1, -R0 ;  /* 0x0000000105007824 */ /* 0x004fca00078e0a00 */
[----:B------:R-:W-:-:S15]  /*8470*/  R2UR UR6, R0 ;  /* 0x00000000000672ca */ /* 0x000fde00000e0000 */
.L_x_1803:
[----:B------:R-:W-:Y:S01]  /*8480*/  UIADD3 UR7, -UR6, UR8, UR11 ;  /* 0x0000000806077290 */ /* 0x000fe2000fffe10b */
[----:B------:R-:W-:Y:S01]  /*8490*/  ISETP.LE.AND P0, PT, RZ, UR14, PT ;  /* 0x0000000eff007c0c */ /* 0x000fe2000bf03270 */
[----:B------:R-:W-:Y:S02]  /*84a0*/  ULDC UR9, c[0x0][0x74c] ;  /* 0x0001d30000097ab9 */ /* 0x000fe40000000800 */
[----:B------:R-:W-:Y:S02]  /*84b0*/  UIADD3 UR9, UR7, -UR9, URZ ;  /* 0x8000000907097290 */ /* 0x000fe4000fffe03f */
[----:B------:R-:W-:Y:S02]  /*84c0*/  UIADD3 UR7, UR8, 0x3f, URZ ;  /* 0x0000003f08077890 */ /* 0x000fe4000fffe03f */
[----:B------:R-:W-:-:S04]  /*84d0*/  USHF.R.S32.HI UR10, URZ, 0x1f, UR9 ;  /* 0x0000001f3f0a7899 */ /* 0x000fc80008011409 */
[----:B------:R-:W-:Y:S02]  /*84e0*/  ULEA.HI UR10, UR10, UR9, URZ, 0x6 ;  /* 0x000000090a0a7291 */ /* 0x000fe4000f8f303f */
[----:B------:R-:W-:Y:S02]  /*84f0*/  USHF.R.S32.HI UR9, URZ, 0x1f, UR7 ;  /* 0x0000001f3f097899 */ /* 0x000fe40008011407 */
[----:B------:R-:W-:Y:S02]  /*8500*/  USHF.R.S32.HI UR10, URZ, 0x6, UR10 ;  /* 0x000000063f0a7899 */ /* 0x000fe4000801140a */
[----:B------:R-:W-:Y:S02]  /*8510*/  ULEA.HI UR9, UR9, UR7, URZ, 0x6 ;  /* 0x0000000709097291 */ /* 0x000fe4000f8f303f */
[----:B------:R-:W-:Y:S02]  /*8520*/  UISETP.LT.AND UP1, UPT, URZ, UR10, UPT ;  /* 0x0000000a3f00728c */ /* 0x000fe4000bf21270 */
[----:B------:R-:W-:-:S02]  /*8530*/  USHF.R.S32.HI UR9, URZ, 0x6, UR9 ;  /* 0x000000063f097899 */ /* 0x000fc40008011409 */
[----:B------:R-:W-:-:S04]  /*8540*/  USEL UR7, URZ, UR10, !UP1 ;  /* 0x0000000a3f077287 */ /* 0x000fc8000c800000 */
[----:B------:R-:W-:Y:S01]  /*8550*/  IMAD.U32 R2, RZ, RZ, UR9 ;  /* 0x00000009ff027e24 */ /* 0x000fe2000f8e00ff */
[----:B------:R-:W-:Y:S07]  /*8560*/  @!P0 BRA `(.L_x_1804) ;  /* 0x00000000001c8947 */ /* 0x000fee0003800000 */
[----:B------:R-:W-:Y:S01]  /*8570*/  UIADD3 UR8, UR11, 0xbf, UR8 ;  /* 0x000000bf0b087890 */ /* 0x000fe2000fffe008 */
[----:B------:R-:W-:-:S03]  /*8580*/  ULDC UR9, c[0x0][0x748] ;  /* 0x0001d20000097ab9 */ /* 0x000fc60000000800 */
[----:B------:R-:W-:-:S04]  /*8590*/  UIADD3 UR8, UR8, UR9, -UR6 ;  /* 0x0000000908087290 */ /* 0x000fc8000fffe806 */
[----:B------:R-:W-:-:S04]  /*85a0*/  USHF.R.S32.HI UR6, URZ, 0x1f, UR8 ;  /* 0x0000001f3f067899 */ /* 0x000fc80008011408 */
[----:B------:R-:W-:-:S04]  /*85b0*/  ULEA.HI UR6, UR6, UR8, URZ, 0x6 ;  /* 0x0000000806067291 */ /* 0x000fc8000f8f303f */
[----:B------:R-:W-:-:S06]  /*85c0*/  USHF.R.S32.HI UR6, URZ, 0x6, UR6 ;  /* 0x000000063f067899 */ /* 0x000fcc0008011406 */
[----:B------:R-:W-:-:S07]  /*85d0*/  VIMNMX R2, R2, UR6, PT ;  /* 0x0000000602027c48 */ /* 0x000fce000bfe0100 */
.L_x_1804:
[----:B------:R-:W-:-:S13]  /*85e0*/  ISETP.GT.AND P0, PT, R2, UR7, PT ;  /* 0x0000000702007c0c */ /* 0x000fda000bf04270 */
[----:B------:R-:W-:Y:S05]  /*85f0*/  @!P0 BRA `(.L_x_1709) ;  /* 0x0000003000d88947 */ /* 0x000fea0003800000 */
[----:B------:R-:W-:Y:S01]  /*8600*/  ULDC.64 UR14, c[0x0][0x2d8] ;  /* 0x0000b600000e7ab9 */ /* 0x000fe20000000a00 */
[----:B------:R-:W-:Y:S01]  /*8610*/  VIADD R0, R2, -UR7 ;  /* 0x8000000702007c36 */ /* 0x000fe20008000000 */
[----:B------:R-:W-:Y:S02]  /*8620*/  UIMAD UR10, UR16, UR14, URZ ;  /* 0x0000000e100a72a4 */ /* 0x000fe4000f8e023f */
[----:B------:R-:W-:Y:S02]  /*8630*/  UIMAD.WIDE.U32 UR8, UR13, UR14, URZ ;  /* 0x0000000e0d0872a5 */ /* 0x000fe4000f8e003f */
[----:B------:R-:W-:Y:S01]  /*8640*/  USHF.R.S32.HI UR6, URZ, 0x1f, UR12 ;  /* 0x0000001f3f067899 */ /* 0x000fe2000801140c */
[----:B------:R-:W-:Y:S01]  /*8650*/  LOP3.LUT R0, R0, 0x1, RZ, 0xc0, !PT ;  /* 0x0000000100007812 */ /* 0x000fe200078ec0ff */
[----:B------:R-:W-:Y:S02]  /*8660*/  UIMAD UR13, UR13, UR15, UR10 ;  /* 0x0000000f0d0d72a4 */ /* 0x000fe4000f8e020a */
[----:B------:R-:W-:Y:S01]  /*8670*/  UIADD3 UR10, UP1, UR4, UR8, URZ ;  /* 0x00000008040a7290 */ /* 0x000fe2000ff3e03f */
[----:B------:R-:W-:Y:S01]  /*8680*/  ISETP.NE.U32.AND P1, PT, R0, 0x1, PT ;  /* 0x000000010000780c */ /* 0x000fe20003f25070 */
[----:B------:R-:W-:-:S02]  /*8690*/  UIADD3 UR13, UR9, UR13, URZ ;  /* 0x0000000d090d7290 */ /* 0x000fc4000fffe03f */
[----:B------:R-:W-:Y:S01]  /*86a0*/  USEL UR6, UR6, URZ, !UP0 ;  /* 0x0000003f06067287 */ /* 0x000fe2000c000000 */
[----:B------:R-:W-:Y:S01]  /*86b0*/  ULDC.64 UR26, c[0x0][0x2e0] ;  /* 0x0000b800001a7ab9 */ /* 0x000fe20000000a00 */
[----:B------:R-:W-:Y:S02]  /*86c0*/  USEL UR12, UR12, URZ, !UP0 ;  /* 0x0000003f0c0c7287 */ /* 0x000fe4000c000000 */
[----:B------:R-:W-:Y:S02]  /*86d0*/  UIADD3.X UR11, UR5, UR13, URZ, UP1, !UPT ;  /* 0x0000000d050b7290 */ /* 0x000fe40008ffe43f */
[----:B------:R-:W-:Y:S02]  /*86e0*/  UIMAD UR14, UR6, UR26, URZ ;  /* 0x0000001a060e72a4 */ /* 0x000fe4000f8e023f */
[----:B------:R-:W-:Y:S02]  /*86f0*/  UIMAD.WIDE.U32 UR10, UR12, UR26, UR10 ;  /* 0x0000001a0c0a72a5 */ /* 0x000fe4000f8e000a */
[----:B------:R-:W-:Y:S01]  /*8700*/  UIMAD UR14, UR12, UR27, UR14 ;  /* 0x0000001b0c0e72a4 */ /* 0x000fe2000f8e020e */
[----:B------:R-:W-:-:S03]  /*8710*/  ELECT P0, URZ, PT ;  /* 0x00000000003f782f */ /* 0x000fc60003800000 */
        /* <DEDUP_REMOVED lines=20> */
.L_x_1807:
[----:B------:R-:W-:Y:S05]  /*8860*/  BSYNC B0 ;  /* 0x0000000000007941 */ /* 0x000fea0003800000 */
.L_x_1806:
        /* <DEDUP_REMOVED lines=19> */
.L_x_1809:
[----:B------:R-:W-:Y:S05]  /*89a0*/  BSYNC B0 ;  /* 0x0000000000007941 */ /* 0x000fea0003800000 */
.L_x_1808:
[----:B------:R-:W-:Y:S06]  /*89b0*/  BAR.ARV 0xa, 0xa0 ;  /* 0x0282800000007b1d */ /* 0x000fec0000002000 */
[----:B------:R-:W-:Y:S04]  /*89c0*/  BSSY B0, `(.L_x_1810) ;  /* 0x0000003000007945 */ /* 0x000fe80003800000 */
[----:B------:R-:W-:Y:S05]  /*89d0*/  @!P0 BRA `(.L_x_1811) ;  /* 0x0000000000048947 */ /* 0x000fea0003800000 */
[----:B------:R-:W-:-:S04]  /*89e0*/  DEPBAR.LE SB0, 0x0 ;  /* 0x000080000000791a */ /* 0x000fc80000000000 */
.L_x_1811:
[----:B------:R-:W-:Y:S05]  /*89f0*/  BSYNC B0 ;  /* 0x0000000000007941 */ /* 0x000fea0003800000 */
.L_x_1810:
[----:B------:R-:W-:Y:S06]  /*8a00*/  BAR.ARV 0xb, 0xa0 ;  /* 0x02c2800000007b1d */ /* 0x000fec0000002000 */
[----:B------:R-:W-:Y:S01]  /*8a10*/  UIADD3 UR15, UR7, 0x1, URZ ;  /* 0x00000001070f7890 */ /* 0x000fe2000fffe03f */
[----:B------:R-:W-:Y:S11]  /*8a20*/  BRA `(.L_x_1812) ;  /* 0x0000000000047947 */ /* 0x000ff60003800000 */
.L_x_1805:
[----:B------:R-:W-:-:S05]  /*8a30*/  UMOV UR15, UR7 ;  /* 0x00000007000f7c82 */ /* 0x000fca0008000000 */
.L_x_1812:
[----:B------:R-:W-:-:S06]  /*8a40*/  UIADD3 UR6, UR7, 0x1, URZ ;  /* 0x0000000107067890 */ /* 0x000fcc000fffe03f */
[----:B------:R-:W-:-:S13]  /*8a50*/  ISETP.NE.AND P1, PT, R2, UR6, PT ;  /* 0x0000000602007c0c */ /* 0x000fda000bf25270 */
[----:B------:R-:W-:Y:S05]  /*8a60*/  @!P1 BRA `(.L_x_1709) ;  /* 0x0000002c00bc9947 */ /* 0x000fea0003800000 */
[----:B------:R-:W-:Y:S01]  /*8a70*/  UMOV UR16, UR8 ;  /* 0x0000000800107c82 */ /* 0x000fe20008000000 */
[----:B------:R-:W-:Y:S01]  /*8a80*/  UMOV UR17, UR13 ;  /* 0x0000000d00117c82 */ /* 0x000fe20008000000 */
[----:B------:R-:W-:Y:S01]  /*8a90*/  ULDC.64 UR18, c[0x0][0x2c0] ;  /* 0x0000b00000127ab9 */ /* 0x000fe20000000a00 */
[----:B------:R-:W-:Y:S01]  /*8aa0*/  UIMAD.WIDE.U32 UR16, UR12, UR26, UR16 ;  /* 0x0000001a0c1072a5 */ /* 0x000fe2000f8e0010 */
[----:B------:R-:W-:Y:S01]  /*8ab0*/  UMOV UR6, URZ ;  /* 0x0000003f00067c82 */ /* 0x000fe20008000000 */
[----:B------:R-:W-:Y:S02]  /*8ac0*/  ULDC.64 UR30, c[0x0][0x2c0] ;  /* 0x0000b000001e7ab9 */ /* 0x000fe40000000a00 */
[----:B------:R-:W-:-:S04]  /*8ad0*/  UIADD3 UR25, UP0, UR4, UR16, URZ ;  /* 0x0000001004197290 */ /* 0x000fc8000ff1e03f */
[----:B------:R-:W-:Y:S02]  /*8ae0*/  UIADD3.X UR16, UR5, UR14, UR17, UP0, !UPT ;  /* 0x0000000e05107290 */ /* 0x000fe400087fe411 */
[----:B------:R-:W-:Y:S02]  /*8af0*/  ULEA UR24, UP0, UR25, UR18, 0x2 ;  /* 0x0000001219187291 */ /* 0x000fe4000f80103f */
[----:B------:R-:W-:Y:S02]  /*8b00*/  USHF.L.U32 UR18, UR15, 0xd, URZ ;  /* 0x0000000d0f127899 */ /* 0x000fe4000800063f */
        /* <DEDUP_REMOVED lines=8> */
.L_x_1825:
        /* <DEDUP_REMOVED lines=11> */
[----:B------:R-:W-:Y:S02]  /*8c40*/  ULEA.HI.X.SX32 UR39, UR19, UR27, 0x1, UP0 ;  /* 0x0000001b13277291 */ /* 0x000fe400080f0e3f */
[----:B------:R-:W-:Y:S01]  /*8c50*/  ULEA UR36, UP0, UR37, UR30, 0x2 ;  /* 0x0000001e25247291 */ /* 0x000fe2000f80103f */
[----:B------:R-:W-:-:S03]  /*8c60*/  UMOV UR41, 0x14f00000 ;  /* 0x14f0000000297882 */ /* 0x000fc60000000000 */
[----:B------:R-:W-:Y:S02]  /*8c70*/  ULEA.HI.X UR37, UR37, UR31, UR39, 0x2, UP0 ;  /* 0x0000001f25257291 */ /* 0x000fe400080f1427 */
[----:B-1----:R-:W-:-:S03]  /*8c80*/  ULEA UR28, UR29, UR28, 0x18 ;  /* 0x0000001c1d1c7291 */ /* 0x002fc6000f8ec03f */
[----:B------:R-:W-:Y:S01]  /*8c90*/  UMOV UR29, 0x400 ;  /* 0x00000400001d7882 */ /* 0x000fe20000000000 */
[----:B------:R-:W-:-:S09]  /*8ca0*/  UIADD3 UR28, UR28, 0x10000, URZ ;  /* 0x000100001c1c7890 */ /* 0x000fd2000fffe03f */
[----:B------:R1:W-:Y:S02]  /*8cb0*/  UBLKRED.G.S.ADD.F32.RN [UR36], [UR28], UR29, desc[UR40] ;  /* 0x000028241c0073bb */ /* 0x0003e400080a141d */
[----:B-1----:R0:W-:Y:S02]  /*8cc0*/  UTMACMDFLUSH ;  /* 0x00000000000079b7 */ /* 0x0021e40000000000 */
.L_x_1814:
[----:B------:R-:W-:Y:S05]  /*8cd0*/  BSYNC B0 ;  /* 0x0000000000007941 */ /* 0x000fea0003800000 */
.L_x_1813:
        /* <DEDUP_REMOVED lines=13> */
.L_x_1816:
[----:B------:R-:W-:Y:S05]  /*8db0*/  BSYNC B0 ;  /* 0x0000000000007941 */ /* 0x000fea0003800000 */
.L_x_1815:
[----:B------:R-:W-:Y:S06]  /*8dc0*/  BAR.ARV 0xa, 0xa0 ;  /* 0x0282800000007b1d */ /* 0x000fec0000002000 */
[----:B------:R-:W-:Y:S04]  /*8dd0*/  BSSY B0, `(.L_x_1817) ;  /* 0x0000003000007945 */ /* 0x000fe80003800000 */
[----:B------:R-:W-:Y:S05]  /*8de0*/  @!P0 BRA `(.L_x_1818) ;  /* 0x0000000000048947 */ /* 0x000fea0003800000 */
[----:B------:R-:W-:-:S04]  /*8df0*/  DEPBAR.LE SB0, 0x0 ;  /* 0x000080000000791a */ /* 0x000fc80000000000 */
.L_x_1818:
[----:B------:R-:W-:Y:S05]  /*8e00*/  BSYNC B0 ;  /* 0x0000000000007941 */ /* 0x000fea0003800000 */
.L_x_1817:
        /* <DEDUP_REMOVED lines=13> */
.L_x_1820:
[----:B------:R-:W-:Y:S05]  /*8ee0*/  BSYNC B0 ;  /* 0x0000000000007941 */ /* 0x000fea0003800000 */
.L_x_1819:
        /* <DEDUP_REMOVED lines=13> */
.L_x_1822:
[----:B------:R-:W-:Y:S05]  /*8fc0*/  BSYNC B0 ;  /* 0x0000000000007941 */ /* 0x000fea0003800000 */
.L_x_1821:
[----:B------:R-:W-:Y:S01]  /*8fd0*/  UIADD3 UR15, UR15, 0x2, URZ ;  /* 0x000000020f0f7890 */ /* 0x000fe2000fffe03f */
[----:B------:R-:W-:Y:S06]  /*8fe0*/  BAR.ARV 0xa, 0xa0 ;  /* 0x0282800000007b1d */ /* 0x000fec0000002000 */
[----:B------:R-:W-:Y:S01]  /*8ff0*/  BSSY B0, `(.L_x_1823) ;  /* 0x0000004000007945 */ /* 0x000fe20003800000 */
[----:B------:R-:W-:-:S03]  /*9000*/  ISETP.LE.AND P1, PT, R2, UR15, PT ;  /* 0x0000000f02007c0c */ /* 0x000fc6000bf23270 */
[----:B------:R-:W-:Y:S10]  /*9010*/  @!P0 BRA `(.L_x_1824) ;  /* 0x0000000000048947 */ /* 0x000ff40003800000 */
[----:B------:R-:W-:-:S04]  /*9020*/  DEPBAR.LE SB0, 0x0 ;  /* 0x000080000000791a */ /* 0x000fc80000000000 */
.L_x_1824:
[----:B------:R-:W-:Y:S05]  /*9030*/  BSYNC B0 ;  /* 0x0000000000007941 */ /* 0x000fea0003800000 */
.L_x_1823:
[----:B------:R-:W-:Y:S06]  /*9040*/  BAR.ARV 0xb, 0xa0 ;  /* 0x02c2800000007b1d */ /* 0x000fec0000002000 */
[----:B------:R-:W-:Y:S02]  /*9050*/  UIADD3 UR19, UR19, 0x4000, URZ ;  /* 0x0000400013137890 */ /* 0x000fe4000fffe03f */
[----:B------:R-:W-:Y:S01]  /*9060*/  UIADD3 UR6, UR6, 0x4000, URZ ;  /* 0x0000400006067890 */ /* 0x000fe2000fffe03f */
[----:B------:R-:W-:Y:S11]  /*9070*/  @!P1 BRA `(.L_x_1825) ;  /* 0xfffffff800c49947 */ /* 0x000ff6000383ffff */
[----:B------:R-:W-:Y:S05]  /*9080*/  BRA `(.L_x_1709) ;  /* 0x0000002800347947 */ /* 0x000fea0003800000 */
.L_x_1797:
[----:B------:R-:W-:Y:S01]  /*9090*/  ULDC.64 UR4, c[0x0][0x8d8] ;  /* 0x0002360000047ab9 */ /* 0x000fe20000000a00 */
[----:B------:R-:W1:Y:S01]  /*90a0*/  S2UR UR21, SR_CTAID.X ;  /* 0x00000000001579c3 */ /* 0x000e620000002500 */
[----:B------:R-:W-:-:S04]  /*90b0*/  ISETP.NE.U32.AND P0, PT, RZ, UR4, PT ;  /* 0x00000004ff007c0c */ /* 0x000fc8000bf05070 */
[----:B------:R-:W-:-:S03]  /*90c0*/  ISETP.NE.AND.EX P0, PT, RZ, UR5, PT, P0 ;  /* 0x00000005ff007c0c */ /* 0x000fc6000bf05300 */
[----:B------:R-:W2:Y:S08]  /*90d0*/  S2UR UR13, SR_CTAID.Z ;  /* 0x00000000000d79c3 */ /* 0x000eb00000002700 */
[----:B------:R-:W3:Y:S02]  /*90e0*/  S2UR UR20, SR_CTAID.Y ;  /* 0x00000000001479c3 */ /* 0x000ee40000002600 */
        /* <DEDUP_REMOVED lines=8> */
.L_x_1826:
        /* <DEDUP_REMOVED lines=9> */
[----:B------:R-:W4:Y:S01]  /*9200*/  LDG.E R4, desc[UR46][R2.64+0x4] ;  /* 0x0000042e02047981 */ /* 0x000f22000c1e1900 */
[----:B--2---:R-:W-:Y:S02]  /*9210*/  R2UR UR4, R0 ;  /* 0x00000000000472ca */ /* 0x004fe400000e0000 */
[----:B----4-:R-:W-:-:S13]  /*9220*/  R2UR UR5, R4 ;  /* 0x00000000040572ca */ /* 0x010fda00000e0000 */
[----:B------:R-:W-:Y:S01]  /*9230*/  UIADD3 UR4, -UR4, UR5, URZ ;  /* 0x0000000504047290 */ /* 0x000fe2000fffe13f */
[----:B------:R-:W-:Y:S11]  /*9240*/  BRA `(.L_x_1827) ;  /* 0x0000000000047947 */ /* 0x000ff60003800000 */
.L_x_1828:
[----:B------:R-:W-:-:S05]  /*9250*/  ULDC UR4, c[0x0][0x8bc] ;  /* 0x00022f0000047ab9 */ /* 0x000fca0000000800 */
.L_x_1827:
[----:B-1----:R-:W-:Y:S01]  /*9260*/  USHF.L.U32 UR8, UR21, 0x7, URZ ;  /* 0x0000000715087899 */ /* 0x002fe2000800063f */
[----:B------:R-:W-:Y:S02]  /*9270*/  IMAD.MOV.U32 R10, RZ, RZ, 0x1 ;  /* 0x00000001ff0a7424 */ /* 0x000fe400078e00ff */
[----:B------:R-:W-:Y:S01]  /*9280*/  IMAD.MOV.U32 R0, RZ, RZ, RZ ;  /* 0x000000ffff007224 */ /* 0x000fe200078e00ff */
[----:B------:R-:W-:-:S04]  /*9290*/  UISETP.GE.AND UP0, UPT, UR8, UR4, UPT ;  /* 0x000000040800728c */ /* 0x000fc8000bf06270 */
[----:B--2---:R-:W-:-:S06]  /*92a0*/  USEL UR13, UR13, 0xffffffff, !UP0 ;  /* 0xffffffff0d0d7887 */ /* 0x004fcc000c000000 */
[----:B------:R-:W-:-:S13]  /*92b0*/  ISETP.LE.AND P0, PT, RZ, UR13, PT ;  /* 0x0000000dff007c0c */ /* 0x000fda000bf03270 */
[----:B------:R-:W-:Y:S05]  /*92c0*/  @!P0 BRA `(.L_x_1829) ;  /* 0x0000002400108947 */ /* 0x000fea0003800000 */
[----:B------:R-:W-:Y:S01]  /*92d0*/  ULDC.64 UR18, c[0x0][0x770] ;  /* 0x0001dc0000127ab9 */ /* 0x000fe20000000a00 */
[----:B------:R-:W-:Y:S01]  /*92e0*/  ULDC.64 UR14, c[0x0][0x770] ;  /* 0x0001dc00000e7ab9 */ /* 0x000fe20000000a00 */
[----:B------:R-:W-:Y:S02]  /*92f0*/  UISETP.NE.U32.AND UP1, UPT, UR18, URZ, UPT ;  /* 0x0000003f1200728c */ /* 0x000fe4000bf25070 */
[----:B------:R-:W-:Y:S02]  /*9300*/  UIMAD.WIDE UR14, UR13, 0x4, UR14 ;  /* 0x000000040d0e78a5 */ /* 0x000fe4000f8e020e */
[----:B------:R-:W-:Y:S01]  /*9310*/  UISETP.NE.AND.EX UP1, UPT, UR19, URZ, UPT, UP1 ;  /* 0x0000003f1300728c */ /* 0x000fe2000bf25310 */
[----:B------:R-:W-:Y:S01]  /*9320*/  ULDC.64 UR4, c[0x0][0x778] ;  /* 0x0001de0000047ab9 */ /* 0x000fe20000000a00 */
[----:B------:R-:W-:Y:S02]  /*9330*/  ULDC.64 UR6, c[0x0][0x780] ;  /* 0x0001e00000067ab9 */ /* 0x000fe40000000a00 */
[----:B------:R-:W-:Y:S01]  /*9340*/  IMAD.U32 R2, RZ, RZ, UR14 ;  /* 0x0000000eff027e24 */ /* 0x000fe2000f8e00ff */
[----:B------:R-:W-:Y:S01]  /*9350*/  ULDC.64 UR16, c[0x0][0x778] ;  /* 0x0001de0000107ab9 */ /* 0x000fe20000000a00 */
[----:B------:R-:W-:Y:S01]  /*9360*/  PLOP3.LUT P1, PT, PT, PT, UP1, 0x80, 0x0 ;  /* 0x000000000000781c */ /* 0x000fe20003f2f018 */
[----:B------:R-:W-:Y:S01]  /*9370*/  IMAD.U32 R3, RZ, RZ, UR15 ;  /* 0x0000000fff037e24 */ /* 0x000fe2000f8e00ff */
[----:B------:R-:W-:-:S02]  /*9380*/  UISETP.NE.U32.AND UP0, UPT, UR4, URZ, UPT ;  /* 0x0000003f0400728c */ /* 0x000fc4000bf05070 */
[----:B------:R-:W-:Y:S02]  /*9390*/  UISETP.NE.U32.AND UP2, UPT, UR6, URZ, UPT ;  /* 0x0000003f0600728c */ /* 0x000fe4000bf45070 */
[----:B------:R-:W-:Y:S02]  /*93a0*/  UISETP.NE.AND.EX UP0, UPT, UR5, URZ, UPT, UP0 ;  /* 0x0000003f0500728c */ /* 0x000fe4000bf05300 */
[----:B------:R-:W-:Y:S01]  /*93b0*/  UISETP.NE.AND.EX UP2, UPT, UR7, URZ, UPT, UP2 ;  /* 0x0000003f0700728c */ /* 0x000fe2000bf45320 */
[----:B------:R-:W-:-:S04]  /*93c0*/  ULDC.64 UR22, c[0x0][0x788] ;  /* 0x0001e20000167ab9 */ /* 0x000fc80000000a00 */
[----:B------:R-:W2:Y:S01]  /*93d0*/  @P1 LDG.E R6, desc[UR46][R2.64] ;  /* 0x0000002e02061981 */ /* 0x000ea2000c1e1900 */
[----:B------:R-:W-:Y:S01]  /*93e0*/  PLOP3.LUT P2, PT, PT, PT, UP0, 0x80, 0x0 ;  /* 0x000000000000781c */ /* 0x000fe20003f4f008 */
[----:B------:R-:W-:Y:S01]  /*93f0*/  UIMAD.WIDE UR16, UR13, 0x4, UR16 ;  /* 0x000000040d1078a5 */ /* 0x000fe2000f8e0210 */
[----:B------:R-:W-:Y:S01]  /*9400*/  PLOP3.LUT P3, PT, PT, PT, UP2, 0x80, 0x0 ;  /* 0x000000000000781c */ /* 0x000fe20003f6f028 */
[----:B------:R1:W4:Y:S02]  /*9410*/  @P1 LDG.E R0, desc[UR46][R2.64] ;  /* 0x0000002e02001981 */ /* 0x000324000c1e1900 */
[----:B------:R-:W-:Y:S02]  /*9420*/  @UP2 ULDC.64 UR4, c[0x0][0x780] ;  /* 0x0001e00000042ab9 */ /* 0x000fe40000000a00 */
[----:B------:R-:W-:Y:S01]  /*9430*/  @UP2 UIMAD.WIDE UR4, UR13, 0x4, UR4 ;  /* 0x000000040d0428a5 */ /* 0x000fe2000f8e0204 */
[----:B-1----:R-:W-:Y:S02]  /*9440*/  IMAD.U32 R2, RZ, RZ, UR16 ;  /* 0x00000010ff027e24 */ /* 0x002fe4000f8e00ff */
[----:B------:R-:W-:-:S05]  /*9450*/  IMAD.U32 R3, RZ, RZ, UR17 ;  /* 0x00000011ff037e24 */ /* 0x000fca000f8e00ff */
[----:B------:R1:W5:Y:S02]  /*9460*/  @P2 LDG.E R4, desc[UR46][R2.64] ;  /* 0x0000002e02042981 */ /* 0x000364000c1e1900 */
[----:B-1----:R-:W-:Y:S02]  /*9470*/  IMAD.U32 R2, RZ, RZ, UR4 ;  /* 0x00000004ff027e24 */ /* 0x002fe4000f8e00ff */
[----:B------:R-:W-:-:S05]  /*9480*/  IMAD.U32 R3, RZ, RZ, UR5 ;  /* 0x00000005ff037e24 */ /* 0x000fca000f8e00ff */
[----:B------:R-:W3:Y:S01]  /*9490*/  @P3 LDG.E R5, desc[UR46][R2.64] ;  /* 0x0000002e02053981 */ /* 0x000ee2000c1e1900 */
[----:B------:R-:W-:Y:S01]  /*94a0*/  ISETP.NE.U32.AND P0, PT, RZ, UR22, PT ;  /* 0x00000016ff007c0c */ /* 0x000fe2000bf05070 */
[----:B------:R-:W-:Y:S01]  /*94b0*/  UMOV UR7, URZ ;  /* 0x0000003f00077c82 */ /* 0x000fe20008000000 */
[----:B------:R-:W-:Y:S01]  /*94c0*/  UMOV UR11, URZ ;  /* 0x0000003f000b7c82 */ /* 0x000fe20008000000 */
[----:B------:R-:W-:Y:S01]  /*94d0*/  ULDC UR9, c[0x0][0x280] ;  /* 0x0000a00000097ab9 */ /* 0x000fe20000000800 */
[----:B------:R-:W-:Y:S02]  /*94e0*/  ISETP.NE.AND.EX P0, PT, RZ, UR23, PT, P0 ;  /* 0x00000017ff007c0c */ /* 0x000fe4000bf05300 */
[----:B--2---:R-:W-:Y:S02]  /*94f0*/  @P1 R2UR UR4, R6 ;  /* 0x00000000060412ca */ /* 0x004fe400000e0000 */
[----:B----4-:R-:W-:-:S11]  /*9500*/  @P1 R2UR UR7, R0 ;  /* 0x00000000000712ca */ /* 0x010fd600000e0000 */
[----:B------:R-:W-:-:S04]  /*9510*/  @UP1 ULEA UR4, UR13, UR4, 0x6 ;  /* 0x000000040d041291 */ /* 0x000fc8000f8e303f */
[----:B------:R-:W-:-:S04]  /*9520*/  @UP1 USHF.R.S32.HI UR5, URZ, 0x1f, UR4 ;  /* 0x0000001f3f051899 */ /* 0x000fc80008011404 */
[----:B------:R-:W-:Y:S01]  /*9530*/  @UP1 ULEA.HI UR5, UR5, UR4, URZ, 0x6 ;  /* 0x0000000405051291 */ /* 0x000fe2000f8f303f */
[----:B-----5:R-:W-:-:S03]  /*9540*/  @P2 R2UR UR11, R4 ;  /* 0x00000000040b22ca */ /* 0x020fc600000e0000 */
[----:B------:R-:W-:-:S04]  /*9550*/  @UP1 ULOP3.LUT UR6, UR5, 0xffffffc0, URZ, 0xc0, !UPT ;  /* 0xffffffc005061892 */ /* 0x000fc8000f8ec03f */
[----:B------:R-:W-:Y:S01]  /*9560*/  @UP1 USHF.R.S32.HI UR12, URZ, 0x1f, UR6 ;  /* 0x0000001f3f0c1899 */ /* 0x000fe20008011406 */
[----:B---3--:R-:W-:Y:S01]  /*9570*/  @P3 R2UR UR9, R5 ;  /* 0x00000000050932ca */ /* 0x008fe200000e0000 */
[----:B------:R-:W-:-:S14]  /*9580*/  @P3 BRA `(.L_x_1830) ;  /* 0x0000000000203947 */ /* 0x000fdc0003800000 */
[----:B------:R-:W-:Y:S05]  /*9590*/  @!P1 BRA `(.L_x_1830) ;  /* 0x00000000001c9947 */ /* 0x000fea0003800000 */
[----:B------:R-:W-:Y:S02]  /*95a0*/  IMAD.U32 R2, RZ, RZ, UR14 ;  /* 0x0000000eff027e24 */ /* 0x000fe4000f8e00ff */
[----:B------:R-:W-:-:S05]  /*95b0*/  IMAD.U32 R3, RZ, RZ, UR15 ;  /* 0x0000000fff037e24 */ /* 0x000fca000f8e00ff */
[----:B------:R-:W2:Y:S04]  /*95c0*/  LDG.E R0, desc[UR46][R2.64] ;  /* 0x0000002e02007981 */ /* 0x000ea8000c1e1900 */
[----:B------:R-:W3:Y:S01]  /*95d0*/  LDG.E R4, desc[UR46][R2.64+0x4] ;  /* 0x0000042e02047981 */ /* 0x000ee2000c1e1900 */
[----:B--2---:R-:W-:Y:S02]  /*95e0*/  R2UR UR4, R0 ;  /* 0x00000000000472ca */ /* 0x004fe400000e0000 */
[----:B---3--:R-:W-:-:S13]  /*95f0*/  R2UR UR9, R4 ;  /* 0x00000000040972ca */ /* 0x008fda00000e0000 */
[----:B------:R-:W-:-:S12]  /*9600*/  UIADD3 UR9, -UR4, UR9, URZ ;  /* 0x0000000904097290 */ /* 0x000fd8000fffe13f */
.L_x_1830:
        /* <DEDUP_REMOVED lines=13> */
.L_x_1831:
        /* <DEDUP_REMOVED lines=8> */
.L_x_1832:
        /* <DEDUP_REMOVED lines=9> */
[----:B------:R-:W-:-:S04]  /*97f0*/  ULEA.HI UR6, UR12, UR6, URZ, 0x6 ;  /* 0x000000060c067291 */ /* 0x000fc8000f8f303f */
[----:B------:R-:W-:Y:S01]  /*9800*/  VIMNMX R4, RZ, UR14, !PT ;  /* 0x0000000eff047c48 */ /* 0x000fe2000ffe0100 */
[----:B------:R-:W-:Y:S01]  /*9810*/  USHF.R.S32.HI UR6, URZ, 0x6, UR6 ;  /* 0x000000063f067899 */ /* 0x000fe20008011406 */
[----:B------:R-:W-:Y:S11]  /*9820*/  @!P0 BRA `(.L_x_1833) ;  /* 0x0000000000208947 */ /* 0x000ff60003800000 */
[----:B------:R-:W-:Y:S01]  /*9830*/  UIADD3 UR9, UR8, 0xbf, UR9 ;  /* 0x000000bf08097890 */ /* 0x000fe2000fffe009 */
[----:B------:R-:W-:-:S03]  /*9840*/  ULDC UR12, c[0x0][0x748] ;  /* 0x0001d200000c7ab9 */ /* 0x000fc60000000800 */
[----:B------:R-:W-:-:S04]  /*9850*/  UIADD3 UR9, UR9, UR12, -UR10 ;  /* 0x0000000c09097290 */ /* 0x000fc8000fffe80a */
[----:B------:R-:W-:-:S04]  /*9860*/  USHF.R.S32.HI UR10, URZ, 0x1f, UR9 ;  /* 0x0000001f3f0a7899 */ /* 0x000fc80008011409 */
[----:B------:R-:W-:-:S04]  /*9870*/  ULEA.HI UR10, UR10, UR9, URZ, 0x6 ;  /* 0x000000090a0a7291 */ /* 0x000fc8000f8f303f */
[----:B------:R-:W-:-:S04]  /*9880*/  USHF.R.S32.HI UR10, URZ, 0x6, UR10 ;  /* 0x000000063f0a7899 */ /* 0x000fc8000801140a */
[----:B------:R-:W-:-:S04]  /*9890*/  UISETP.LT.AND UP1, UPT, UR6, UR10, UPT ;  /* 0x0000000a0600728c */ /* 0x000fc8000bf21270 */
[----:B------:R-:W-:-:S12]  /*98a0*/  USEL UR6, UR6, UR10, UP1 ;  /* 0x0000000a06067287 */ /* 0x000fd80008800000 */
.L_x_1833:
[----:B------:R-:W-:Y:S01]  /*98b0*/  ISETP.LT.AND P0, PT, R4, UR6, PT ;  /* 0x0000000604007c0c */ /* 0x000fe2000bf01270 */
[----:B------:R-:W-:-:S12]  /*98c0*/  IMAD.MOV.U32 R0, RZ, RZ, RZ ;  /* 0x000000ffff007224 */ /* 0x000fd800078e00ff */
[----:B------:R-:W-:Y:S05]  /*98d0*/  @!P0 BRA `(.L_x_1829) ;  /* 0x0000001c008c8947 */ /* 0x000fea0003800000 */
[----:B------:R-:W-:Y:S01]  /*98e0*/  USHF.R.S32.HI UR10, URZ, 0x1f, UR20 ;  /* 0x0000001f3f0a7899 */ /* 0x000fe20008011414 */
[----:B------:R-:W-:Y:S01]  /*98f0*/  BSSY B0, `(.L_x_1829) ;  /* 0x00001e1000007945 */ /* 0x000fe20003800000 */
[----:B------:R-:W-:Y:S01]  /*9900*/  ULDC.64 UR16, c[0x0][0x718] ;  /* 0x0001c60000107ab9 */ /* 0x000fe20000000a00 */
[----:B------:R-:W-:Y:S01]  /*9910*/  UISETP.NE.U32.AND UP1, UPT, UR18, URZ, UPT ;  /* 0x0000003f1200728c */ /* 0x000fe2000bf25070 */
[----:B------:R-:W-:Y:S01]  /*9920*/  IMAD.MOV.U32 R0, RZ, RZ, RZ ;  /* 0x000000ffff007224 */ /* 0x000fe200078e00ff */
[----:B------:R-:W-:Y:S01]  /*9930*/  UIMAD UR9, UR10, UR16, URZ ;  /* 0x000000100a0972a4 */ /* 0x000fe2000f8e023f */
[----:B------:R-:W-:Y:S01]  /*9940*/  ULDC UR12, c[0x0][0x2e8] ;  /* 0x0000ba00000c7ab9 */ /* 0x000fe20000000800 */
[----:B------:R-:W-:Y:S01]  /*9950*/  UMOV UR14, UR4 ;  /* 0x00000004000e7c82 */ /* 0x000fe20008000000 */
[----:B------:R-:W-:Y:S01]  /*9960*/  UMOV UR15, UR5 ;  /* 0x00000005000f7c82 */ /* 0x000fe20008000000 */
[----:B------:R-:W-:Y:S02]  /*9970*/  UIMAD UR22, UR20, UR17, UR9 ;  /* 0x00000011141672a4 */ /* 0x000fe4000f8e0209 */
[----:B------:R-:W-:-:S02]  /*9980*/  UISETP.NE.AND.EX UP1, UPT, UR19, URZ, UPT, UP1 ;  /* 0x0000003f1300728c */ /* 0x000fc4000bf25310 */
[----:B------:R-:W-:Y:S02]  /*9990*/  USHF.R.S32.HI UR9, URZ, 0x1f, UR13 ;  /* 0x0000001f3f097899 */ /* 0x000fe4000801140d */
[----:B------:R-:W-:Y:S02]  /*99a0*/  UISETP.NE.AND UP2, UPT, UR12, 0x1, UPT ;  /* 0x000000010c00788c */ /* 0x000fe4000bf45270 */
[----:B------:R-:W-:Y:S01]  /*99b0*/  UIMAD.WIDE.U32 UR4, UR20, UR16, UR14 ;  /* 0x00000010140472a5 */ /* 0x000fe2000f8e000e */
[----:B------:R-:W-:Y:S01]  /*99c0*/  ULDC.64 UR18, c[0x0][0x730] ;  /* 0x0001cc0000127ab9 */ /* 0x000fe20000000a00 */
[----:B------:R-:W-:Y:S02]  /*99d0*/  USEL UR9, UR9, URZ, !UP1 ;  /* 0x0000003f09097287 */ /* 0x000fe4000c800000 */
[----:B------:R-:W-:Y:S01]  /*99e0*/  UIMAD UR10, UR10, UR18, URZ ;  /* 0x000000120a0a72a4 */ /* 0x000fe2000f8e023f */
[----:B------:R-:W-:Y:S01]  /*99f0*/  ELECT P0, URZ, PT ;  /* 0x00000000003f782f */ /* 0x000fe20003800000 */
[----:B------:R-:W-:Y:S01]  /*9a00*/  ULDC.64 UR16, c[0x0][0x720] ;  /* 0x0001c80000107ab9 */ /* 0x000fe20000000a00 */
[----:B------:R-:W-:-:S02]  /*9a10*/  USEL UR21, UR13, URZ, !UP1 ;  /* 0x0000003f0d157287 */ /* 0x000fc4000c800000 */
[----:B------:R-:W-:Y:S02]  /*9a20*/  UIADD3 UR23, UR5, UR22, URZ ;  /* 0x0000001605177290 */ /* 0x000fe4000fffe03f */
[----:B------:R-:W-:Y:S01]  /*9a30*/  UIMAD UR5, UR9, UR16, URZ ;  /* 0x00000010090572a4 */ /* 0x000fe2000f8e023f */
[----:B------:R-:W-:Y:S01]  /*9a40*/  UMOV UR22, UR4 ;  /* 0x0000000400167c82 */ /* 0x000fe20008000000 */
[----:B------:R-:W-:Y:S02]  /*9a50*/  UIMAD.WIDE.U32 UR14, UR20, UR18, UR14 ;  /* 0x00000012140e72a5 */ /* 0x000fe4000f8e000e */
[----:B------:R-:W-:Y:S02]  /*9a60*/  UIMAD UR10, UR20, UR19, UR10 ;  /* 0x00000013140a72a4 */ /* 0x000fe4000f8e020a */
[----:B------:R-:W-:Y:S01]  /*9a70*/  UIMAD.WIDE.U32 UR22, UR16, UR21, UR22 ;  /* 0x00000015101672a5 */ /* 0x000fe2000f8e0016 */
[----:B------:R-:W-:Y:S02]  /*9a80*/  ULDC.64 UR18, c[0x0][0x738] ;  /* 0x0001ce0000127ab9 */ /* 0x000fe40000000a00 */
[----:B------:R-:W-:Y:S01]  /*9a90*/  @UP2 ULDC UR16, c[0x0][0x2ec] ;  /* 0x0000bb0000102ab9 */ /* 0x000fe20000000800 */
[----:B------:R-:W-:-:S02]  /*9aa0*/  UIMAD UR5, UR17, UR21, UR5 ;  /* 0x00000015110572a4 */ /* 0x000fc4000f8e0205 */
[----:B------:R-:W-:Y:S02]  /*9ab0*/  UIADD3 UR15, UR15, UR10, URZ ;  /* 0x0000000a0f0f7290 */ /* 0x000fe4000fffe03f */
[----:B------:R-:W-:Y:S02]  /*9ac0*/  UIMAD UR9, UR9, UR18, URZ ;  /* 0x00000012090972a4 */ /* 0x000fe4000f8e023f */
[----:B------:R-:W-:Y:S02]  /*9ad0*/  UIMAD.WIDE.U32 UR16, UR20, UR16, URZ ;  /* 0x00000010141072a5 */ /* 0x000fe4000f8e003f */
[----:B------:R-:W-:Y:S01]  /*9ae0*/  UIADD3 UR11, UR8, UR11, URZ ;  /* 0x0000000b080b7290 */ /* 0x000fe2000fffe03f */
[----:B------:R-:W-:Y:S02]  /*9af0*/  UMOV UR12, UR20 ;  /* 0x00000014000c7c82 */ /* 0x000fe40008000000 */
[----:B------:R-:W-:Y:S01]  /*9b00*/  @UP2 ULDC UR8, c[0x0][0x2f0] ;  /* 0x0000bc0000082ab9 */ /* 0x000fe20000000800 */
[----:B------:R-:W-:-:S02]  /*9b10*/  UIMAD UR4, UR19, UR21, UR9 ;  /* 0x00000015130472a4 */ /* 0x000fc4000f8e0209 */
[----:B------:R-:W-:Y:S02]  /*9b20*/  UIMAD.WIDE.U32 UR14, UR18, UR21, UR14 ;  /* 0x00000015120e72a5 */ /* 0x000fe4000f8e000e */
[----:B------:R-:W-:Y:S02]  /*9b30*/  USEL UR13, UR13, URZ, !UP0 ;  /* 0x0000003f0d0d7287 */ /* 0x000fe4000c000000 */
        /* <DEDUP_REMOVED lines=9> */
.L_x_1863:
        /* <DEDUP_REMOVED lines=15> */
.L_x_1836:
[----:B------:R-:W-:Y:S01]  /*9cc0*/  R2UR UR19, R4 ;  /* 0x00000000041372ca */ /* 0x000fe200000e0000 */
[----:B------:R-:W2:Y:S01]  /*9cd0*/  LDC.64 R12, c[0x0][0x198] ;  /* 0x00006600ff0c7b82 */ /* 0x000ea20000000a00 */
        /* <DEDUP_REMOVED lines=9> */
[----:B------:R-:W-:Y:S01]  /*9d70*/  UMOV UR10, 0x10 ;  /* 0x00000010000a7882 */ /* 0x000fe20000000000 */
[----:B------:R-:W-:Y:S01]  /*9d80*/  UMOV UR50, 0x0 ;  /* 0x0000000000327882 */ /* 0x000fe20000000000 */
[----:B------:R-:W-:Y:S01]  /*9d90*/  USHF.L.U32 UR19, UR19, 0x6, URZ ;  /* 0x0000000613137899 */ /* 0x000fe2000800063f */
[----:B------:R-:W-:Y:S01]  /*9da0*/  IMAD.MOV.U32 R16, RZ, RZ, RZ ;  /* 0x000000ffff107224 */ /* 0x000fe200078e00ff */
[----:B------:R-:W-:Y:S01]  /*9db0*/  UMOV UR51, 0x10000000 ;  /* 0x1000000000337882 */ /* 0x000fe20000000000 */
[----:B------:R-:W-:Y:S01]  /*9dc0*/  UMOV UR42, 0x40 ;  /* 0x00000040002a7882 */ /* 0x000fe20000000000 */
[----:B------:R-:W-:-:S02]  /*9dd0*/  UIADD3 UR8, UP0, UR19, UR22, URZ ;  /* 0x0000001613087290 */ /* 0x000fc4000ff1e03f */
[----:B------:R-:W-:Y:S01]  /*9de0*/  IMAD.U32 R3, RZ, RZ, UR19 ;  /* 0x00000013ff037e24 */ /* 0x000fe2000f8e00ff */
[----:B------:R-:W-:Y:S01]  /*9df0*/  UIADD3 UR19, UR19, UR7, URZ ;  /* 0x0000000713137290 */ /* 0x000fe2000fffe03f */
[----:B------:R-:W-:Y:S02]  /*9e00*/  UMOV UR43, UR11 ;  /* 0x0000000b002b7c82 */ /* 0x000fe40008000000 */
[----:B------:R-:W-:Y:S01]  /*9e10*/  PLOP3.LUT P1, PT, PT, PT, UP0, 0x80, 0x0 ;  /* 0x000000000000781c */ /* 0x000fe20003f2f008 */
[----:B-1----:R-:W-:Y:S01]  /*9e20*/  IMAD.U32 R0, RZ, RZ, UR8 ;  /* 0x00000008ff007e24 */ /* 0x002fe2000f8e00ff */
[----:B------:R-:W-:Y:S01]  /*9e30*/  R2UR UR8, R15 ;  /* 0x000000000f0872ca */ /* 0x000fe200000e0000 */
[----:B--2---:R-:W-:Y:S01]  /*9e40*/  IMAD.MOV.U32 R7, RZ, RZ, R12 ;  /* 0x000000ffff077224 */ /* 0x004fe200078e000c */
[----:B------:R-:W-:Y:S01]  /*9e50*/  LEA.HI.X.SX32 R3, R3, R14, 0x1, P1 ;  /* 0x0000000e03037211 */ /* 0x000fe200008f0eff */
[----:B------:R-:W-:Y:S01]  /*9e60*/  IMAD.MOV.U32 R6, RZ, RZ, R13 ;  /* 0x000000ffff067224 */ /* 0x000fe200078e000d */
[C---:B------:R-:W-:Y:S01]  /*9e70*/  LEA R2, P1, R0.reuse, R9, 0x2 ;  /* 0x0000000900027211 */ /* 0x040fe200078210ff */
[----:B------:R-:W-:Y:S01]  /*9e80*/  UMOV UR27, UR19 ;  /* 0x00000013001b7c82 */ /* 0x000fe20008000000 */
[----:B------:R-:W-:Y:S01]  /*9e90*/  UMOV UR44, UR12 ;  /* 0x0000000c002c7c82 */ /* 0x000fe20008000000 */
[----:B------:R-:W-:Y:S01]  /*9ea0*/  UMOV UR45, UR13 ;  /* 0x0000000d002d7c82 */ /* 0x000fe20008000000 */
[----:B------:R-:W-:-:S02]  /*9eb0*/  LEA.HI.X R0, R0, R8, R3, 0x2, P1 ;  /* 0x0000000800007211 */ /* 0x000fc400008f1403 */
[----:B------:R-:W-:Y:S02]  /*9ec0*/  R2UR UR32, R2 ;  /* 0x00000000022072ca */ /* 0x000fe400000e0000 */
[----:B------:R-:W-:Y:S01]  /*9ed0*/  R2UR UR33, R0 ;  /* 0x00000000002172ca */ /* 0x000fe200000e0000 */
[----:B------:R-:W-:Y:S01]  /*9ee0*/  UIADD3 UR16, UR8, 0x18000, URZ ;  /* 0x0001800008107890 */ /* 0x000fe2000fffe03f */
[C---:B------:R-:W-:Y:S01]  /*9ef0*/  IADD3 R0, P1, R7.reuse, 0x2f0, RZ ;  /* 0x000002f007007810 */ /* 0x040fe20007f3e0ff */
[----:B------:R-:W-:Y:S02]  /*9f00*/  UIADD3 UR17, UR8, 0x30810, URZ ;  /* 0x0003081008117890 */ /* 0x000fe4000fffe03f */
[----:B------:R-:W-:Y:S01]  /*9f10*/  UIADD3 UR24, UR8, 0x1a000, URZ ;  /* 0x0001a00008187890 */ /* 0x000fe2000fffe03f */
[----:B------:R-:W-:Y:S01]  /*9f20*/  R2UR UR30, R0 ;  /* 0x00000000001e72ca */ /* 0x000fe200000e0000 */
[----:B------:R-:W-:Y:S01]  /*9f30*/  UIADD3 UR52, UR8, 0x28000, URZ ;  /* 0x0002800008347890 */ /* 0x000fe2000fffe03f */
[----:B------:R-:W-:Y:S01]  /*9f40*/  IADD3 R0, P2, R7, 0x3f0, RZ ;  /* 0x000003f007007810 */ /* 0x000fe20007f5e0ff */
[----:B------:R-:W-:Y:S01]  /*9f50*/  UIADD3 UR9, UR8, 0x30800, URZ ;  /* 0x0003080008097890 */ /* 0x000fe2000fffe03f */
[----:B------:R-:W-:-:S02]  /*9f60*/  UMOV UR25, UR17 ;  /* 0x0000001100197c82 */ /* 0x000fc40008000000 */
[----:B------:R-:W-:Y:S01]  /*9f70*/  R2UR UR48, R0 ;  /* 0x00000000003072ca */ /* 0x000fe200000e0000 */
[--C-:B------:R-:W-:Y:S01]  /*9f80*/  IMAD.X R0, RZ, RZ, R6.reuse, P1 ;  /* 0x000000ffff007224 */ /* 0x100fe200008e0606 */
[----:B------:R-:W-:Y:S01]  /*9f90*/  IADD3 R2, P1, R7, 0xf0, RZ ;  /* 0x000000f007027810 */ /* 0x000fe20007f3e0ff */
[----:B------:R-:W-:Y:S01]  /*9fa0*/  UMOV UR53, UR17 ;  /* 0x0000001100357c82 */ /* 0x000fe20008000000 */
[----:B------:R-:W-:Y:S02]  /*9fb0*/  UIADD3 UR40, UR8, 0x4000, URZ ;  /* 0x0000400008287890 */ /* 0x000fe4000fffe03f */
[----:B------:R-:W-:Y:S01]  /*9fc0*/  R2UR UR34, R2 ;  /* 0x00000000022272ca */ /* 0x000fe200000e0000 */
[--C-:B------:R-:W-:Y:S01]  /*9fd0*/  IMAD.X R3, RZ, RZ, R6.reuse, P1 ;  /* 0x000000ffff037224 */ /* 0x100fe200008e0606 */
[----:B------:R-:W-:Y:S01]  /*9fe0*/  R2UR UR31, R0 ;  /* 0x00000000001f72ca */ /* 0x000fe200000e0000 */
[----:B------:R-:W-:Y:S01]  /*9ff0*/  IMAD.X R0, RZ, RZ, R6, P2 ;  /* 0x000000ffff007224 */ /* 0x000fe200010e0606 */
[----:B------:R-:W-:-:S02]  /*a000*/  UMOV UR41, UR9 ;  /* 0x0000000900297c82 */ /* 0x000fc40008000000 */
[----:B------:R-:W-:Y:S02]  /*a010*/  R2UR UR35, R3 ;  /* 0x00000000032372ca */ /* 0x000fe400000e0000 */
[----:B------:R-:W-:Y:S01]  /*a020*/  R2UR UR49, R0 ;  /* 0x00000000003172ca */ /* 0x000fe200000e0000 */
[----:B------:R-:W-:-:S10]  /*a030*/  IMAD.MOV.U32 R0, RZ, RZ, 0x10000 ;  /* 0x00010000ff007424 */ /* 0x000fd400078e00ff */
[----:B------:R-:W-:Y:S01]  /*a040*/  UTMALDG.4D [UR16], [UR34], desc[UR36] ;  /* 0x00002410220075b4 */ /* 0x000fe20008019000 */
[----:B------:R-:W-:Y:S01]  /*a050*/  UTMALDG.4D [UR24], [UR34], desc[UR36] ;  /* 0x00002418220075b4 */ /* 0x000fe20008019000 */
[----:B------:R1:W-:Y:S01]  /*a060*/  UBLKCP.S.G [UR52], [UR32], UR10 ;  /* 0x00000034200073ba */ /* 0x0003e2000800020a */
[----:B------:R2:W-:Y:S02]  /*a070*/  SYNCS.ARRIVE.TRANS64 RZ, [R15+URZ+0x30800], R0 ;  /* 0x030800000fff79a7 */ /* 0x0005e4000800003f */
[----:B--2---:R-:W-:-:S04]  /*a080*/  IMAD.U32 R0, RZ, RZ, UR6 ;  /* 0x00000006ff007e24 */ /* 0x004fc8000f8e00ff */
[----:B------:R-:W-:Y:S01]  /*a090*/  VIADD R5, R0, 0xffffffff ;  /* 0xffffffff00057836 */ /* 0x000fe20000000000 */
[----:B-1----:R-:W-:Y:S02]  /*a0a0*/  UIADD3 UR32, UR8, 0x8000, URZ ;  /* 0x0000800008207890 */ /* 0x002fe4000fffe03f */
[----:B------:R-:W-:Y:S02]  /*a0b0*/  UIADD3 UR24, UR8, 0xc000, URZ ;  /* 0x0000c00008187890 */ /* 0x000fe4000fffe03f */
[----:B------:R1:W-:Y:S01]  /*a0c0*/  STL [R1], R5 ;  /* 0x0000000501007387 */ /* 0x0003e20000100800 */
[----:B------:R-:W-:Y:S01]  /*a0d0*/  ISETP.GE.AND P1, PT, R4, R5, PT ;  /* 0x000000050400720c */ /* 0x000fe20003f26270 */
[----:B------:R-:W-:Y:S01]  /*a0e0*/  UMOV UR10, UR18 ;  /* 0x00000012000a7c82 */ /* 0x000fe20008000000 */
[----:B------:R-:W-:Y:S01]  /*a0f0*/  UMOV UR35, UR11 ;  /* 0x0000000b00237c82 */ /* 0x000fe20008000000 */
[----:B------:R-:W-:Y:S01]  /*a100*/  UMOV UR36, UR12 ;  /* 0x0000000c00247c82 */ /* 0x000fe20008000000 */
[----:B------:R-:W-:Y:S01]  /*a110*/  UMOV UR37, UR13 ;  /* 0x0000000d00257c82 */ /* 0x000fe20008000000 */
[----:B------:R1:W-:Y:S01]  /*a120*/  UTMALDG.4D [UR8], [UR30], desc[UR50] ;  /* 0x000032081e0075b4 */ /* 0x0003e20008019000 */
[----:B------:R-:W-:Y:S01]  /*a130*/  UMOV UR34, UR18 ;  /* 0x0000001200227c82 */ /* 0x000fe20008000000 */
[----:B------:R-:W-:Y:S01]  /*a140*/  UMOV UR33, UR9 ;  /* 0x0000000900217c82 */ /* 0x000fe20008000000 */
[----:B------:R-:W-:Y:S01]  /*a150*/  UMOV UR27, UR11 ;  /* 0x0000000b001b7c82 */ /* 0x000fe20008000000 */
[----:B------:R-:W-:Y:S01]  /*a160*/  UMOV UR28, UR12 ;  /* 0x0000000c001c7c82 */ /* 0x000fe20008000000 */
[----:B------:R-:W-:Y:S01]  /*a170*/  UMOV UR29, UR13 ;  /* 0x0000000d001d7c82 */ /* 0x000fe20008000000 */
[----:B------:R-:W-:Y:S01]  /*a180*/  UMOV UR25, UR9 ;  /* 0x0000000900197c82 */ /* 0x000fe20008000000 */
[----:B------:R1:W-:Y:S01]  /*a190*/  UTMALDG.4D [UR40], [UR30], desc[UR50] ;  /* 0x000032281e0075b4 */ /* 0x0003e20008019000 */
[----:B------:R1:W-:Y:S01]  /*a1a0*/  UTMALDG.4D [UR32], [UR48], desc[UR50] ;  /* 0x00003220300075b4 */ /* 0x0003e20008019000 */
[----:B------:R1:W-:Y:S02]  /*a1b0*/  UTMALDG.4D [UR24], [UR48], desc[UR50] ;  /* 0x00003218300075b4 */ /* 0x0003e40008019000 */
[----:B-1----:R-:W-:Y:S05]  /*a1c0*/  @P1 BRA `(.L_x_1837) ;  /* 0x0000001000701947 */ /* 0x002fea0003800000 */
[----:B------:R-:W-:Y:S01]  /*a1d0*/  R2UR UR8, R4 ;  /* 0x00000000040872ca */ /* 0x000fe200000e0000 */
[----:B------:R-:W-:Y:S01]  /*a1e0*/  UIADD3 UR9, UR6, -0x2, URZ ;  /* 0xfffffffe06097890 */ /* 0x000fe2000fffe03f */
[----:B------:R-:W-:-:S05]  /*a1f0*/  IMAD.MOV.U32 R10, RZ, RZ, 0x1 ;  /* 0x00000001ff0a7424 */ /* 0x000fca00078e00ff */
[----:B------:R-:W-:-:S06]  /*a200*/  ISETP.NE.AND P1, PT, R4, UR9, PT ;  /* 0x0000000904007c0c */ /* 0x000fcc000bf25270 */
[----:B------:R-:W-:-:S04]  /*a210*/  ULOP3.LUT UR8, URZ, UR8, URZ, 0x33, !UPT ;  /* 0x000000083f087292 */ /* 0x000fc8000f8e333f */
[----:B------:R-:W-:-:S06]  /*a220*/  UIADD3 UR8, UR8, UR6, URZ ;  /* 0x0000000608087290 */ /* 0x000fcc000fffe03f */
[----:B------:R-:W-:-:S05]  /*a230*/  IMAD.U32 R0, RZ, RZ, UR8 ;  /* 0x00000008ff007e24 */ /* 0x000fca000f8e00ff */
[----:B------:R-:W-:Y:S01]  /*a240*/  LOP3.LUT R5, R0, 0x1, RZ, 0xc0, !PT ;  /* 0x0000000100057812 */ /* 0x000fe200078ec0ff */
[----:B------:R-:W-:-:S04]  /*a250*/  IMAD.MOV.U32 R0, RZ, RZ, R4 ;  /* 0x000000ffff007224 */ /* 0x000fc800078e0004 */
[----:B------:R1:W-:Y:S01]  /*a260*/  STL [R1+0x4], R5 ;  /* 0x0000040501007387 */ /* 0x0003e20000100800 */
[----:B------:R-:W-:Y:S05]  /*a270*/  @!P1 BRA `(.L_x_1838) ;  /* 0x0000000800d89947 */ /* 0x000fea0003800000 */
[----:B------:R-:W-:Y:S01]  /*a280*/  R2UR UR9, R5 ;  /* 0x00000000050972ca */ /* 0x000fe200000e0000 */
[----:B------:R-:W-:Y:S02]  /*a290*/  IMAD.MOV.U32 R0, RZ, RZ, R4 ;  /* 0x000000ffff007224 */ /* 0x000fe400078e0004 */
[----:B------:R-:W-:-:S10]  /*a2a0*/  IMAD.MOV.U32 R10, RZ, RZ, 0x1 ;  /* 0x00000001ff0a7424 */ /* 0x000fd400078e00ff */
[----:B------:R-:W-:-:S06]  /*a2b0*/  UIADD3 UR8, UR8, -UR9, URZ ;  /* 0x8000000908087290 */ /* 0x000fcc000fffe03f */
[----:B------:R-:W-:-:S07]  /*a2c0*/  IMAD.U32 R17, RZ, RZ, UR8 ;  /* 0x00000008ff117e24 */ /* 0x000fce000f8e00ff */
.L_x_1847:
[----:B-123--:R-:W-:-:S04]  /*a2d0*/  SHF.L.U32 R18, R10, 0x1f, RZ ;  /* 0x0000001f0a127819 */ /* 0x00efc800000006ff */
[----:B------:R-:W2:Y:S02]  /*a2e0*/  SYNCS.PHASECHK.TRANS64.TRYWAIT P1, [R15+URZ+0x30840], R18 ;  /* 0x030840120f0075a7 */ /* 0x000ea4000802017f */
[----:B--2---:R-:W-:Y:S05]  /*a2f0*/  @!P1 BRA `(.L_x_1839) ;  /* 0x00000018000c9947 */ /* 0x004fea0003800000 */
.L_x_1864:
[----:B------:R-:W-:Y:S05]  /*a300*/  @P0 BRA `(.L_x_1840) ;  /* 0x00000000001c0947 */ /* 0x000fea0003800000 */
[----:B------:R-:W3:Y:S02]  /*a310*/  S2R R2, SR_TID.X ;  /* 0x0000000000027919 */ /* 0x000ee40000002100 */
[----:B---3--:R-:W-:Y:S01]  /*a320*/  LOP3.LUT R3, R2, 0x1f, RZ, 0xc0, !PT ;  /* 0x0000001f02037812 */ /* 0x008fe200078ec0ff */
[----:B------:R-:W-:-:S03]  /*a330*/  IMAD.MOV.U32 R2, RZ, RZ, 0x4100 ;  /* 0x00004100ff027424 */ /* 0x000fc600078e00ff */
[----:B------:R-:W-:Y:S01]  /*a340*/  ISETP.NE.AND P1, PT, R3, RZ, PT ;  /* 0x000000ff0300720c */ /* 0x000fe20003f25270 */
[----:B------:R3:W-:-:S12]  /*a350*/  SYNCS.ARRIVE.TRANS64 RZ, [R15+URZ+0x30830], R2 ;  /* 0x030830020fff79a7 */ /* 0x0007d8000800003f */
[----:B---3--:R-:W-:Y:S05]  /*a360*/  @!P1 BRA `(.L_x_1840) ;  /* 0x0000000000049947 */ /* 0x008fea0003800000 */
[----:B------:R-:W-:Y:S01]  /*a370*/  BPT.TRAP 0x1 ;  /* 0x000000040000795c */ /* 0x000fe20000300000 */
.L_x_1840:
        /* <DEDUP_REMOVED lines=8> */
[----:B-1----:R-:W1:Y:S01]  /*a400*/  LDC.64 R4, c[0x0][0x198] ;  /* 0x00006600ff047b82 */ /* 0x002e620000000a00 */
        /* <DEDUP_REMOVED lines=15> */
[----:B-1----:R-:W-:Y:S02]  /*a500*/  IMAD.MOV.U32 R7, RZ, RZ, R4 ;  /* 0x000000ffff077224 */ /* 0x002fe400078e0004 */
        /* <DEDUP_REMOVED lines=11> */
[----:B-1-3--:R-:W-:Y:S05]  /*a5c0*/  @!P1 BRA `(.L_x_1841) ;  /* 0x00000014006c9947 */ /* 0x00afea0003800000 */
.L_x_1865:
        /* <DEDUP_REMOVED lines=8> */
.L_x_1842:
[----:B------:R-:W-:Y:S01]  /*a650*/  VIADD R19, R19, 0x40 ;  /* 0x0000004013137836 */ /* 0x000fe20000000000 */
[----:B------:R-:W-:Y:S01]  /*a660*/  ULDC.64 UR8, c[0x0][0x700] ;  /* 0x0001c00000087ab9 */ /* 0x000fe20000000a00 */
[----:B------:R-:W-:Y:S01]  /*a670*/  R2UR UR32, R15 ;  /* 0x000000000f2072ca */ /* 0x000fe200000e0000 */
[----:B------:R-:W-:Y:S01]  /*a680*/  IMAD.U32 R9, RZ, RZ, UR8 ;  /* 0x00000008ff097e24 */ /* 0x000fe2000f8e00ff */
[----:B------:R-:W-:Y:S01]  /*a690*/  UMOV UR30, 0x0 ;  /* 0x00000000001e7882 */ /* 0x000fe20000000000 */
[C---:B------:R-:W-:Y:S01]  /*a6a0*/  IADD3 R2, P1, R19.reuse, UR22, RZ ;  /* 0x0000001613027c10 */ /* 0x040fe2000ff3e0ff */
[----:B------:R-:W-:Y:S01]  /*a6b0*/  IMAD.U32 R8, RZ, RZ, UR9 ;  /* 0x00000009ff087e24 */ /* 0x000fe2000f8e00ff */
[----:B------:R-:W-:Y:S01]  /*a6c0*/  SHF.R.S32.HI R20, RZ, 0x1f, R19 ;  /* 0x0000001fff147819 */ /* 0x000fe20000011413 */
[----:B------:R-:W-:Y:S01]  /*a6d0*/  VIADD R21, R19, UR7 ;  /* 0x0000000713157c36 */ /* 0x000fe20008000000 */
[----:B------:R-:W-:Y:S01]  /*a6e0*/  LEA R3, P2, R2, R9, 0x2 ;  /* 0x0000000902037211 */ /* 0x000fe200078410ff */
[----:B------:R-:W-:Y:S01]  /*a6f0*/  UMOV UR31, 0x14f00000 ;  /* 0x14f00000001f7882 */ /* 0x000fe20000000000 */
[----:B------:R-:W-:Y:S01]  /*a700*/  UMOV UR26, URZ ;  /* 0x0000003f001a7c82 */ /* 0x000fe20008000000 */
[----:B------:R-:W-:Y:S01]  /*a710*/  UMOV UR28, UR20 ;  /* 0x00000014001c7c82 */ /* 0x000fe20008000000 */
[----:B------:R-:W-:Y:S01]  /*a720*/  R2UR UR34, R3 ;  /* 0x00000000032272ca */ /* 0x000fe200000e0000 */
[----:B------:R-:W-:Y:S01]  /*a730*/  IMAD.X R3, R20, 0x1, R14, P1 ;  /* 0x0000000114037824 */ /* 0x000fe200008e060e */
[----:B------:R-:W-:Y:S01]  /*a740*/  R2UR UR27, R21 ;  /* 0x00000000151b72ca */ /* 0x000fe200000e0000 */
[----:B------:R-:W-:-:S02]  /*a750*/  UIADD3 UR24, UR32, 0x1c000, URZ ;  /* 0x0001c00020187890 */ /* 0x000fc4000fffe03f */
[----:B------:R-:W-:Y:S01]  /*a760*/  UIADD3 UR25, UR32, 0x30818, URZ ;  /* 0x0003081820197890 */ /* 0x000fe2000fffe03f */
        /* <DEDUP_REMOVED lines=19> */
.L_x_1866:
[----:B------:R-:W-:Y:S05]  /*a8a0*/  @P0 BRA `(.L_x_1844) ;  /* 0x00000000001c0947 */ /* 0x000fea0003800000 */
[----:B-123--:R-:W-:-:S04]  /*a8b0*/  IMAD.MOV.U32 R18, RZ, RZ, 0x4100 ;  /* 0x00004100ff127424 */ /* 0x00efc800078e00ff */
[----:B------:R1:W-:Y:S02]  /*a8c0*/  SYNCS.ARRIVE.TRANS64 RZ, [R15+URZ+0x30838], R18 ;  /* 0x030838120fff79a7 */ /* 0x0003e4000800003f */
[----:B-1----:R-:W1:Y:S02]  /*a8d0*/  S2R R18, SR_TID.X ;  /* 0x0000000000127919 */ /* 0x002e640000002100 */
[----:B-1----:R-:W-:-:S04]  /*a8e0*/  LOP3.LUT R18, R18, 0x1f, RZ, 0xc0, !PT ;  /* 0x0000001f12127812 */ /* 0x002fc800078ec0ff */
[----:B------:R-:W-:-:S13]  /*a8f0*/  ISETP.NE.AND P1, PT, R18, RZ, PT ;  /* 0x000000ff1200720c */ /* 0x000fda0003f25270 */
[----:B------:R-:W-:Y:S05]  /*a900*/  @!P1 BRA `(.L_x_1844) ;  /* 0x0000000000049947 */ /* 0x000fea0003800000 */
[----:B------:R-:W-:Y:S01]  /*a910*/  BPT.TRAP 0x1 ;  /* 0x000000040000795c */ /* 0x000fe20000300000 */
.L_x_1844:
[----:B------:R-:W-:Y:S01]  /*a920*/  IADD3 R19, P1, R19, UR14, RZ ;  /* 0x0000000e13137c10 */ /* 0x000fe2000ff3e0ff */
[----:B------:R-:W-:Y:S01]  /*a930*/  UMOV UR30, 0x0 ;  /* 0x00000000001e7882 */ /* 0x000fe20000000000 */
[----:B------:R-:W-:Y:S01]  /*a940*/  R2UR UR32, R15 ;  /* 0x000000000f2072ca */ /* 0x000fe200000e0000 */
[----:B------:R-:W-:Y:S01]  /*a950*/  UMOV UR31, 0x14f00000 ;  /* 0x14f00000001f7882 */ /* 0x000fe20000000000 */
[----:B------:R-:W-:Y:S01]  /*a960*/  R2UR UR27, R21 ;  /* 0x00000000151b72ca */ /* 0x000fe200000e0000 */
[----:B------:R-:W-:Y:S01]  /*a970*/  IMAD.X R20, R20, 0x1, R11, P1 ;  /* 0x0000000114147824 */ /* 0x000fe200008e060b */
[C---:B------:R-:W-:Y:S01]  /*a980*/  LEA R12, P1, R19.reuse, R12, 0x2 ;  /* 0x0000000c130c7211 */ /* 0x040fe200078210ff */
        /* <DEDUP_REMOVED lines=22> */
[----:B------:R-:W5:Y:S02]  /*aaf0*/  SYNCS.PHASECHK.TRANS64.TRYWAIT P1, [R15+URZ+0x30820], R4 ;  /* 0x030820040f0075a7 */ /* 0x000f64000802017f */
[----:B----45:R-:W-:Y:S05]  /*ab00*/  @!P1 BRA `(.L_x_1845) ;  /* 0x0000001000449947 */ /* 0x030fea0003800000 */
.L_x_1868:
[----:B------:R-:W-:Y:S05]  /*ab10*/  @P0 BRA `(.L_x_1846) ;  /* 0x00000000001c0947 */ /* 0x000fea0003800000 */
[----:B------:R-:W5:Y:S01]  /*ab20*/  S2R R5, SR_TID.X ;  /* 0x0000000000057919 */ /* 0x000f620000002100 */
[----:B----4-:R-:W-:-:S04]  /*ab30*/  IMAD.MOV.U32 R4, RZ, RZ, 0x4100 ;  /* 0x00004100ff047424 */ /* 0x010fc800078e00ff */
[----:B------:R4:W-:Y:S01]  /*ab40*/  SYNCS.ARRIVE.TRANS64 RZ, [R15+URZ+0x30810], R4 ;  /* 0x030810040fff79a7 */ /* 0x0009e2000800003f */
[----:B-----5:R-:W-:-:S04]  /*ab50*/  LOP3.LUT R5, R5, 0x1f, RZ, 0xc0, !PT ;  /* 0x0000001f05057812 */ /* 0x020fc800078ec0ff */
[----:B------:R-:W-:-:S13]  /*ab60*/  ISETP.NE.AND P1, PT, R5, RZ, PT ;  /* 0x000000ff0500720c */ /* 0x000fda0003f25270 */
[----:B----4-:R-:W-:Y:S05]  /*ab70*/  @!P1 BRA `(.L_x_1846) ;  /* 0x0000000000049947 */ /* 0x010fea0003800000 */
[----:B------:R-:W-:Y:S01]  /*ab80*/  BPT.TRAP 0x1 ;  /* 0x000000040000795c */ /* 0x000fe20000300000 */
.L_x_1846:
        /* <DEDUP_REMOVED lines=11> */
[----:B------:R-:W-:Y:S02]  /*ac40*/  UIADD3 UR10, UR10, 0x2, URZ ;  /* 0x000000020a0a7890 */ /* 0x000fe4000fffe03f */
[----:B------:R-:W-:Y:S02]  /*ac50*/  UIADD3 UR24, UR32, 0x18000, URZ ;  /* 0x0001800020187890 */ /* 0x000fe4000fffe03f */
[----:B------:R-:W-:Y:S02]  /*ac60*/  USHF.L.U32 UR27, UR10, 0x6, URZ ;  /* 0x000000060a1b7899 */ /* 0x000fe4000800063f */
[----:B------:R-:W-:Y:S02]  /*ac70*/  UIADD3 UR25, UR32, 0x30810, URZ ;  /* 0x0003081020197890 */ /* 0x000fe4000fffe03f */
[----:B------:R-:W-:Y:S02]  /*ac80*/  UIADD3 UR8, UP0, UR27, UR22, URZ ;  /* 0x000000161b087290 */ /* 0x000fe4000ff1e03f */
[----:B------:R-:W-:Y:S01]  /*ac90*/  IMAD.U32 R5, RZ, RZ, UR27 ;  /* 0x0000001bff057e24 */ /* 0x000fe2000f8e00ff */
[----:B------:R-:W-:-:S02]  /*aca0*/  UIADD3 UR27, UR27, UR7, URZ ;  /* 0x000000071b1b7290 */ /* 0x000fc4000fffe03f */
[----:B------:R-:W-:Y:S01]  /*acb0*/  UIADD3 UR16, UR32, 0x1a000, URZ ;  /* 0x0001a00020107890 */ /* 0x000fe2000fffe03f */
[----:B------:R-:W-:Y:S01]  /*acc0*/  IMAD.U32 R0, RZ, RZ, UR8 ;  /* 0x00000008ff007e24 */ /* 0x000fe2000f8e00ff */
[----:B------:R-:W-:Y:S01]  /*acd0*/  PLOP3.LUT P2, PT, PT, PT, UP0, 0x80, 0x0 ;  /* 0x000000000000781c */ /* 0x000fe20003f4f008 */
[----:B------:R-:W-:Y:S01]  /*ace0*/  UIADD3 UR32, UR32, 0x28000, URZ ;  /* 0x0002800020207890 */ /* 0x000fe2000fffe03f */
[----:B------:R-:W-:Y:S01]  /*acf0*/  R2UR UR8, R2 ;  /* 0x00000000020872ca */ /* 0x000fe200000e0000 */
[----:B------:R-:W-:Y:S01]  /*ad00*/  UMOV UR17, UR25 ;  /* 0x0000001900117c82 */ /* 0x000fe20008000000 */
[----:B----4-:R-:W-:Y:S01]  /*ad10*/  LEA R4, P1, R0, R9, 0x2 ;  /* 0x0000000900047211 */ /* 0x010fe200078210ff */
[----:B------:R-:W-:Y:S01]  /*ad20*/  UMOV UR19, UR27 ;  /* 0x0000001b00137c82 */ /* 0x000fe20008000000 */
[----:B------:R-:W-:Y:S01]  /*ad30*/  LEA.HI.X.SX32 R5, R5, R14, 0x1, P2 ;  /* 0x0000000e05057211 */ /* 0x000fe200010f0eff */
[----:B------:R-:W-:Y:S01]  /*ad40*/  UMOV UR33, UR25 ;  /* 0x0000001900217c82 */ /* 0x000fe20008000000 */
[----:B------:R-:W-:-:S02]  /*ad50*/  R2UR UR36, R4 ;  /* 0x00000000042472ca */ /* 0x000fc400000e0000 */
[----:B------:R-:W-:Y:S02]  /*ad60*/  LEA.HI.X R0, R0, R8, R5, 0x2, P1 ;  /* 0x0000000800007211 */ /* 0x000fe400008f1405 */
[----:B------:R-:W-:Y:S02]  /*ad70*/  ISETP.NE.AND P1, PT, R17, RZ, PT ;  /* 0x000000ff1100720c */ /* 0x000fe40003f25270 */
[----:B------:R-:W-:Y:S01]  /*ad80*/  R2UR UR37, R0 ;  /* 0x00000000002572ca */ /* 0x000fe200000e0000 */
[----:B------:R4:W-:Y:S01]  /*ad90*/  UTMALDG.4D [UR24], [UR8], desc[UR30] ;  /* 0x00001e18080075b4 */ /* 0x0009e20008019000 */
[----:B------:R-:W-:Y:S01]  /*ada0*/  IMAD.U32 R0, RZ, RZ, UR10 ;  /* 0x0000000aff007e24 */ /* 0x000fe2000f8e00ff */
[----:B------:R4:W-:Y:S10]  /*adb0*/  UTMALDG.4D [UR16], [UR8], desc[UR30] ;  /* 0x00001e10080075b4 */ /* 0x0009f40008019000 */
[----:B------:R4:W-:Y:S02]  /*adc0*/  UBLKCP.S.G [UR32], [UR36], UR34 ;  /* 0x00000020240073ba */ /* 0x0009e40008000222 */
[----:B----4-:R-:W-:Y:S05]  /*add0*/  @P1 BRA `(.L_x_1847) ;  /* 0xfffffff4003c1947 */ /* 0x010fea000383ffff */
.L_x_1838:
[----:B------:R-:W4:Y:S02]  /*ade0*/  LDL.LU R4, [R1+0x4] ;  /* 0x0000040001047983 */ /* 0x000f240000300800 */
[----:B----4-:R-:W-:Y:S02]  /*adf0*/  ISETP.NE.AND P1, PT, R4, RZ, PT ;  /* 0x000000ff0400720c */ /* 0x010fe40003f25270 */
[----:B------:R4:W5:Y:S11]  /*ae00*/  LDL R4, [R1] ;  /* 0x0000000001047983 */ /* 0x0009760000100800 */
[----:B----4-:R-:W-:Y:S05]  /*ae10*/  @!P1 BRA `(.L_x_1837) ;  /* 0x00000004005c9947 */ /* 0x010fea0003800000 */
[----:B------:R-:W-:-:S04]  /*ae20*/  SHF.L.U32 R12, R10, 0x1f, RZ ;  /* 0x0000001f0a0c7819 */ /* 0x000fc800000006ff */
[----:B------:R-:W4:Y:S02]  /*ae30*/  SYNCS.PHASECHK.TRANS64.TRYWAIT P1, [R15+URZ+0x30840], R12 ;  /* 0x0308400c0f0075a7 */ /* 0x000f24000802017f */
[----:B----4-:R-:W-:Y:S05]  /*ae40*/  @!P1 BRA `(.L_x_1848) ;  /* 0x0000000c008c9947 */ /* 0x010fea0003800000 */
.L_x_1869:
[----:B------:R-:W-:Y:S05]  /*ae50*/  @P0 BRA `(.L_x_1849) ;  /* 0x00000000001c0947 */ /* 0x000fea0003800000 */
[----:B-----5:R-:W1:Y:S02]  /*ae60*/  S2R R4, SR_TID.X ;  /* 0x0000000000047919 */ /* 0x020e640000002100 */
[----:B-1----:R-:W-:Y:S01]  /*ae70*/  LOP3.LUT R5, R4, 0x1f, RZ, 0xc0, !PT ;  /* 0x0000001f04057812 */ /* 0x002fe200078ec0ff */
[----:B------:R-:W-:-:S03]  /*ae80*/  IMAD.MOV.U32 R4, RZ, RZ, 0x4100 ;  /* 0x00004100ff047424 */ /* 0x000fc600078e00ff */
[----:B------:R-:W-:Y:S01]  /*ae90*/  ISETP.NE.AND P1, PT, R5, RZ, PT ;  /* 0x000000ff0500720c */ /* 0x000fe20003f25270 */
[----:B------:R1:W-:-:S12]  /*aea0*/  SYNCS.ARRIVE.TRANS64 RZ, [R15+URZ+0x30830], R4 ;  /* 0x030830040fff79a7 */ /* 0x0003d8000800003f */
[----:B-1----:R-:W-:Y:S05]  /*aeb0*/  @!P1 BRA `(.L_x_1849) ;  /* 0x0000000000049947 */ /* 0x002fea0003800000 */
[----:B------:R-:W-:Y:S01]  /*aec0*/  BPT.TRAP 0x1 ;  /* 0x000000040000795c */ /* 0x000fe20000300000 */
.L_x_1849:
[----:B-1---5:R-:W1:Y:S01]  /*aed0*/  LDC.64 R4, c[0x0][0x728] ;  /* 0x0001ca00ff047b82 */ /* 0x022e620000000a00 */
        /* <DEDUP_REMOVED lines=16> */
[----:B-1----:R-:W-:Y:S01]  /*afe0*/  LEA R4, P2, R13, R4, 0x2 ;  /* 0x000000040d047211 */ /* 0x002fe200078410ff */
        /* <DEDUP_REMOVED lines=16> */
.L_x_1870:
[----:B------:R-:W-:Y:S05]  /*b0f0*/  @P0 BRA `(.L_x_1851) ;  /* 0x00000000001c0947 */ /* 0x000fea0003800000 */
[----:B------:R-:W2:Y:S02]  /*b100*/  S2R R4, SR_TID.X ;  /* 0x0000000000047919 */ /* 0x000ea40000002100 */
[----:B--2---:R-:W-:Y:S01]  /*b110*/  LOP3.LUT R5, R4, 0x1f, RZ, 0xc0, !PT ;  /* 0x0000001f04057812 */ /* 0x004fe200078ec0ff */
[----:B------:R-:W-:-:S03]  /*b120*/  IMAD.MOV.U32 R4, RZ, RZ, 0x4100 ;  /* 0x00004100ff047424 */ /* 0x000fc600078e00ff */
[----:B------:R-:W-:Y:S01]  /*b130*/  ISETP.NE.AND P0, PT, R5, RZ, PT ;  /* 0x000000ff0500720c */ /* 0x000fe20003f05270 */
[----:B------:R2:W-:-:S12]  /*b140*/  SYNCS.ARRIVE.TRANS64 RZ, [R15+URZ+0x30818], R4 ;  /* 0x030818040fff79a7 */ /* 0x0005d8000800003f */
[----:B--2---:R-:W-:Y:S05]  /*b150*/  @!P0 BRA `(.L_x_1851) ;  /* 0x0000000000048947 */ /* 0x004fea0003800000 */
[----:B------:R-:W-:Y:S01]  /*b160*/  BPT.TRAP 0x1 ;  /* 0x000000040000795c */ /* 0x000fe20000300000 */
.L_x_1851:
[----:B------:R2:W5:Y:S01]  /*b170*/  LDL.LU R4, [R1] ;  /* 0x0000000001047983 */ /* 0x0005620000300800 */
[----:B------:R-:W-:Y:S01]  /*b180*/  R2UR UR27, R0 ;  /* 0x00000000001b72ca */ /* 0x000fe200000e0000 */
[----:B------:R-:W-:Y:S01]  /*b190*/  UMOV UR30, 0x0 ;  /* 0x00000000001e7882 */ /* 0x000fe20000000000 */
[----:B------:R-:W-:Y:S01]  /*b1a0*/  R2UR UR32, R15 ;  /* 0x000000000f2072ca */ /* 0x000fe200000e0000 */
[----:B------:R-:W-:Y:S01]  /*b1b0*/  UMOV UR31, 0x14f00000 ;  /* 0x14f00000001f7882 */ /* 0x000fe20000000000 */
[----:B------:R-:W-:Y:S01]  /*b1c0*/  R2UR UR9, R3 ;  /* 0x00000000030972ca */ /* 0x000fe200000e0000 */
[----:B------:R-:W-:Y:S01]  /*b1d0*/  UMOV UR26, URZ ;  /* 0x0000003f001a7c82 */ /* 0x000fe20008000000 */
[----:B------:R-:W-:Y:S01]  /*b1e0*/  UMOV UR28, UR20 ;  /* 0x00000014001c7c82 */ /* 0x000fe20008000000 */
[----:B------:R-:W-:Y:S01]  /*b1f0*/  UMOV UR29, UR21 ;  /* 0x00000015001d7c82 */ /* 0x000fe20008000000 */
[----:B------:R-:W-:Y:S01]  /*b200*/  UMOV UR18, 0x40 ;  /* 0x0000004000127882 */ /* 0x000fe20000000000 */
[----:B------:R-:W-:-:S04]  /*b210*/  UMOV UR10, 0x10 ;  /* 0x00000010000a7882 */ /* 0x000fc80000000000 */
[----:B------:R-:W-:Y:S02]  /*b220*/  UIADD3 UR27, UR27, 0x40, URZ ;  /* 0x000000401b1b7890 */ /* 0x000fe4000fffe03f */
[----:B------:R-:W-:Y:S02]  /*b230*/  UIADD3 UR24, UR32, 0x1c000, URZ ;  /* 0x0001c00020187890 */ /* 0x000fe4000fffe03f */
[----:B------:R-:W-:Y:S02]  /*b240*/  UIADD3 UR8, UP0, UR27, UR22, URZ ;  /* 0x000000161b087290 */ /* 0x000fe4000ff1e03f */
[----:B------:R-:W-:Y:S01]  /*b250*/  IMAD.U32 R5, RZ, RZ, UR27 ;  /* 0x0000001bff057e24 */ /* 0x000fe2000f8e00ff */
[----:B------:R-:W-:Y:S02]  /*b260*/  UIADD3 UR25, UR32, 0x30818, URZ ;  /* 0x0003081820197890 */ /* 0x000fe4000fffe03f */
[----:B------:R-:W-:Y:S01]  /*b270*/  UIADD3 UR27, UR27, UR7, URZ ;  /* 0x000000071b1b7290 */ /* 0x000fe2000fffe03f */
[----:B------:R-:W-:Y:S01]  /*b280*/  PLOP3.LUT P0, PT, PT, PT, UP0, 0x80, 0x0 ;  /* 0x000000000000781c */ /* 0x000fe20003f0f008 */
[----:B------:R-:W-:Y:S01]  /*b290*/  IMAD.U32 R0, RZ, RZ, UR8 ;  /* 0x00000008ff007e24 */ /* 0x000fe2000f8e00ff */
[----:B------:R-:W-:Y:S01]  /*b2a0*/  R2UR UR8, R2 ;  /* 0x00000000020872ca */ /* 0x000fe200000e0000 */
[----:B------:R-:W-:Y:S01]  /*b2b0*/  UIADD3 UR16, UR32, 0x1e000, URZ ;  /* 0x0001e00020107890 */ /* 0x000fe2000fffe03f */
[----:B------:R-:W-:Y:S01]  /*b2c0*/  LEA.HI.X.SX32 R5, R5, R14, 0x1, P0 ;  /* 0x0000000e05057211 */ /* 0x000fe200000f0eff */
[----:B------:R-:W-:Y:S01]  /*b2d0*/  UIADD3 UR32, UR32, 0x28100, URZ ;  /* 0x0002810020207890 */ /* 0x000fe2000fffe03f */
[C---:B------:R-:W-:Y:S01]  /*b2e0*/  LEA R9, P0, R0.reuse, R9, 0x2 ;  /* 0x0000000900097211 */ /* 0x040fe200078010ff */
[----:B------:R-:W-:Y:S01]  /*b2f0*/  UMOV UR17, UR25 ;  /* 0x0000001900117c82 */ /* 0x000fe20008000000 */
[----:B------:R-:W-:Y:S01]  /*b300*/  UMOV UR19, UR27 ;  /* 0x0000001b00137c82 */ /* 0x000fe20008000000 */
[----:B------:R-:W-:Y:S01]  /*b310*/  UMOV UR33, UR25 ;  /* 0x0000001900217c82 */ /* 0x000fe20008000000 */
[----:B------:R-:W-:-:S02]  /*b320*/  LEA.HI.X R8, R0, R8, R5, 0x2, P0 ;  /* 0x0000000800087211 */ /* 0x000fc400000f1405 */
[----:B------:R-:W-:Y:S02]  /*b330*/  R2UR UR34, R9 ;  /* 0x00000000092272ca */ /* 0x000fe400000e0000 */
[----:B------:R-:W-:Y:S01]  /*b340*/  R2UR UR35, R8 ;  /* 0x00000000082372ca */ /* 0x000fe200000e0000 */
[----:B------:R2:W-:Y:S01]  /*b350*/  UTMALDG.4D [UR24], [UR8], desc[UR30] ;  /* 0x00001e18080075b4 */ /* 0x0005e20008019000 */
[----:B------:R2:W-:Y:S11]  /*b360*/  UTMALDG.4D [UR16], [UR8], desc[UR30] ;  /* 0x00001e10080075b4 */ /* 0x0005f60008019000 */
[----:B------:R2:W-:Y:S02]  /*b370*/  UBLKCP.S.G [UR32], [UR34], UR10 ;  /* 0x00000020220073ba */ /* 0x0005e4000800020a */
[----:B--2---:R-:W-:-:S07]  /*b380*/  IMAD.MOV.U32 R16, RZ, RZ, 0x1 ;  /* 0x00000001ff107424 */ /* 0x004fce00078e00ff */
.L_x_1837:
[----:B------:R-:W1:Y:S01]  /*b390*/  S2R R0, SR_TID.X ;  /* 0x0000000000007919 */ /* 0x000e620000002100 */
[----:B------:R-:W-:Y:S01]  /*b3a0*/  IMAD R3, R16, 0x8, R15 ;  /* 0x0000000810037824 */ /* 0x000fe200078e020f */
[----:B-1----:R-:W-:Y:S02]  /*b3b0*/  LOP3.LUT R2, R0, 0x7f, RZ, 0xc0, !PT ;  /* 0x0000007f00027812 */ /* 0x002fe400078ec0ff */
[----:B------:R-:W-:Y:S02]  /*b3c0*/  SHF.L.U32 R0, R10, 0x1f, RZ ;  /* 0x0000001f0a007819 */ /* 0x000fe400000006ff */
[----:B------:R-:W-:Y:S02]  /*b3d0*/  ISETP.NE.AND P1, PT, R2, RZ, PT ;  /* 0x000000ff0200720c */ /* 0x000fe40003f25270 */
[----:B------:R-:W1:Y:S02]  /*b3e0*/  SYNCS.PHASECHK.TRANS64.TRYWAIT P0, [R3+URZ+0x30840], R0 ;  /* 0x03084000030075a7 */ /* 0x000e64000800017f */
[----:B-1----:R-:W-:Y:S09]  /*b3f0*/  @!P0 BRA `(.L_x_1852) ;  /* 0x0000000800488947 */ /* 0x002ff20003800000 */
.L_x_1871:
[----:B------:R-:W-:Y:S05]  /*b400*/  @P1 BRA `(.L_x_1853) ;  /* 0x0000000000181947 */ /* 0x000fea0003800000 */
[----:B------:R-:W1:Y:S01]  /*b410*/  S2R R2, SR_TID.X ;  /* 0x0000000000027919 */ /* 0x000e620000002100 */
[----:B------:R-:W-:-:S04]  /*b420*/  IMAD.MOV.U32 R0, RZ, RZ, 0x4100 ;  /* 0x00004100ff007424 */ /* 0x000fc800078e00ff */
[----:B------:R1:W-:Y:S02]  /*b430*/  SYNCS.ARRIVE.TRANS64 RZ, [R3+URZ+0x30830], R0 ;  /* 0x0308300003ff79a7 */ /* 0x0003e4000800003f */
[----:B-1----:R-:W-:-:S13]  /*b440*/  LOP3.LUT P0, RZ, R2, 0x1f, RZ, 0xc0, !PT ;  /* 0x0000001f02ff7812 */ /* 0x002fda000780c0ff */
[----:B------:R-:W-:Y:S05]  /*b450*/  @!P0 BRA `(.L_x_1853) ;  /* 0x0000000000048947 */ /* 0x000fea0003800000 */
[----:B------:R-:W-:Y:S01]  /*b460*/  BPT.TRAP 0x1 ;  /* 0x000000040000795c */ /* 0x000fe20000300000 */
.L_x_1853:
[----:B-----5:R-:W-:Y:S01]  /*b470*/  R2UR UR27, R4 ;  /* 0x00000000041b72ca */ /* 0x020fe200000e0000 */
[C-C-:B------:R-:W-:Y:S01]  /*b480*/  IMAD R0, R16.reuse, 0x4000, R15.reuse ;  /* 0x0000400010007824 */ /* 0x140fe200078e020f */
[----:B------:R-:W-:Y:S01]  /*b490*/  R2UR UR17, R11 ;  /* 0x000000000b1172ca */ /* 0x000fe200000e0000 */
[----:B--234-:R-:W-:Y:S01]  /*b4a0*/  IMAD R15, R16, 0x100, R15 ;  /* 0x00000100100f7824 */ /* 0x01cfe200078e020f */
        /* <DEDUP_REMOVED lines=16> */
[----:B------:R-:W-:Y:S02]  /*b5b0*/  ULEA.HI.X.SX32 UR17, UR27, UR17, 0x1, UP0 ;  /* 0x000000111b117291 */ /* 0x000fe400080f0e3f */
[----:B------:R-:W-:Y:S01]  /*b5c0*/  ULEA UR30, UP0, UR18, UR30, 0x2 ;  /* 0x0000001e121e7291 */ /* 0x000fe2000f80103f */
[C---:B------:R-:W-:Y:S01]  /*b5d0*/  ISETP.NE.AND P0, PT, R0.reuse, 0x2, PT ;  /* 0x000000020000780c */ /* 0x040fe20003f05270 */
[----:B------:R-:W-:Y:S02]  /*b5e0*/  UIADD3 UR27, UR27, UR7, URZ ;  /* 0x000000071b1b7290 */ /* 0x000fe4000fffe03f */
[----:B------:R-:W-:Y:S01]  /*b5f0*/  UIADD3 UR24, UR16, 0x20000, URZ ;  /* 0x0002000010187890 */ /* 0x000fe2000fffe03f */
[----:B------:R-:W-:Y:S01]  /*b600*/  SEL R3, RZ, 0x1, P0 ;  /* 0x00000001ff037807 */ /* 0x000fe20000000000 */
[----:B------:R-:W-:Y:S01]  /*b610*/  UIADD3 UR16, UR16, 0x22000, URZ ;  /* 0x0002200010107890 */ /* 0x000fe2000fffe03f */
[----:B------:R-:W-:Y:S01]  /*b620*/  SEL R0, R0, RZ, P0 ;  /* 0x000000ff00007207 */ /* 0x000fe20000000000 */
[----:B------:R-:W-:Y:S01]  /*b630*/  ULEA.HI.X UR31, UR18, UR31, UR17, 0x2, UP0 ;  /* 0x0000001f121f7291 */ /* 0x000fe200080f1411 */
[----:B------:R-:W-:Y:S01]  /*b640*/  LOP3.LUT R10, R10, R3, RZ, 0x3c, !PT ;  /* 0x000000030a0a7212 */ /* 0x000fe200078e3cff */
[----:B------:R-:W-:Y:S01]  /*b650*/  UIADD3 UR34, UR10, 0x28200, URZ ;  /* 0x000282000a227890 */ /* 0x000fe2000fffe03f */
        /* <DEDUP_REMOVED lines=10> */
.L_x_1834:
[----:B------:R-:W-:Y:S05]  /*b700*/  BSYNC B0 ;  /* 0x0000000000007941 */ /* 0x000fea0003800000 */
.L_x_1829:
[----:B------:R-:W-:-:S03]  /*b710*/  UMOV UR8, 0xffffffff ;  /* 0xffffffff00087882 */ /* 0x000fc60000000000 */
[----:B------:R-:W-:Y:S05]  /*b720*/  BRA.DIV UR8, `(.L_x_1854) ;  /* 0x0000000608907947 */ /* 0x000fea000b800000 */
[----:B------:R-:W-:-:S13]  /*b730*/  ELECT P6, URZ, PT ;  /* 0x00000000003f782f */ /* 0x000fda00038c0000 */
.L_x_1874:
[----:B------:R-:W-:Y:S05]  /*b740*/  @!P6 BRA `(.L_x_1709) ;  /* 0x000000000084e947 */ /* 0x000fea0003800000 */
[----:B------:R-:W-:-:S06]  /*b750*/  ULOP3.LUT UR8, UR38, 0x2, URZ, 0xfc, !UPT ;  /* 0x0000000226087892 */ /* 0x000fcc000f8efc3f */
[----:B------:R-:W-:-:S05]  /*b760*/  IMAD.U32 R2, RZ, RZ, UR8 ;  /* 0x00000008ff027e24 */ /* 0x000fca000f8e00ff */
[----:B------:R-:W-:-:S13]  /*b770*/  ISETP.NE.AND P2, PT, R2, 0x3, PT ;  /* 0x000000030200780c */ /* 0x000fda0003f45270 */
[----:B------:R-:W-:Y:S05]  /*b780*/  @!P2 BRA `(.L_x_1855) ;  /* 0x000000000004a947 */ /* 0x000fea0003800000 */
[----:B---3--:R-:W-:Y:S01]  /*b790*/  BPT.TRAP 0x1 ;  /* 0x000000040000795c */ /* 0x008fe20000300000 */
.L_x_1855:
        /* <DEDUP_REMOVED lines=15> */
.L_x_1875:
[----:B------:R-:W2:Y:S02]  /*b890*/  SYNCS.PHASECHK.TRANS64.TRYWAIT P0, [R3+URZ], R2 ;  /* 0x00000002030075a7 */ /* 0x000ea4000800017f */
[----:B--2---:R-:W-:Y:S05]  /*b8a0*/  @!P0 BRA `(.L_x_1857) ;  /* 0x0000000400648947 */ /* 0x004fea0003800000 */
.L_x_1876:
[----:B------:R-:W-:Y:S05]  /*b8b0*/  @!P2 BRA `(.L_x_1858) ;  /* 0x000000000004a947 */ /* 0x000fea0003800000 */
[----:B---3--:R-:W-:Y:S01]  /*b8c0*/  BPT.TRAP 0x1 ;  /* 0x000000040000795c */ /* 0x008fe20000300000 */
.L_x_1858:
[----:B--2---:R-:W-:-:S04]  /*b8d0*/  VIADD R3, R8, 0x30840 ;  /* 0x0003084008037836 */ /* 0x004fc80000000000 */
[----:B------:R-:W-:-:S04]  /*b8e0*/  IMAD R5, R0, 0x8, R3 ;  /* 0x0000000800057824 */ /* 0x000fc800078e0203 */
[----:B------:R-:W2:Y:S02]  /*b8f0*/  SYNCS.PHASECHK.TRANS64.TRYWAIT P0, [R5+URZ], R4 ;  /* 0x00000004050075a7 */ /* 0x000ea4000800017f */
[----:B--2---:R-:W-:Y:S05]  /*b900*/  @!P0 BRA `(.L_x_1859) ;  /* 0x0000000400608947 */ /* 0x004fea0003800000 */
.L_x_1877:
[----:B------:R-:W-:-:S07]  /*b910*/  IMAD R3, R6, 0x8, R3 ;  /* 0x0000000806037824 */ /* 0x000fce00078e0203 */
.L_x_1860:
[----:B----4-:R4:W1:Y:S02]  /*b920*/  SYNCS.PHASECHK.TRANS64.TRYWAIT P0, [R3+URZ], R2 ;  /* 0x00000002030075a7 */ /* 0x010864000800017f */
[----:B-1----:R-:W-:Y:S05]  /*b930*/  @!P0 NANOSLEEP.SYNCS 0x989680 ;  /* 0x009896800000895d */ /* 0x002fea0003900000 */
[----:B------:R-:W1:Y:S02]  /*b940*/  @!P0 SYNCS.PHASECHK.TRANS64 P0, [R3+URZ], R2 ;  /* 0x00000002030085a7 */ /* 0x000e64000800007f */
[----:B-1----:R-:W-:Y:S05]  /*b950*/  @!P0 BRA `(.L_x_1860) ;  /* 0xfffffffc00f08947 */ /* 0x002fea000383ffff */
.L_x_1709:
[----:B---3--:R-:W-:Y:S05]  /*b960*/  BSYNC B6 ;  /* 0x0000000000067941 */ /* 0x008fea0003800000 */
.L_x_1703:
[----:B------:R-:W-:Y:S05]  /*b970*/  EXIT ;  /* 0x000000000000794d */ /* 0x000fea0003800000 */
.L_x_1720:
[----:B------:R-:W-:Y:S02]  /*b980*/  IMAD.MOV.U32 R12, RZ, RZ, RZ ;  /* 0x000000ffff0c7224 */ /* 0x000fe400078e00ff */
[----:B------:R-:W-:Y:S02]  /*b990*/  IMAD.MOV.U32 R11, RZ, RZ, 0x1f ;  /* 0x0000001fff0b7424 */ /* 0x000fe400078e00ff */
[----:B------:R-:W-:-:S07]  /*b9a0*/  IMAD.MOV.U32 R15, RZ, RZ, -0x1 ;  /* 0xffffffffff0f7424 */ /* 0x000fce00078e00ff */
[----:B------:R-:W-:Y:S05]  /*b9b0*/  WARPSYNC.COLLECTIVE R15, `(.L_x_1861) ;  /* 0x000000000f087348 */ /* 0x000fea0003c00000 */
[----:B------:R1:W2:Y:S02]  /*b9c0*/  SHFL.IDX P6, R14, R13, R12, R11 ;  /* 0x0000000c0d0e7389 */ /* 0x0002a400000c000b */
[----:B-12---:R-:W-:Y:S01]  /*b9d0*/  ENDCOLLECTIVE ;  /* 0x000000000000791b */ /* 0x006fe20003800000 */
.L_x_1861:
[----:B------:R-:W-:Y:S05]  /*b9e0*/  BRA `(.L_x_1862) ;  /* 0xffffff5c00187947 */ /* 0x000fea000383ffff */
.L_x_1722:
[----:B--2---:R2:W3:Y:S02]  /*b9f0*/  SYNCS.PHASECHK.TRANS64.TRYWAIT P0, [R231+URZ+0x30800], R8 ;  /* 0x03080008e70075a7 */ /* 0x0044e4000800017f */
[----:B---3--:R-:W-:Y:S05]  /*ba00*/  @!P0 NANOSLEEP.SYNCS 0x989680 ;  /* 0x009896800000895d */ /* 0x008fea0003900000 */
[----:B------:R-:W3:Y:S02]  /*ba10*/  @!P0 SYNCS.PHASECHK.TRANS64 P0, [R231+URZ+0x30800], R8 ;  /* 0x03080008e70085a7 */ /* 0x000ee4000800007f */
[----:B---3--:R-:W-:Y:S05]  /*ba20*/  @!P0 BRA `(.L_x_1722) ;  /* 0xfffffffc00f08947 */ /* 0x008fea000383ffff */
[----:B------:R-:W-:Y:S05]  /*ba30*/  BRA `(.L_x_1721) ;  /* 0xffffff5c00607947 */ /* 0x000fea000383ffff */
.L_x_1726:
[----:B---3--:R3:W4:Y:S02]  /*ba40*/  SYNCS.PHASECHK.TRANS64.TRYWAIT P0, [R0+URZ+0x30810], R7 ;  /* 0x03081007000075a7 */ /* 0x008724000800017f */
[----:B----4-:R-:W-:Y:S05]  /*ba50*/  @!P0 NANOSLEEP.SYNCS 0x989680 ;  /* 0x009896800000895d */ /* 0x010fea0003900000 */
[----:B------:R-:W4:Y:S02]  /*ba60*/  @!P0 SYNCS.PHASECHK.TRANS64 P0, [R0+URZ+0x30810], R7 ;  /* 0x03081007000085a7 */ /* 0x000f24000800007f */
[----:B----4-:R-:W-:Y:S05]  /*ba70*/  @!P0 BRA `(.L_x_1726) ;  /* 0xfffffffc00f08947 */ /* 0x010fea000383ffff */
[----:B------:R-:W-:Y:S05]  /*ba80*/  BRA `(.L_x_1725) ;  /* 0xffffff6000f47947 */ /* 0x000fea000383ffff */
.L_x_1730:
[----:B------:R1:W1:Y:S02]  /*ba90*/  SYNCS.PHASECHK.TRANS64.TRYWAIT P0, [R0+URZ+0x30830], R7 ;  /* 0x03083007000075a7 */ /* 0x000264000800017f */
[----:B-1----:R-:W-:Y:S05]  /*baa0*/  @!P0 NANOSLEEP.SYNCS 0x989680 ;  /* 0x009896800000895d */ /* 0x002fea0003900000 */
[----:B------:R-:W1:Y:S02]  /*bab0*/  @!P0 SYNCS.PHASECHK.TRANS64 P0, [R0+URZ+0x30830], R7 ;  /* 0x03083007000085a7 */ /* 0x000e64000800007f */
[----:B-1----:R-:W-:Y:S05]  /*bac0*/  @!P0 BRA `(.L_x_1730) ;  /* 0xfffffffc00f08947 */ /* 0x002fea000383ffff */
[----:B------:R-:W-:Y:S05]  /*bad0*/  BRA `(.L_x_1729) ;  /* 0xffffff68004c7947 */ /* 0x000fea000383ffff */
.L_x_1835:
[----:B-1----:R1:W2:Y:S02]  /*bae0*/  SYNCS.PHASECHK.TRANS64.TRYWAIT P0, [R15+URZ+0x30820], R0 ;  /* 0x030820000f0075a7 */ /* 0x0022a4000800017f */
[----:B--2---:R-:W-:Y:S05]  /*baf0*/  @!P0 NANOSLEEP.SYNCS 0x989680 ;  /* 0x009896800000895d */ /* 0x004fea0003900000 */
[----:B------:R-:W2:Y:S02]  /*bb00*/  @!P0 SYNCS.PHASECHK.TRANS64 P0, [R15+URZ+0x30820], R0 ;  /* 0x030820000f0085a7 */ /* 0x000ea4000800007f */
[----:B--2---:R-:W-:Y:S05]  /*bb10*/  @!P0 BRA `(.L_x_1835) ;  /* 0xfffffffc00f08947 */ /* 0x004fea000383ffff */
[----:B------:R-:W-:Y:S05]  /*bb20*/  BRA `(.L_x_1863) ;  /* 0xffffffe000287947 */ /* 0x000fea000383ffff */
.L_x_1839:
[----:B--2---:R2:W3:Y:S02]  /*bb30*/  SYNCS.PHASECHK.TRANS64.TRYWAIT P1, [R15+URZ+0x30840], R18 ;  /* 0x030840120f0075a7 */ /* 0x0044e4000802017f */
[----:B---3--:R-:W-:Y:S05]  /*bb40*/  @!P1 NANOSLEEP.SYNCS 0x989680 ;  /* 0x009896800000995d */ /* 0x008fea0003900000 */
[----:B------:R-:W3:Y:S02]  /*bb50*/  @!P1 SYNCS.PHASECHK.TRANS64 P1, [R15+URZ+0x30840], R18 ;  /* 0x030840120f0095a7 */ /* 0x000ee4000802007f */
[----:B---3--:R-:W-:Y:S05]  /*bb60*/  @!P1 BRA `(.L_x_1839) ;  /* 0xfffffffc00f09947 */ /* 0x008fea000383ffff */
[----:B------:R-:W-:Y:S05]  /*bb70*/  BRA `(.L_x_1864) ;  /* 0xffffffe400e07947 */ /* 0x000fea000383ffff */
.L_x_1841:
[----:B-1----:R1:W3:Y:S02]  /*bb80*/  SYNCS.PHASECHK.TRANS64.TRYWAIT P1, [R15+URZ+0x30828], R18 ;  /* 0x030828120f0075a7 */ /* 0x0022e4000802017f */
[----:B---3--:R-:W-:Y:S05]  /*bb90*/  @!P1 NANOSLEEP.SYNCS 0x989680 ;  /* 0x009896800000995d */ /* 0x008fea0003900000 */
[----:B------:R-:W3:Y:S02]  /*bba0*/  @!P1 SYNCS.PHASECHK.TRANS64 P1, [R15+URZ+0x30828], R18 ;  /* 0x030828120f0095a7 */ /* 0x000ee4000802007f */
[----:B---3--:R-:W-:Y:S05]  /*bbb0*/  @!P1 BRA `(.L_x_1841) ;  /* 0xfffffffc00f09947 */ /* 0x008fea000383ffff */
[----:B------:R-:W-:Y:S05]  /*bbc0*/  BRA `(.L_x_1865) ;  /* 0xffffffe800807947 */ /* 0x000fea000383ffff */
.L_x_1843:
[----:B---3--:R3:W4:Y:S02]  /*bbd0*/  SYNCS.PHASECHK.TRANS64.TRYWAIT P1, [R15+URZ+0x30848], R18 ;  /* 0x030848120f0075a7 */ /* 0x008724000802017f */
[----:B----4-:R-:W-:Y:S05]  /*bbe0*/  @!P1 NANOSLEEP.SYNCS 0x989680 ;  /* 0x009896800000995d */ /* 0x010fea0003900000 */
[----:B------:R-:W4:Y:S02]  /*bbf0*/  @!P1 SYNCS.PHASECHK.TRANS64 P1, [R15+URZ+0x30848], R18 ;  /* 0x030848120f0095a7 */ /* 0x000f24000802007f */
[----:B----4-:R-:W-:Y:S05]  /*bc00*/  @!P1 BRA `(.L_x_1843) ;  /* 0xfffffffc00f09947 */ /* 0x010fea000383ffff */
[----:B------:R-:W-:Y:S05]  /*bc10*/  BRA `(.L_x_1866) ;  /* 0xffffffec00207947 */ /* 0x000fea000383ffff */
.L_x_1845:
[----:B------:R-:W-:-:S07]  /*bc20*/  SHF.L.U32 R4, R10, 0x1f, RZ ;  /* 0x0000001f0a047819 */ /* 0x000fce00000006ff */
.L_x_1867:
[----:B----4-:R4:W1:Y:S02]  /*bc30*/  SYNCS.PHASECHK.TRANS64.TRYWAIT P1, [R15+URZ+0x30820], R4 ;  /* 0x030820040f0075a7 */ /* 0x010864000802017f */
[----:B-1----:R-:W-:Y:S05]  /*bc40*/  @!P1 NANOSLEEP.SYNCS 0x989680 ;  /* 0x009896800000995d */ /* 0x002fea0003900000 */
[----:B------:R-:W1:Y:S02]  /*bc50*/  @!P1 SYNCS.PHASECHK.TRANS64 P1, [R15+URZ+0x30820], R4 ;  /* 0x030820040f0095a7 */ /* 0x000e64000802007f */
[----:B-1----:R-:W-:Y:S05]  /*bc60*/  @!P1 BRA `(.L_x_1867) ;  /* 0xfffffffc00f09947 */ /* 0x002fea000383ffff */
[----:B------:R-:W-:Y:S05]  /*bc70*/  BRA `(.L_x_1868) ;  /* 0xffffffec00a47947 */ /* 0x000fea000383ffff */
.L_x_1848:
[----:B----4-:R4:W1:Y:S02]  /*bc80*/  SYNCS.PHASECHK.TRANS64.TRYWAIT P1, [R15+URZ+0x30840], R12 ;  /* 0x0308400c0f0075a7 */ /* 0x010864000802017f */
[----:B-1----:R-:W-:Y:S05]  /*bc90*/  @!P1 NANOSLEEP.SYNCS 0x989680 ;  /* 0x009896800000995d */ /* 0x002fea0003900000 */
[----:B------:R-:W1:Y:S02]  /*bca0*/  @!P1 SYNCS.PHASECHK.TRANS64 P1, [R15+URZ+0x30840], R12 ;  /* 0x0308400c0f0095a7 */ /* 0x000e64000802007f */
[----:B-1----:R-:W-:Y:S05]  /*bcb0*/  @!P1 BRA `(.L_x_1848) ;  /* 0xfffffffc00f09947 */ /* 0x002fea000383ffff */
[----:B------:R-:W-:Y:S05]  /*bcc0*/  BRA `(.L_x_1869) ;  /* 0xfffffff000607947 */ /* 0x000fea000383ffff */
.L_x_1850:
[----:B-1----:R1:W2:Y:S02]  /*bcd0*/  SYNCS.PHASECHK.TRANS64.TRYWAIT P1, [R15+URZ+0x30828], R12 ;  /* 0x0308280c0f0075a7 */ /* 0x0022a4000802017f */
[----:B--2---:R-:W-:Y:S05]  /*bce0*/  @!P1 NANOSLEEP.SYNCS 0x989680 ;  /* 0x009896800000995d */ /* 0x004fea0003900000 */
[----:B------:R-:W2:Y:S02]  /*bcf0*/  @!P1 SYNCS.PHASECHK.TRANS64 P1, [R15+URZ+0x30828], R12 ;  /* 0x0308280c0f0095a7 */ /* 0x000ea4000802007f */
[----:B--2---:R-:W-:Y:S05]  /*bd00*/  @!P1 BRA `(.L_x_1850) ;  /* 0xfffffffc00f09947 */ /* 0x004fea000383ffff */
[----:B------:R-:W-:Y:S05]  /*bd10*/  BRA `(.L_x_1870) ;  /* 0xfffffff000f47947 */ /* 0x000fea000383ffff */
.L_x_1852:
[----:B------:R1:W1:Y:S02]  /*bd20*/  SYNCS.PHASECHK.TRANS64.TRYWAIT P0, [R3+URZ+0x30840], R0 ;  /* 0x03084000030075a7 */ /* 0x000264000800017f */
[----:B-1----:R-:W-:Y:S05]  /*bd30*/  @!P0 NANOSLEEP.SYNCS 0x989680 ;  /* 0x009896800000895d */ /* 0x002fea0003900000 */
[----:B------:R-:W1:Y:S02]  /*bd40*/  @!P0 SYNCS.PHASECHK.TRANS64 P0, [R3+URZ+0x30840], R0 ;  /* 0x03084000030085a7 */ /* 0x000e64000800007f */
[----:B-1----:R-:W-:Y:S05]  /*bd50*/  @!P0 BRA `(.L_x_1852) ;  /* 0xfffffffc00f08947 */ /* 0x002fea000383ffff */
[----:B------:R-:W-:Y:S05]  /*bd60*/  BRA `(.L_x_1871) ;  /* 0xfffffff400a47947 */ /* 0x000fea000383ffff */
.L_x_1854:
[----:B------:R-:W-:Y:S01]  /*bd70*/  BSSY B0, `(.L_x_1872) ;  /* 0x0000006000007945 */ /* 0x000fe20003800000 */
[----:B------:R-:W-:-:S07]  /*bd80*/  IMAD.MOV.U32 R15, RZ, RZ, -0x1 ;  /* 0xffffffffff0f7424 */ /* 0x000fce00078e00ff */
[----:B---3--:R-:W-:Y:S05]  /*bd90*/  WARPSYNC.COLLECTIVE R15, `(.L_x_1873) ;  /* 0x000000000f0c7348 */ /* 0x008fea0003c00000 */
[----:B------:R-:W-:Y:S02]  /*bda0*/  ELECT P6, UR62, PT ;  /* 0x00000000003e782f */ /* 0x000fe400038c0000 */
[----:B------:R-:W-:Y:S01]  /*bdb0*/  MOV R14, UR62 ;  /* 0x0000003e000e7c02 */ /* 0x000fe20008000f00 */
[----:B---3--:R-:W-:Y:S10]  /*bdc0*/  ENDCOLLECTIVE ;  /* 0x000000000000791b */ /* 0x008ff40003800000 */
.L_x_1873:
[----:B------:R-:W-:Y:S05]  /*bdd0*/  BSYNC B0 ;  /* 0x0000000000007941 */ /* 0x000fea0003800000 */
.L_x_1872:
[----:B------:R-:W-:Y:S05]  /*bde0*/  BRA `(.L_x_1874) ;  /* 0xfffffff800547947 */ /* 0x000fea000383ffff */
.L_x_1856:
[----:B-1----:R1:W2:Y:S02]  /*bdf0*/  SYNCS.PHASECHK.TRANS64.TRYWAIT P0, [R7+URZ], R4 ;  /* 0x00000004070075a7 */ /* 0x0022a4000800017f */
[----:B--2---:R-:W-:Y:S05]  /*be00*/  @!P0 NANOSLEEP.SYNCS 0x989680 ;  /* 0x009896800000895d */ /* 0x004fea0003900000 */
[----:B------:R-:W2:Y:S02]  /*be10*/  @!P0 SYNCS.PHASECHK.TRANS64 P0, [R7+URZ], R4 ;  /* 0x00000004070085a7 */ /* 0x000ea4000800007f */
[----:B--2---:R-:W-:Y:S05]  /*be20*/  @!P0 BRA `(.L_x_1856) ;  /* 0xfffffffc00f08947 */ /* 0x004fea000383ffff */
[----:B------:R-:W-:Y:S05]  /*be30*/  BRA `(.L_x_1875) ;  /* 0xfffffff800947947 */ /* 0x000fea000383ffff */
.L_x_1857:
[----:B--2---:R2:W4:Y:S02]  /*be40*/  SYNCS.PHASECHK.TRANS64.TRYWAIT P0, [R3+URZ], R2 ;  /* 0x00000002030075a7 */ /* 0x004524000800017f */
[----:B----4-:R-:W-:Y:S05]  /*be50*/  @!P0 NANOSLEEP.SYNCS 0x989680 ;  /* 0x009896800000895d */ /* 0x010fea0003900000 */
[----:B------:R-:W4:Y:S02]  /*be60*/  @!P0 SYNCS.PHASECHK.TRANS64 P0, [R3+URZ], R2 ;  /* 0x00000002030085a7 */ /* 0x000f24000800007f */
[----:B----4-:R-:W-:Y:S05]  /*be70*/  @!P0 BRA `(.L_x_1857) ;  /* 0xfffffffc00f08947 */ /* 0x010fea000383ffff */
[----:B------:R-:W-:Y:S05]  /*be80*/  BRA `(.L_x_1876) ;  /* 0xfffffff800887947 */ /* 0x000fea000383ffff */
.L_x_1859:
[----:B--2---:R2:W4:Y:S02]  /*be90*/  SYNCS.PHASECHK.TRANS64.TRYWAIT P0, [R5+URZ], R4 ;  /* 0x00000004050075a7 */ /* 0x004524000800017f */
[----:B----4-:R-:W-:Y:S05]  /*bea0*/  @!P0 NANOSLEEP.SYNCS 0x989680 ;  /* 0x009896800000895d */ /* 0x010fea0003900000 */
[----:B------:R-:W4:Y:S02]  /*beb0*/  @!P0 SYNCS.PHASECHK.TRANS64 P0, [R5+URZ], R4 ;  /* 0x00000004050085a7 */ /* 0x000f24000800007f */
[----:B----4-:R-:W-:Y:S05]  /*bec0*/  @!P0 BRA `(.L_x_1859) ;  /* 0xfffffffc00f08947 */ /* 0x010fea000383ffff */
[----:B------:R-:W-:Y:S05]  /*bed0*/  BRA `(.L_x_1877) ;  /* 0xfffffff8008c7947 */ /* 0x000fea000383ffff */
.L_x_1878:
        /* <DEDUP_REMOVED lines=10> */
.L_x_3697:


//--------------------- .text._ZN7cutlass13device_kernelIN5flash11enable_sm90INS1_16FlashAttnBwdSm90INS1_25CollectiveMainloopBwdSm90ILi2ELi2ELi2EN4cute5tupleIJNS5_1CILi1EEES8_S8_EEENS6_IJNS7_ILi64EEENS7_ILi128EEESB_EEENS_10bfloat16_tEfNS_4arch4Sm90ELb0ELb1ELb0ELb1ELb1ELb1ELb0ELb0ELi2ELi1ELi2ELi1ELb0EEENS1_21CollectiveEpilogueBwdISC_SD_SF_Li256ELb1ELb0ELi1EEENS1_19SingleTileSchedulerILb1ELb0ELb0ELi128EEEEEEEEEvNT_6ParamsE --------------------------
	.section	.text._ZN7cutlass13device_kernelIN5flash11enable_sm90INS1_16FlashAttnBwdSm90INS1_25CollectiveMainloopBwdSm90ILi2ELi2ELi2EN4cute5tupleIJNS5_1CILi1EEES8_S8_EEENS6_IJNS7_ILi64EEENS7_ILi128EEESB_EEENS_10bfloat16_tEfNS_4arch4Sm90ELb0ELb1ELb0ELb1ELb1ELb1ELb0ELb0ELi2ELi1ELi2ELi1ELb0EEENS1_21CollectiveEpilogueBwdISC_SD_SF_Li256ELb1ELb0ELi1EEENS1_19SingleTileSchedulerILb1ELb0ELb0ELi128EEEEEEEEEvNT_6ParamsE,"ax",@progbits
	.align	128
.text._ZN7cutlass13device_kernelIN5flash11enable_sm90INS1_16FlashAttnBwdSm90INS1_25CollectiveMainloopBwdSm90ILi2ELi2ELi2EN4cute5tupleIJNS5_1CILi1EEES8_S8_EEENS6_IJNS7_ILi64EEENS7_ILi128EEESB_EEENS_10bfloat16_tEfNS_4arch4Sm90ELb0ELb1ELb0ELb1ELb1ELb1ELb0ELb0ELi2ELi1ELi2ELi1ELb0EEENS1_21CollectiveEpilogueBwdISC_SD_SF_Li256ELb1ELb0ELi1EEENS1_19SingleTileSchedulerILb1ELb0ELb0ELi128EEEEEEEEEvNT_6ParamsE:
        .type           _ZN7cutlass13device_kernelIN5flash11enable_sm90INS1_16FlashAttnBwdSm90INS1_25CollectiveMainloopBwdSm90ILi2ELi2ELi2EN4cute5tupleIJNS5_1CILi1EEES8_S8_EEENS6_IJNS7_ILi64EEENS7_ILi128EEESB_EEENS_10bfloat16_tEfNS_4arch4Sm90ELb0ELb1ELb0ELb1ELb1ELb1ELb0ELb0ELi2ELi1ELi2ELi1ELb0EEENS1_21CollectiveEpilogueBwdISC_SD_SF_Li256ELb1ELb0ELi1EEENS1_19SingleTileSchedulerILb1ELb0ELb0ELi128EEEEEEEEEvNT_6ParamsE,@function
        .size           _ZN7cutlass13device_kernelIN5flash11enable_sm90INS1_16FlashAttnBwdSm90INS1_25CollectiveMainloopBwdSm90ILi2ELi2ELi2EN4cute5tupleIJNS5_1CILi1EEES8_S8_EEENS6_IJNS7_ILi64EEENS7_ILi128EEESB_EEENS_10bfloat16_tEfNS_4arch4Sm90ELb0ELb1ELb0ELb1ELb1ELb1ELb0ELb0ELi2ELi1ELi2ELi1ELb0EEENS1_21CollectiveEpilogueBwdISC_SD_SF_Li256ELb1ELb0ELi1EEENS1_19SingleTileSchedulerILb1ELb0ELb0ELi128EEEEEEEEEvNT_6ParamsE,(.L_x_3698 - _ZN7cutlass13device_kernelIN5flash11enable_sm90INS1_16FlashAttnBwdSm90INS1_25CollectiveMainloopBwdSm90ILi2ELi2ELi2EN4cute5tupleIJNS5_1CILi1EEES8_S8_EEENS6_IJNS7_ILi64EEENS7_ILi128EEESB_EEENS_10bfloat16_tEfNS_4arch4Sm90ELb0ELb1ELb0ELb1ELb1ELb1ELb0ELb0ELi2ELi1ELi2ELi1ELb0EEENS1_21CollectiveEpilogueBwdISC_SD_SF_Li256ELb1ELb0ELi1EEENS1_19SingleTileSchedulerILb1ELb0ELb0ELi128EEEEEEEEEvNT_6ParamsE)
        .other          _ZN7cutlass13device_kernelIN5flash11enable_sm90INS1_16FlashAttnBwdSm90INS1_25CollectiveMainloopBwdSm90ILi2ELi2ELi2EN4cute5tupleIJNS5_1CILi1EEES8_S8_EEENS6_IJNS7_ILi64EEENS7_ILi128EEESB_EEENS_10bfloat16_tEfNS_4arch4Sm90ELb0ELb1ELb0ELb1ELb1ELb1ELb0ELb0ELi2ELi1ELi2ELi1ELb0EEENS1_21CollectiveEpilogueBwdISC_SD_SF_Li256ELb1ELb0ELi1EEENS1_19SingleTileSchedulerILb1ELb0ELb0ELi128EEEEEEEEEvNT_6ParamsE,@"STO_CUDA_ENTRY STV_DEFAULT"
_ZN7cutlass13device_kernelIN5flash11enable_sm90INS1_16FlashAttnBwdSm90INS1_25CollectiveMainloopBwdSm90ILi2ELi2ELi2EN4cute5tupleIJNS5_1CILi1EEES8_S8_EEENS6_IJNS7_ILi64EEENS7_ILi128EEESB_EEENS_10bfloat16_tEfNS_4arch4Sm90ELb0ELb1ELb0ELb1ELb1ELb1ELb0ELb0ELi2ELi1ELi2ELi1ELb0EEENS1_21CollectiveEpilogueBwdISC_SD_SF_Li256ELb1ELb0ELi1EEENS1_19SingleTileSchedulerILb1ELb0ELb0ELi128EEEEEEEEEvNT_6ParamsE:
        /* <DEDUP_REMOVED lines=24> */
.L_x_1880:
[----:B------:R-:W-:Y:S05]  /*0180*/  BSYNC B0 ;  /* 0x0000000000007941 */ /* 0x000fea0003800000 */
.L_x_1879:
        /* <DEDUP_REMOVED lines=37> */
.L_x_1881:
        /* <DEDUP_REMOVED lines=22> */
.L_x_1882:
[----:B------:R-:W-:Y:S01]  /*0540*/  PLOP3.LUT P0, PT, PT, PT, UP0, 0x80, 0x0 ;  /* 0x000000000000781c */ /* 0x000fe20003f0f008 */
[----:B------:R-:W-:Y:S01]  /*0550*/  NOP ;  /* 0x0000000000007918 */ /* 0x000fe20000000000 */
[----:B------:R-:W-:Y:S01]  /*0560*/  ULDC.64 UR46, c[0x0][0x208] ;  /* 0x00008200002e7ab9 */ /* 0x000fe20000000a00 */
[----:B------:R-:W-:Y:S01]  /*0570*/  BSSY B6, `(.L_x_1883) ;  /* 0x0000c30000067945 */ /* 0x000fe20003800000 */
[----:B-12-4-:R-:W-:Y:S09]  /*0580*/  BAR.SYNC.DEFER_BLOCKING 0x0 ;  /* 0x0000000000007b1d */ /* 0x016ff20000010000 */
[----:B------:R-:W-:Y:S05]  /*0590*/  @!P0 BRA `(.L_x_1884) ;  /* 0x0000007800188947 */ /* 0x000fea0003800000 */
.L_x_1885:
        /* <DEDUP_REMOVED lines=24> */
.L_x_1886:
        /* <DEDUP_REMOVED lines=14> */
.L_x_1888:
[----:B------:R-:W-:-:S05]  /*0800*/  ULDC UR4, c[0x0][0x8bc] ;  /* 0x00022f0000047ab9 */ /* 0x000fca0000000800 */
.L_x_1887:
        /* <DEDUP_REMOVED lines=17> */
.L_x_1890:
        /* <DEDUP_REMOVED lines=14> */
.L_x_1891:
        /* <DEDUP_REMOVED lines=11> */
.L_x_1892:
        /* <DEDUP_REMOVED lines=13> */
.L_x_1893:
        /* <DEDUP_REMOVED lines=84> */
.L_x_1894:
        /* <DEDUP_REMOVED lines=29> */
.L_x_1897:
        /* <DEDUP_REMOVED lines=15> */
.L_x_1896:
        /* <DEDUP_REMOVED lines=22> */
.L_x_1899:
        /* <DEDUP_REMOVED lines=15> */
.L_x_1898:
        /* <DEDUP_REMOVED lines=8> */
.L_x_2070:
        /* <DEDUP_REMOVED lines=23> */
.L_x_1901:
        /* <DEDUP_REMOVED lines=95> */
.L_x_1913:
[----:B------:R-:W-:-:S13]  /*1db0*/  ISETP.NE.AND P6, PT, R235, 0x3, PT ;  /* 0x00000003eb00780c */ /* 0x000fda0003fc5270 */
[----:B------:R-:W-:Y:S05]  /*1dc0*/  @!P6 BRA `(.L_x_1903) ;  /* 0x000000000004e947 */ /* 0x000fea0003800000 */
[----:B------:R-:W-:Y:S01]  /*1dd0*/  BPT.TRAP 0x1 ;  /* 0x000000040000795c */ /* 0x000fe20000300000 */
.L_x_1903:
[----:B------:R-:W-:Y:S01]  /*1de0*/  IMAD R0, R4, 0x8, R231 ;  /* 0x0000000804007824 */ /* 0x000fe200078e02e7 */
[----:B------:R-:W-:-:S04]  /*1df0*/  SHF.L.U32 R7, R226, 0x1f, RZ ;  /* 0x0000001fe2077819 */ /* 0x000fc800000006ff */
[----:B------:R2:W3:Y:S01]  /*1e00*/  SYNCS.PHASECHK.TRANS64.TRYWAIT P0, [R0+URZ+0x30810], R7 ;  /* 0x03081007000075a7 */ /* 0x0004e2000800017f */
[----:B------:R-:W-:Y:S05]  /*1e10*/  @!P6 BRA `(.L_x_1904) ;  /* 0x000000000004e947 */ /* 0x000fea0003800000 */
[----:B------:R-:W-:Y:S01]  /*1e20*/  BPT.TRAP 0x1 ;  /* 0x000000040000795c */ /* 0x000fe20000300000 */
.L_x_1904:
[----:B---3--:R-:W-:Y:S05]  /*1e30*/  @P0 BRA `(.L_x_1905) ;  /* 0x0000000000080947 */ /* 0x008fea0003800000 */
[----:B------:R-:W3:Y:S02]  /*1e40*/  SYNCS.PHASECHK.TRANS64.TRYWAIT P0, [R0+URZ+0x30810], R7 ;  /* 0x03081007000075a7 */ /* 0x000ee4000800017f */
[----:B---3--:R-:W-:Y:S05]  /*1e50*/  @!P0 BRA `(.L_x_1906) ;  /* 0x000000a800bc8947 */ /* 0x008fea0003800000 */
.L_x_1905:
        /* <DEDUP_REMOVED lines=81> */
.L_x_1907:
[----:B------:R1:W1:Y:S01]  /*2370*/  SYNCS.PHASECHK.TRANS64.TRYWAIT P0, [R0+URZ+0x30830], R7 ;  /* 0x03083007000075a7 */ /* 0x000262000800017f */
[----:B------:R-:W-:Y:S05]  /*2380*/  @!P6 BRA `(.L_x_1908) ;  /* 0x000000000004e947 */ /* 0x000fea0003800000 */
[----:B------:R-:W-:Y:S01]  /*2390*/  BPT.TRAP 0x1 ;  /* 0x000000040000795c */ /* 0x000fe20000300000 */
.L_x_1908:
[----:B------:R-:W-:-:S05]  /*23a0*/  VIADD R5, R231, 0x20000 ;  /* 0x00020000e7057836 */ /* 0x000fca0000000000 */
[----:B------:R-:W-:-:S04]  /*23b0*/  SHF.R.U32.HI R5, RZ, 0x4, R5 ;  /* 0x00000004ff057819 */ /* 0x000fc80000011605 */
[----:B------:R-:W-:-:S04]  /*23c0*/  LOP3.LUT R234, R5, 0x3fff, RZ, 0xc0, !PT ;  /* 0x00003fff05ea7812 */ /* 0x000fc800078ec0ff */
[----:B------:R-:W-:Y:S01]  /*23d0*/  LOP3.LUT R5, R234, 0x10000, RZ, 0xfc, !PT ;  /* 0x00010000ea057812 */ /* 0x000fe200078efcff */
[----:B-1----:R-:W-:Y:S06]  /*23e0*/  @P0 BRA `(.L_x_1909) ;  /* 0x0000000000080947 */ /* 0x002fec0003800000 */
[----:B------:R-:W1:Y:S02]  /*23f0*/  SYNCS.PHASECHK.TRANS64.TRYWAIT P0, [R0+URZ+0x30830], R7 ;  /* 0x03083007000075a7 */ /* 0x000e64000800017f */
[----:B-1----:R-:W-:Y:S05]  /*2400*/  @!P0 BRA `(.L_x_1910) ;  /* 0x000000a400648947 */ /* 0x002fea0003800000 */
.L_x_1909:
        /* <DEDUP_REMOVED lines=445> */
.L_x_1911:
        /* <DEDUP_REMOVED lines=49> */
.L_x_1912:
        /* <DEDUP_REMOVED lines=78> */
.L_x_1895:
        /* <DEDUP_REMOVED lines=164> */
.L_x_1915:
        /* <DEDUP_REMOVED lines=57> */
.L_x_1917:
[----:B------:R-:W-:Y:S05]  /*55a0*/  BSYNC B0 ;  /* 0x0000000000007941 */ /* 0x000fea0003800000 */
.L_x_1916:
        /* <DEDUP_REMOVED lines=15> */
.L_x_1919:
[----:B------:R-:W-:Y:S05]  /*56a0*/  BSYNC B0 ;  /* 0x0000000000007941 */ /* 0x000fea0003800000 */
.L_x_1918:
        /* <DEDUP_REMOVED lines=18> */
.L_x_1921:
[----:B------:R-:W-:Y:S05]  /*57d0*/  BSYNC B0 ;  /* 0x0000000000007941 */ /* 0x000fea0003800000 */
.L_x_1920:
        /* <DEDUP_REMOVED lines=17> */
.L_x_1923:
[----:B------:R-:W-:Y:S05]  /*58f0*/  BSYNC B0 ;  /* 0x0000000000007941 */ /* 0x000fea0003800000 */
.L_x_1922:
        /* <DEDUP_REMOVED lines=18> */
.L_x_1925:
[----:B------:R-:W-:Y:S05]  /*5a20*/  BSYNC B0 ;  /* 0x0000000000007941 */ /* 0x000fea0003800000 */
.L_x_1924:
        /* <DEDUP_REMOVED lines=18> */
.L_x_1927:
[----:B------:R-:W-:Y:S05]  /*5b50*/  BSYNC B0 ;  /* 0x0000000000007941 */ /* 0x000fea0003800000 */
.L_x_1926:
        /* <DEDUP_REMOVED lines=19> */
.L_x_1929:
[----:B------:R-:W-:Y:S05]  /*5c90*/  BSYNC B0 ;  /* 0x0000000000007941 */ /* 0x000fea0003800000 */
.L_x_1928:
        /* <DEDUP_REMOVED lines=21> */
.L_x_1931:
[----:B------:R-:W-:Y:S05]  /*5df0*/  BSYNC B0 ;  /* 0x0000000000007941 */ /* 0x000fea0003800000 */
.L_x_1930:
        /* <DEDUP_REMOVED lines=34> */
.L_x_1933:
[----:B------:R-:W-:Y:S05]  /*6020*/  BSYNC B0 ;  /* 0x0000000000007941 */ /* 0x000fea0003800000 */
.L_x_1932:
        /* <DEDUP_REMOVED lines=17> */
.L_x_1935:
[----:B------:R-:W-:Y:S05]  /*6140*/  BSYNC B0 ;  /* 0x0000000000007941 */ /* 0x000fea0003800000 */
.L_x_1934:
        /* <DEDUP_REMOVED lines=15> */
.L_x_1937:
[----:B------:R-:W-:Y:S05]  /*6240*/  BSYNC B0 ;  /* 0x0000000000007941 */ /* 0x000fea0003800000 */
.L_x_1936:
        /* <DEDUP_REMOVED lines=15> */
.L_x_1939:
[----:B------:R-:W-:Y:S05]  /*6340*/  BSYNC B0 ;  /* 0x0000000000007941 */ /* 0x000fea0003800000 */
.L_x_1938:
        /* <DEDUP_REMOVED lines=15> */
.L_x_1941:
[----:B------:R-:W-:Y:S05]  /*6440*/  BSYNC B0 ;  /* 0x0000000000007941 */ /* 0x000fea0003800000 */
.L_x_1940:
        /* <DEDUP_REMOVED lines=15> */
.L_x_1943:
[----:B------:R-:W-:Y:S05]  /*6540*/  BSYNC B0 ;  /* 0x0000000000007941 */ /* 0x000fea0003800000 */
.L_x_1942:
        /* <DEDUP_REMOVED lines=15> */
.L_x_1945:
[----:B------:R-:W-:Y:S05]  /*6640*/  BSYNC B0 ;  /* 0x0000000000007941 */ /* 0x000fea0003800000 */
.L_x_1944:
        /* <DEDUP_REMOVED lines=15> */
.L_x_1914:
        /* <DEDUP_REMOVED lines=45> */
.L_x_1946:
        /* <DEDUP_REMOVED lines=43> */
.L_x_1948:
[----:B------:R-:W-:Y:S05]  /*6cc0*/  BSYNC B0 ;  /* 0x0000000000007941 */ /* 0x000fea0003800000 */
.L_x_1947:
        /* <DEDUP_REMOVED lines=16> */
.L_x_1950:
[----:B------:R-:W-:Y:S05]  /*6dd0*/  BSYNC B0 ;  /* 0x0000000000007941 */ /* 0x000fea0003800000 */
.L_x_1949:
        /* <DEDUP_REMOVED lines=16> */
.L_x_1952:
[----:B------:R-:W-:Y:S05]  /*6ee0*/  BSYNC B0 ;  /* 0x0000000000007941 */ /* 0x000fea0003800000 */
.L_x_1951:
        /* <DEDUP_REMOVED lines=17> */
.L_x_1954:
[----:B------:R-:W-:Y:S05]  /*7000*/  BSYNC B0 ;  /* 0x0000000000007941 */ /* 0x000fea0003800000 */
.L_x_1953:
        /* <DEDUP_REMOVED lines=16> */
.L_x_1956:
[----:B------:R-:W-:Y:S05]  /*7110*/  BSYNC B0 ;  /* 0x0000000000007941 */ /* 0x000fea0003800000 */
.L_x_1955:
        /* <DEDUP_REMOVED lines=20> */
.L_x_1958:
[----:B------:R-:W-:Y:S05]  /*7260*/  BSYNC B0 ;  /* 0x0000000000007941 */ /* 0x000fea0003800000 */
.L_x_1957:
        /* <DEDUP_REMOVED lines=22> */
.L_x_1960:
[----:B------:R-:W-:Y:S05]  /*73d0*/  BSYNC B0 ;  /* 0x0000000000007941 */ /* 0x000fea0003800000 */
.L_x_1959:
        /* <DEDUP_REMOVED lines=17> */
.L_x_1962:
[----:B------:R-:W-:Y:S05]  /*74f0*/  BSYNC B0 ;  /* 0x0000000000007941 */ /* 0x000fea0003800000 */
.L_x_1961:
        /* <DEDUP_REMOVED lines=31> */
.L_x_1964:
[----:B------:R-:W-:Y:S05]  /*76f0*/  BSYNC B0 ;  /* 0x0000000000007941 */ /* 0x000fea0003800000 */
.L_x_1963:
        /* <DEDUP_REMOVED lines=16> */
.L_x_1966:
[----:B------:R-:W-:Y:S05]  /*7800*/  BSYNC B0 ;  /* 0x0000000000007941 */ /* 0x000fea0003800000 */
.L_x_1965:
        /* <DEDUP_REMOVED lines=15> */
.L_x_1968:
[----:B------:R-:W-:Y:S05]  /*7900*/  BSYNC B0 ;  /* 0x0000000000007941 */ /* 0x000fea0003800000 */
.L_x_1967:
        /* <DEDUP_REMOVED lines=15> */
.L_x_1970:
[----:B------:R-:W-:Y:S05]  /*7a00*/  BSYNC B0 ;  /* 0x0000000000007941 */ /* 0x000fea0003800000 */
.L_x_1969:
        /* <DEDUP_REMOVED lines=15> */
.L_x_1972:
[----:B------:R-:W-:Y:S05]  /*7b00*/  BSYNC B0 ;  /* 0x0000000000007941 */ /* 0x000fea0003800000 */
.L_x_1971:
        /* <DEDUP_REMOVED lines=15> */
.L_x_1974:
[----:B------:R-:W-:Y:S05]  /*7c00*/  BSYNC B0 ;  /* 0x0000000000007941 */ /* 0x000fea0003800000 */
.L_x_1973:
        /* <DEDUP_REMOVED lines=15> */
.L_x_1976:
[----:B------:R-:W-:Y:S05]  /*7d00*/  BSYNC B0 ;  /* 0x0000000000007941 */ /* 0x000fea0003800000 */
.L_x_1975:
        /* <DEDUP_REMOVED lines=15> */
.L_x_1884:
        /* <DEDUP_REMOVED lines=21> */
.L_x_1978:
        /* <DEDUP_REMOVED lines=13> */
.L_x_1980:
[----:B------:R-:W-:-:S05]  /*8020*/  ULDC UR4, c[0x0][0x8bc] ;  /* 0x00022f0000047ab9 */ /* 0x000fca0000000800 */
.L_x_1979:
        /* <DEDUP_REMOVED lines=26> */
[----:B------:R-:W-:Y:S01]  /*81d0*/  ULDC UR10, c[0x0][0x280] ;  /* 0x0000a000000a7ab9 */ /* 0x000fe20000000800 */
[----:B-1----:R-:W-:-:S11]  /*81e0*/  USHF.R.S32.HI UR17, URZ, 0x1f, UR7 ;  /* 0x0000001f3f117899 */ /* 0x002fd60008011407 */
[----:B--2---:R-:W-:Y:S02]  /*81f0*/  @P0 R2UR UR4, R0 ;  /* 0x00000000000402ca */ /* 0x004fe400000e0000 */
[----:B------:R-:W-:-:S04]  /*8200*/  ISETP.NE.U32.AND P0, PT, RZ, UR8, PT ;  /* 0x00000008ff007c0c */ /* 0x000fc8000bf05070 */
        /* <DEDUP_REMOVED lines=14> */
.L_x_1981:
        /* <DEDUP_REMOVED lines=13> */
.L_x_1982:
        /* <DEDUP_REMOVED lines=12> */
.L_x_1983:
[----:B------:R-:W-:Y:S01]  /*8480*/  UIADD3 UR8, -UR11, UR10, UR6 ;  /* 0x0000000a0b087290 */ /* 0x000fe2000fffe106 */
[----:B------:R-:W-:Y:S01]  /*8490*/  ISETP.LE.AND P0, PT, RZ, UR22, PT ;  /* 0x00000016ff007c0c */ /* 0x000fe2000bf03270 */
[----:B------:R-:W-:Y:S01]  /*84a0*/  ULDC UR9, c[0x0][0x74c] ;  /* 0x0001d30000097ab9 */ /* 0x000fe20000000800 */
[----:B------:R-:W-:Y:S02]  /*84b0*/  USHF.R.S32.HI UR13, URZ, 0x1f, UR16 ;  /* 0x0000001f3f0d7899 */ /* 0x000fe40008011410 */
[----:B------:R-:W-:Y:S02]  /*84c0*/  UIADD3 UR9, UR8, -UR9, URZ ;  /* 0x8000000908097290 */ /* 0x000fe4000fffe03f */
[----:B------:R-:W-:Y:S02]  /*84d0*/  UIADD3 UR8, UR10, 0x3f, URZ ;  /* 0x0000003f0a087890 */ /* 0x000fe4000fffe03f */
[----:B------:R-:W-:Y:S01]  /*84e0*/  USHF.R.S32.HI UR12, URZ, 0x1f, UR9 ;  /* 0x0000001f3f0c7899 */ /* 0x000fe20008011409 */
[----:B------:R-:W-:Y:S01]  /*84f0*/  ULDC UR15, c[0x0][0x288] ;  /* 0x0000a200000f7ab9 */ /* 0x000fe20000000800 */
[----:B------:R-:W-:-:S02]  /*8500*/  USEL UR20, UR13, URZ, !UP0 ;  /* 0x0000003f0d147287 */ /* 0x000fc4000c000000 */
[----:B------:R-:W-:Y:S02]  /*8510*/  ULEA.HI UR12, UR12, UR9, URZ, 0x6 ;  /* 0x000000090c0c7291 */ /* 0x000fe4000f8f303f */
[----:B------:R-:W-:Y:S02]  /*8520*/  USHF.R.S32.HI UR9, URZ, 0x1f, UR8 ;  /* 0x0000001f3f097899 */ /* 0x000fe40008011408 */
[----:B------:R-:W-:Y:S02]  /*8530*/  USHF.R.S32.HI UR12, URZ, 0x6, UR12 ;  /* 0x000000063f0c7899 */ /* 0x000fe4000801140c */
[----:B------:R-:W-:Y:S02]  /*8540*/  ULEA.HI UR8, UR9, UR8, URZ, 0x6 ;  /* 0x0000000809087291 */ /* 0x000fe4000f8f303f */
[----:B------:R-:W-:Y:S02]  /*8550*/  UIMAD UR13, UR16, UR15, URZ ;  /* 0x0000000f100d72a4 */ /* 0x000fe4000f8e023f */
[----:B------:R-:W-:-:S02]  /*8560*/  UISETP.LT.AND UP1, UPT, URZ, UR12, UPT ;  /* 0x0000000c3f00728c */ /* 0x000fc4000bf21270 */
[----:B------:R-:W-:Y:S02]  /*8570*/  USHF.R.S32.HI UR8, URZ, 0x6, UR8 ;  /* 0x000000063f087899 */ /* 0x000fe40008011408 */
[----:B------:R-:W-:Y:S02]  /*8580*/  USEL UR14, UR16, URZ, !UP0 ;  /* 0x0000003f100e7287 */ /* 0x000fe4000c000000 */
[----:B------:R-:W-:Y:S02]  /*8590*/  UIADD3 UR23, UP0, UR13, UR7, URZ ;  /* 0x000000070d177290 */ /* 0x000fe4000ff1e03f */
[----:B------:R-:W-:Y:S01]  /*85a0*/  USEL UR9, URZ, UR12, !UP1 ;  /* 0x0000000c3f097287 */ /* 0x000fe2000c800000 */
[----:B------:R-:W-:Y:S01]  /*85b0*/  IMAD.U32 R9, RZ, RZ, UR8 ;  /* 0x00000008ff097e24 */ /* 0x000fe2000f8e00ff */
[----:B------:R-:W-:Y:S10]  /*85c0*/  @!P0 BRA `(.L_x_1984) ;  /* 0x0000000000248947 */ /* 0x000ff40003800000 */
[----:B------:R-:W-:-:S03]  /*85d0*/  UIADD3 UR6, UR6, 0xbf, UR10 ;  /* 0x000000bf06067890 */ /* 0x000fc6000fffe00a */
[----:B------:R-:W-:Y:S02]  /*85e0*/  ULDC UR10, c[0x0][0x748] ;  /* 0x0001d200000a7ab9 */ /* 0x000fe40000000800 */
[----:B------:R-:W-:-:S04]  /*85f0*/  UIADD3 UR6, UR6, UR10, -UR11 ;  /* 0x0000000a06067290 */ /* 0x000fc8000fffe80b */
[----:B------:R-:W-:-:S04]  /*8600*/  USHF.R.S32.HI UR10, URZ, 0x1f, UR6 ;  /* 0x0000001f3f0a7899 */ /* 0x000fc80008011406 */
[----:B------:R-:W-:-:S04]  /*8610*/  ULEA.HI UR10, UR10, UR6, URZ, 0x6 ;  /* 0x000000060a0a7291 */ /* 0x000fc8000f8f303f */
[----:B------:R-:W-:-:S04]  /*8620*/  USHF.R.S32.HI UR10, URZ, 0x6, UR10 ;  /* 0x000000063f0a7899 */ /* 0x000fc8000801140a */
[----:B------:R-:W-:-:S04]  /*8630*/  UISETP.LT.AND UP1, UPT, UR8, UR10, UPT ;  /* 0x0000000a0800728c */ /* 0x000fc8000bf21270 */
[----:B------:R-:W-:-:S06]  /*8640*/  USEL UR10, UR8, UR10, UP1 ;  /* 0x0000000a080a7287 */ /* 0x000fcc0008800000 */
[----:B------:R-:W-:-:S07]  /*8650*/  IMAD.U32 R9, RZ, RZ, UR10 ;  /* 0x0000000aff097e24 */ /* 0x000fce000f8e00ff */
.L_x_1984:
[----:B------:R-:W-:Y:S02]  /*8660*/  ISETP.GT.AND P1, PT, R9, UR9, PT ;  /* 0x0000000909007c0c */ /* 0x000fe4000bf24270 */
[----:B------:R-:W-:Y:S01]  /*8670*/  ELECT P0, URZ, PT ;  /* 0x00000000003f782f */ /* 0x000fe20003800000 */
[----:B------:R-:W-:-:S10]  /*8680*/  ULEA.HI.X.SX32 UR10, UR13, UR17, 0x1, UP0 ;  /* 0x000000110d0a7291 */ /* 0x000fd400080f0e3f */
[----:B------:R-:W-:Y:S05]  /*8690*/  @!P1 BRA `(.L_x_1985) ;  /* 0x0000001000849947 */ /* 0x000fea0003800000 */
[----:B------:R-:W1:Y:S01]  /*86a0*/  S2R R2, SR_TID.X ;  /* 0x0000000000027919 */ /* 0x000e620000002100 */
[----:B------:R-:W-:Y:S01]  /*86b0*/  ULDC.64 UR18, c[0x0][0x2d8] ;  /* 0x0000b60000127ab9 */ /* 0x000fe20000000a00 */
[----:B------:R-:W-:Y:S01]  /*86c0*/  VIADD R0, R9, -UR9 ;  /* 0x8000000909007c36 */ /* 0x000fe20008000000 */
[----:B------:R-:W-:Y:S02]  /*86d0*/  UIMAD UR6, UR17, UR18, URZ ;  /* 0x00000012110672a4 */ /* 0x000fe4000f8e023f */
[----:B------:R-:W-:Y:S02]  /*86e0*/  UIMAD.WIDE.U32 UR12, UR7, UR18, URZ ;  /* 0x00000012070c72a5 */ /* 0x000fe4000f8e003f */
[----:B------:R-:W-:Y:S01]  /*86f0*/  UIMAD UR19, UR7, UR19, UR6 ;  /* 0x00000013071372a4 */ /* 0x000fe2000f8e0206 */
[----:B------:R-:W-:Y:S01]  /*8700*/  LOP3.LUT R0, R0, 0x1, RZ, 0xc0, !PT ;  /* 0x0000000100007812 */ /* 0x000fe200078ec0ff */
[----:B------:R-:W-:Y:S02]  /*8710*/  UIADD3 UR6, UP0, UR4, UR12, URZ ;  /* 0x0000000c04067290 */ /* 0x000fe4000ff1e03f */
[----:B------:R-:W-:Y:S01]  /*8720*/  UIADD3 UR19, UR13, UR19, URZ ;  /* 0x000000130d137290 */ /* 0x000fe2000fffe03f */
[----:B------:R-:W-:Y:S01]  /*8730*/  ISETP.NE.U32.AND P1, PT, R0, 0x1, PT ;  /* 0x000000010000780c */ /* 0x000fe20003f25070 */
[----:B------:R-:W-:Y:S01]  /*8740*/  ULDC.64 UR16, c[0x0][0x2e0] ;  /* 0x0000b80000107ab9 */ /* 0x000fe20000000a00 */
[----:B------:R-:W-:Y:S01]  /*8750*/  ULDC UR18, c[0x0][0x760] ;  /* 0x0001d80000127ab9 */ /* 0x000fe20000000800 */
[----:B------:R-:W-:-:S02]  /*8760*/  UIADD3.X UR7, UR5, UR19, URZ, UP0, !UPT ;  /* 0x0000001305077290 */ /* 0x000fc400087fe43f */
[----:B------:R-:W-:Y:S02]  /*8770*/  UIMAD UR11, UR20, UR16, URZ ;  /* 0x00000010140b72a4 */ /* 0x000fe4000f8e023f */
[----:B------:R-:W-:Y:S02]  /*8780*/  UIMAD.WIDE.U32 UR6, UR14, UR16, UR6 ;  /* 0x000000100e0672a5 */ /* 0x000fe4000f8e0006 */
[----:B------:R-:W-:Y:S02]  /*8790*/  UIMAD UR17, UR14, UR17, UR11 ;  /* 0x000000110e1172a4 */ /* 0x000fe4000f8e020b */
[----:B------:R-:W-:Y:S02]  /*87a0*/  UIMAD UR11, UR15, UR18, URZ ;  /* 0x000000120f0b72a4 */ /* 0x000fe4000f8e023f */
[----:B------:R-:W-:Y:S01]  /*87b0*/  UIADD3 UR24, UR7, UR17, URZ ;  /* 0x0000001107187290 */ /* 0x000fe2000fffe03f */
[----:B-1----:R-:W-:Y:S01]  /*87c0*/  LOP3.LUT R10, R2, 0x1f, RZ, 0xc0, !PT ;  /* 0x0000001f020a7812 */ /* 0x002fe200078ec0ff */
[----:B------:R-:W-:Y:S10]  /*87d0*/  @P1 BRA `(.L_x_1986) ;  /* 0x00000004006c1947 */ /* 0x000ff40003800000 */
        /* <DEDUP_REMOVED lines=11> */
.L_x_1989:
[----:B------:R-:W2:Y:S04]  /*8890*/  LDG.E.STRONG.GPU R0, desc[UR46][R2.64] ;  /* 0x0000002e02007981 */ /* 0x000ea8000c1ef900 */
[----:B--2---:R-:W-:Y:S01]  /*88a0*/  CCTL.IVALL ;  /* 0x00000000ff00798f */ /* 0x004fe20002000000 */
[----:B------:R-:W-:Y:S05]  /*88b0*/  YIELD ;  /* 0x0000000000007946 */ /* 0x000fea0003800000 */
[----:B------:R-:W-:-:S13]  /*88c0*/  ISETP.NE.AND P1, PT, R0, UR22, PT ;  /* 0x0000001600007c0c */ /* 0x000fda000bf25270 */
[----:B------:R-:W-:Y:S05]  /*88d0*/  @P1 BRA `(.L_x_1989) ;  /* 0xfffffffc00ec1947 */ /* 0x000fea000383ffff */
.L_x_1988:
[----:B------:R-:W-:Y:S05]  /*88e0*/  BSYNC B0 ;  /* 0x0000000000007941 */ /* 0x000fea0003800000 */
.L_x_1987:
[----:B------:R-:W-:-:S03]  /*88f0*/  UMOV UR15, 0xffffffff ;  /* 0xffffffff000f7882 */ /* 0x000fc60000000000 */
[----:B------:R-:W-:Y:S05]  /*8900*/  BRA.DIV UR15, `(.L_x_1990) ;  /* 0x000000420f387947 */ /* 0x000fea000b800000 */
[----:B------:R-:W-:Y:S01]  /*8910*/  NOP ;  /* 0x0000000000007918 */ /* 0x000fe20000000000 */
.L_x_2073:
        /* <DEDUP_REMOVED lines=22> */
.L_x_1992:
[----:B------:R-:W-:Y:S05]  /*8a80*/  BSYNC B0 ;  /* 0x0000000000007941 */ /* 0x000fea0003800000 */
.L_x_1991:
        /* <DEDUP_REMOVED lines=20> */
.L_x_1994:
[----:B------:R-:W-:Y:S05]  /*8bd0*/  BSYNC B0 ;  /* 0x0000000000007941 */ /* 0x000fea0003800000 */
.L_x_1993:
[----:B------:R-:W-:Y:S06]  /*8be0*/  BAR.ARV 0xa, 0xa0 ;  /* 0x0282800000007b1d */ /* 0x000fec0000002000 */
[----:B------:R-:W-:Y:S04]  /*8bf0*/  BSSY B0, `(.L_x_1995) ;  /* 0x0000003000007945 */ /* 0x000fe80003800000 */
[----:B------:R-:W-:Y:S05]  /*8c00*/  @!P0 BRA `(.L_x_1996) ;  /* 0x0000000000048947 */ /* 0x000fea0003800000 */
[----:B------:R-:W-:-:S04]  /*8c10*/  DEPBAR.LE SB0, 0x0 ;  /* 0x000080000000791a */ /* 0x000fc80000000000 */
.L_x_1996:
[----:B------:R-:W-:Y:S05]  /*8c20*/  BSYNC B0 ;  /* 0x0000000000007941 */ /* 0x000fea0003800000 */
.L_x_1995:
        /* <DEDUP_REMOVED lines=19> */
.L_x_1998:
[----:B------:R-:W-:Y:S05]  /*8d60*/  BSYNC B0 ;  /* 0x0000000000007941 */ /* 0x000fea0003800000 */
.L_x_1997:
[----:B------:R-:W-:Y:S01]  /*8d70*/  UIADD3 UR15, UR9, 0x1, URZ ;  /* 0x00000001090f7890 */ /* 0x000fe2000fffe03f */
[----:B------:R-:W-:Y:S11]  /*8d80*/  BRA `(.L_x_1999) ;  /* 0x0000000000047947 */ /* 0x000ff60003800000 */
.L_x_1986:
[----:B------:R-:W-:-:S05]  /*8d90*/  UMOV UR15, UR9 ;  /* 0x00000009000f7c82 */ /* 0x000fca0008000000 */
.L_x_1999:
[----:B------:R-:W-:-:S06]  /*8da0*/  UIADD3 UR9, UR9, 0x1, URZ ;  /* 0x0000000109097890 */ /* 0x000fcc000fffe03f */
[----:B------:R-:W-:Y:S01]  /*8db0*/  ISETP.NE.AND P1, PT, R9, UR9, PT ;  /* 0x0000000909007c0c */ /* 0x000fe2000bf25270 */
[----:B------:R-:W-:-:S12]  /*8dc0*/  UMOV UR9, UR15 ;  /* 0x0000000f00097c82 */ /* 0x000fd80008000000 */
[----:B------:R-:W-:Y:S05]  /*8dd0*/  @!P1 BRA `(.L_x_1985) ;  /* 0x0000000800b49947 */ /* 0x000fea0003800000 */
[----:B------:R-:W-:Y:S01]  /*8de0*/  UMOV UR18, UR12 ;  /* 0x0000000c00127c82 */ /* 0x000fe20008000000 */
[----:B------:R-:W-:Y:S01]  /*8df0*/  UMOV UR9, UR15 ;  /* 0x0000000f00097c82 */ /* 0x000fe20008000000 */
[----:B------:R-:W-:-:S03]  /*8e00*/  UIMAD.WIDE.U32 UR12, UR14, UR16, UR18 ;  /* 0x000000100e0c72a5 */ /* 0x000fc6000f8e0012 */
[----:B------:R-:W-:Y:S01]  /*8e10*/  ULDC.64 UR18, c[0x0][0x2c0] ;  /* 0x0000b00000127ab9 */ /* 0x000fe20000000a00 */
[----:B------:R-:W-:-:S04]  /*8e20*/  UIADD3 UR4, UP0, UR4, UR12, URZ ;  /* 0x0000000c04047290 */ /* 0x000fc8000ff1e03f */
[----:B------:R-:W-:Y:S02]  /*8e30*/  UIADD3.X UR5, UR5, UR17, UR13, UP0, !UPT ;  /* 0x0000001105057290 */ /* 0x000fe400087fe40d */
[----:B------:R-:W-:-:S04]  /*8e40*/  ULEA UR14, UP0, UR4, UR18, 0x2 ;  /* 0x00000012040e7291 */ /* 0x000fc8000f80103f */
[----:B------:R-:W-:Y:S02]  /*8e50*/  ULEA.HI.X UR5, UR4, UR19, UR5, 0x2, UP0 ;  /* 0x0000001304057291 */ /* 0x000fe400080f1405 */
[----:B------:R-:W-:Y:S01]  /*8e60*/  UIADD3 UR14, UP0, UR14, 0x4000, URZ ;  /* 0x000040000e0e7890 */ /* 0x000fe2000ff1e03f */
[----:B------:R-:W-:-:S03]  /*8e70*/  UMOV UR4, URZ ;  /* 0x0000003f00047c82 */ /* 0x000fc60008000000 */
[----:B------:R-:W-:-:S12]  /*8e80*/  UIADD3.X UR5, URZ, UR5, URZ, UP0, !UPT ;  /* 0x000000053f057290 */ /* 0x000fd800087fe43f */
.L_x_2024:
        /* <DEDUP_REMOVED lines=11> */
.L_x_2002:
[----:B------:R-:W2:Y:S04]  /*8f40*/  LDG.E.STRONG.GPU R0, desc[UR46][R2.64] ;  /* 0x0000002e02007981 */ /* 0x000ea8000c1ef900 */
[----:B--2---:R-:W-:Y:S01]  /*8f50*/  CCTL.IVALL ;  /* 0x00000000ff00798f */ /* 0x004fe20002000000 */
[----:B------:R-:W-:Y:S05]  /*8f60*/  YIELD ;  /* 0x0000000000007946 */ /* 0x000fea0003800000 */
[----:B------:R-:W-:-:S13]  /*8f70*/  ISETP.NE.AND P1, PT, R0, UR22, PT ;  /* 0x0000001600007c0c */ /* 0x000fda000bf25270 */
[----:B------:R-:W-:Y:S05]  /*8f80*/  @P1 BRA `(.L_x_2002) ;  /* 0xfffffffc00ec1947 */ /* 0x000fea000383ffff */
.L_x_2001:
[----:B------:R-:W-:Y:S05]  /*8f90*/  BSYNC B0 ;  /* 0x0000000000007941 */ /* 0x000fea0003800000 */
.L_x_2000:
[----:B------:R-:W-:-:S03]  /*8fa0*/  UMOV UR16, 0xffffffff ;  /* 0xffffffff00107882 */ /* 0x000fc60000000000 */
[----:B------:R-:W-:Y:S05]  /*8fb0*/  BRA.DIV UR16, `(.L_x_2003) ;  /* 0x0000003a10a87947 */ /* 0x000fea000b800000 */
[----:B------:R-:W-:Y:S01]  /*8fc0*/  NOP ;  /* 0x0000000000007918 */ /* 0x000fe20000000000 */
.L_x_2076:
        /* <DEDUP_REMOVED lines=10> */
[----:B------:R-:W-:Y:S01]  /*9070*/  UMOV UR27, 0x14f00000 ;  /* 0x14f00000001b7882 */ /* 0x000fe20000000000 */
[----:B-1----:R-:W-:Y:S02]  /*9080*/  ULEA UR18, UR18, UR17, 0x18 ;  /* 0x0000001112127291 */ /* 0x002fe4000f8ec03f */
[----:B------:R-:W-:-:S02]  /*9090*/  ULEA.HI.X.SX32 UR17, UR16, UR24, 0x1, UP0 ;  /* 0x0000001810117291 */ /* 0x000fc400080f0e3f */
[----:B------:R-:W-:Y:S02]  /*90a0*/  ULEA UR16, UP0, UR25, UR20, 0x2 ;  /* 0x0000001419107291 */ /* 0x000fe4000f80103f */
[----:B------:R-:W-:Y:S02]  /*90b0*/  UIADD3 UR18, UR18, 0x10000, URZ ;  /* 0x0001000012127890 */ /* 0x000fe4000fffe03f */
[----:B------:R-:W-:Y:S01]  /*90c0*/  ULEA.HI.X UR17, UR25, UR21, UR17, 0x2, UP0 ;  /* 0x0000001519117291 */ /* 0x000fe200080f1411 */
[----:B------:R-:W-:-:S08]  /*90d0*/  UMOV UR20, 0x400 ;  /* 0x0000040000147882 */ /* 0x000fd00000000000 */
[----:B------:R1:W-:Y:S02]  /*90e0*/  UBLKRED.G.S.ADD.F32.RN [UR16], [UR18], UR20, desc[UR26] ;  /* 0x00001a10120073bb */ /* 0x0003e400080a1414 */
[----:B-1----:R0:W-:Y:S02]  /*90f0*/  UTMACMDFLUSH ;  /* 0x00000000000079b7 */ /* 0x0021e40000000000 */
.L_x_2005:
[----:B------:R-:W-:Y:S05]  /*9100*/  BSYNC B0 ;  /* 0x0000000000007941 */ /* 0x000fea0003800000 */
.L_x_2004:
[----:B------:R-:W-:Y:S01]  /*9110*/  ULEA UR18, UR15, UR4, 0xd ;  /* 0x000000040f127291 */ /* 0x000fe2000f8e683f */
[----:B------:R-:W-:Y:S06]  /*9120*/  BAR.SYNC.DEFER_BLOCKING 0xe, 0xa0 ;  /* 0x0382800000007b1d */ /* 0x000fec0000010000 */
[----:B------:R-:W-:Y:S01]  /*9130*/  UMOV UR16, UR14 ;  /* 0x0000000e00107c82 */ /* 0x000fe20008000000 */
[----:B------:R-:W-:Y:S01]  /*9140*/  UMOV UR17, UR5 ;  /* 0x0000000500117c82 */ /* 0x000fe20008000000 */
[----:B------:R-:W-:Y:S01]  /*9150*/  BSSY B0, `(.L_x_2006) ;  /* 0x000000d000007945 */ /* 0x000fe20003800000 */
[----:B------:R-:W-:-:S03]  /*9160*/  UIMAD.WIDE UR16, UR18, 0x4, UR16 ;  /* 0x00000004121078a5 */ /* 0x000fc6000f8e0210 */
[----:B------:R-:W-:Y:S09]  /*9170*/  @!P0 BRA `(.L_x_2007) ;  /* 0x0000000000288947 */ /* 0x000ff20003800000 */
        /* <DEDUP_REMOVED lines=10> */
.L_x_2007:
[----:B------:R-:W-:Y:S05]  /*9220*/  BSYNC B0 ;  /* 0x0000000000007941 */ /* 0x000fea0003800000 */
.L_x_2006:
[----:B------:R-:W-:Y:S06]  /*9230*/  BAR.ARV 0xa, 0xa0 ;  /* 0x0282800000007b1d */ /* 0x000fec0000002000 */
[----:B------:R-:W-:Y:S04]  /*9240*/  BSSY B0, `(.L_x_2008) ;  /* 0x0000003000007945 */ /* 0x000fe80003800000 */
[----:B------:R-:W-:Y:S05]  /*9250*/  @!P0 BRA `(.L_x_2009) ;  /* 0x0000000000048947 */ /* 0x000fea0003800000 */
[----:B------:R-:W-:-:S04]  /*9260*/  DEPBAR.LE SB0, 0x0 ;  /* 0x000080000000791a */ /* 0x000fc80000000000 */
.L_x_2009:
[----:B------:R-:W-:Y:S05]  /*9270*/  BSYNC B0 ;  /* 0x0000000000007941 */ /* 0x000fea0003800000 */
.L_x_2008:
        /* <DEDUP_REMOVED lines=19> */
.L_x_2011:
[----:B------:R-:W-:Y:S05]  /*93b0*/  BSYNC B0 ;  /* 0x0000000000007941 */ /* 0x000fea0003800000 */
.L_x_2010:
        /* <DEDUP_REMOVED lines=9> */
.L_x_2014:
[----:B------:R-:W2:Y:S04]  /*9450*/  LDG.E.STRONG.GPU R0, desc[UR46][R2.64] ;  /* 0x0000002e02007981 */ /* 0x000ea8000c1ef900 */
[----:B--2---:R-:W-:Y:S01]  /*9460*/  CCTL.IVALL ;  /* 0x00000000ff00798f */ /* 0x004fe20002000000 */
[----:B------:R-:W-:Y:S05]  /*9470*/  YIELD ;  /* 0x0000000000007946 */ /* 0x000fea0003800000 */
[----:B------:R-:W-:-:S13]  /*9480*/  ISETP.NE.AND P1, PT, R0, UR22, PT ;  /* 0x0000001600007c0c */ /* 0x000fda000bf25270 */
[----:B------:R-:W-:Y:S05]  /*9490*/  @P1 BRA `(.L_x_2014) ;  /* 0xfffffffc00ec1947 */ /* 0x000fea000383ffff */
.L_x_2013:
[----:B------:R-:W-:Y:S05]  /*94a0*/  BSYNC B0 ;  /* 0x0000000000007941 */ /* 0x000fea0003800000 */
.L_x_2012:
[----:B------:R-:W-:-:S03]  /*94b0*/  UMOV UR12, 0xffffffff ;  /* 0xffffffff000c7882 */ /* 0x000fc60000000000 */
[----:B------:R-:W-:Y:S05]  /*94c0*/  BRA.DIV UR12, `(.L_x_2015) ;  /* 0x000000360c807947 */ /* 0x000fea000b800000 */
[----:B------:R-:W-:Y:S01]  /*94d0*/  NOP ;  /* 0x0000000000007918 */ /* 0x000fe20000000000 */
.L_x_2079:
        /* <DEDUP_REMOVED lines=15> */
.L_x_2017:
[----:B------:R-:W-:Y:S05]  /*95d0*/  BSYNC B0 ;  /* 0x0000000000007941 */ /* 0x000fea0003800000 */
.L_x_2016:
        /* <DEDUP_REMOVED lines=15> */
.L_x_2019:
[----:B------:R-:W-:Y:S05]  /*96d0*/  BSYNC B0 ;  /* 0x0000000000007941 */ /* 0x000fea0003800000 */
.L_x_2018:
[----:B------:R-:W-:Y:S06]  /*96e0*/  BAR.ARV 0xa, 0xa0 ;  /* 0x0282800000007b1d */ /* 0x000fec0000002000 */
[----:B------:R-:W-:Y:S04]  /*96f0*/  BSSY B0, `(.L_x_2020) ;  /* 0x0000003000007945 */ /* 0x000fe80003800000 */
[----:B------:R-:W-:Y:S05]  /*9700*/  @!P0 BRA `(.L_x_2021) ;  /* 0x0000000000048947 */ /* 0x000fea0003800000 */
[----:B------:R-:W-:-:S04]  /*9710*/  DEPBAR.LE SB0, 0x0 ;  /* 0x000080000000791a */ /* 0x000fc80000000000 */
.L_x_2021:
[----:B------:R-:W-:Y:S05]  /*9720*/  BSYNC B0 ;  /* 0x0000000000007941 */ /* 0x000fea0003800000 */
.L_x_2020:
        /* <DEDUP_REMOVED lines=19> */
.L_x_2023:
[----:B------:R-:W-:Y:S05]  /*9860*/  BSYNC B0 ;  /* 0x0000000000007941 */ /* 0x000fea0003800000 */
.L_x_2022:
[----:B------:R-:W-:Y:S02]  /*9870*/  UIADD3 UR9, UR9, 0x2, URZ ;  /* 0x0000000209097890 */ /* 0x000fe4000fffe03f */
[----:B------:R-:W-:-:S04]  /*9880*/  UIADD3 UR4, UR4, 0x4000, URZ ;  /* 0x0000400004047890 */ /* 0x000fc8000fffe03f */
[----:B------:R-:W-:-:S13]  /*9890*/  ISETP.LE.AND P1, PT, R9, UR9, PT ;  /* 0x0000000909007c0c */ /* 0x000fda000bf23270 */
[----:B------:R-:W-:Y:S05]  /*98a0*/  @!P1 BRA `(.L_x_2024) ;  /* 0xfffffff400789947 */ /* 0x000fea000383ffff */
.L_x_1985:
        /* <DEDUP_REMOVED lines=41> */
.L_x_2027:
[----:B------:R-:W-:Y:S05]  /*9b40*/  BSYNC B0 ;  /* 0x0000000000007941 */ /* 0x000fea0003800000 */
.L_x_2026:
[----:B------:R-:W-:Y:S05]  /*9b50*/  BRA `(.L_x_2028) ;  /* 0x0000000000047947 */ /* 0x000fea0003800000 */
.L_x_2025:
[----:B------:R-:W-:-:S05]  /*9b60*/  UMOV UR4, UR9 ;  /* 0x0000000900047c82 */ /* 0x000fca0008000000 */
.L_x_2028:
        /* <DEDUP_REMOVED lines=11> */
.L_x_2033:
        /* <DEDUP_REMOVED lines=24> */
.L_x_2030:
[----:B------:R-:W-:Y:S05]  /*9da0*/  BSYNC B0 ;  /* 0x0000000000007941 */ /* 0x000fea0003800000 */
.L_x_2029:
        /* <DEDUP_REMOVED lines=24> */
.L_x_2032:
[----:B------:R-:W-:Y:S05]  /*9f30*/  BSYNC B0 ;  /* 0x0000000000007941 */ /* 0x000fea0003800000 */
.L_x_2031:
[----:B------:R-:W-:Y:S02]  /*9f40*/  UIADD3 UR7, UR7, 0x2, URZ ;  /* 0x0000000207077890 */ /* 0x000fe4000fffe03f */
[----:B------:R-:W-:Y:S02]  /*9f50*/  ULEA UR5, UR19, UR5, 0x1 ;  /* 0x0000000513057291 */ /* 0x000fe4000f8e083f */
[----:B------:R-:W-:Y:S02]  /*9f60*/  ULEA UR6, UR19, UR6, 0x1 ;  /* 0x0000000613067291 */ /* 0x000fe4000f8e083f */
[----:B------:R-:W-:-:S13]  /*9f70*/  ISETP.NE.AND P0, PT, RZ, UR7, PT ;  /* 0x00000007ff007c0c */ /* 0x000fda000bf05270 */
[----:B------:R-:W-:Y:S05]  /*9f80*/  @!P0 BRA `(.L_x_1889) ;  /* 0x0000002800388947 */ /* 0x000fea0003800000 */
[----:B------:R-:W-:Y:S05]  /*9f90*/  BRA `(.L_x_2033) ;  /* 0xfffffffc00207947 */ /* 0x000fea000383ffff */
.L_x_1977:
        /* <DEDUP_REMOVED lines=14> */
.L_x_2034:
        /* <DEDUP_REMOVED lines=14> */
.L_x_2036:
[----:B------:R-:W-:-:S05]  /*a160*/  ULDC UR4, c[0x0][0x8bc] ;  /* 0x00022f0000047ab9 */ /* 0x000fca0000000800 */
.L_x_2035:
        /* <DEDUP_REMOVED lines=59> */
.L_x_2038:
        /* <DEDUP_REMOVED lines=13> */
.L_x_2039:
        /* <DEDUP_REMOVED lines=8> */
.L_x_2040:
        /* <DEDUP_REMOVED lines=21> */
.L_x_2041:
        /* <DEDUP_REMOVED lines=50> */
.L_x_2080:
        /* <DEDUP_REMOVED lines=15> */
.L_x_2044:
        /* <DEDUP_REMOVED lines=97> */
.L_x_2055:
[----:B-123--:R-:W-:-:S04]  /*b1e0*/  SHF.L.U32 R18, R10, 0x1f, RZ ;  /* 0x0000001f0a127819 */ /* 0x00efc800000006ff */
[----:B------:R-:W2:Y:S02]  /*b1f0*/  SYNCS.PHASECHK.TRANS64.TRYWAIT P1, [R15+URZ+0x30840], R18 ;  /* 0x030840120f0075a7 */ /* 0x000ea4000802017f */
[----:B--2---:R-:W-:Y:S05]  /*b200*/  @!P1 BRA `(.L_x_2047) ;  /* 0x0000001800609947 */ /* 0x004fea0003800000 */
.L_x_2081:
        /* <DEDUP_REMOVED lines=8> */
.L_x_2048:
        /* <DEDUP_REMOVED lines=37> */
.L_x_2082:
        /* <DEDUP_REMOVED lines=8> */
.L_x_2050:
        /* <DEDUP_REMOVED lines=37> */
.L_x_2083:
        /* <DEDUP_REMOVED lines=8> */
.L_x_2052:
        /* <DEDUP_REMOVED lines=31> */
.L_x_2085:
        /* <DEDUP_REMOVED lines=8> */
.L_x_2054:
        /* <DEDUP_REMOVED lines=37> */
.L_x_2046:
[----:B------:R-:W4:Y:S02]  /*bcf0*/  LDL.LU R4, [R1+0x4] ;  /* 0x0000040001047983 */ /* 0x000f240000300800 */
[----:B----4-:R-:W-:Y:S02]  /*bd00*/  ISETP.NE.AND P1, PT, R4, RZ, PT ;  /* 0x000000ff0400720c */ /* 0x010fe40003f25270 */
[----:B------:R4:W5:Y:S11]  /*bd10*/  LDL R4, [R1] ;  /* 0x0000000001047983 */ /* 0x0009760000100800 */
[----:B----4-:R-:W-:Y:S05]  /*bd20*/  @!P1 BRA `(.L_x_2045) ;  /* 0x00000004005c9947 */ /* 0x010fea0003800000 */
[----:B------:R-:W-:-:S04]  /*bd30*/  SHF.L.U32 R12, R10, 0x1f, RZ ;  /* 0x0000001f0a0c7819 */ /* 0x000fc800000006ff */
[----:B------:R-:W4:Y:S02]  /*bd40*/  SYNCS.PHASECHK.TRANS64.TRYWAIT P1, [R15+URZ+0x30840], R12 ;  /* 0x0308400c0f0075a7 */ /* 0x000f24000802017f */
[----:B----4-:R-:W-:Y:S05]  /*bd50*/  @!P1 BRA `(.L_x_2056) ;  /* 0x0000000c00e09947 */ /* 0x010fea0003800000 */
.L_x_2086:
        /* <DEDUP_REMOVED lines=8> */
.L_x_2057:
        /* <DEDUP_REMOVED lines=34> */
.L_x_2087:
        /* <DEDUP_REMOVED lines=8> */
.L_x_2059:
        /* <DEDUP_REMOVED lines=34> */
.L_x_2045:
[----:B------:R-:W1:Y:S01]  /*c2a0*/  S2R R0, SR_TID.X ;  /* 0x0000000000007919 */ /* 0x000e620000002100 */
[----:B------:R-:W-:Y:S01]  /*c2b0*/  IMAD R3, R16, 0x8, R15 ;  /* 0x0000000810037824 */ /* 0x000fe200078e020f */
[----:B-1----:R-:W-:Y:S02]  /*c2c0*/  LOP3.LUT R2, R0, 0x7f, RZ, 0xc0, !PT ;  /* 0x0000007f00027812 */ /* 0x002fe400078ec0ff */
[----:B------:R-:W-:Y:S02]  /*c2d0*/  SHF.L.U32 R0, R10, 0x1f, RZ ;  /* 0x0000001f0a007819 */ /* 0x000fe400000006ff */
[----:B------:R-:W-:Y:S02]  /*c2e0*/  ISETP.NE.AND P1, PT, R2, RZ, PT ;  /* 0x000000ff0200720c */ /* 0x000fe40003f25270 */
[----:B------:R-:W1:Y:S02]  /*c2f0*/  SYNCS.PHASECHK.TRANS64.TRYWAIT P0, [R3+URZ+0x30840], R0 ;  /* 0x03084000030075a7 */ /* 0x000e64000800017f */
[----:B-1----:R-:W-:Y:S09]  /*c300*/  @!P0 BRA `(.L_x_2060) ;  /* 0x00000008009c8947 */ /* 0x002ff20003800000 */
.L_x_2088:
[----:B------:R-:W-:Y:S05]  /*c310*/  @P1 BRA `(.L_x_2061) ;  /* 0x0000000000181947 */ /* 0x000fea0003800000 */
[----:B------:R-:W1:Y:S01]  /*c320*/  S2R R2, SR_TID.X ;  /* 0x0000000000027919 */ /* 0x000e620000002100 */
[----:B------:R-:W-:-:S04]  /*c330*/  IMAD.MOV.U32 R0, RZ, RZ, 0x4100 ;  /* 0x00004100ff007424 */ /* 0x000fc800078e00ff */
[----:B------:R1:W-:Y:S02]  /*c340*/  SYNCS.ARRIVE.TRANS64 RZ, [R3+URZ+0x30830], R0 ;  /* 0x0308300003ff79a7 */ /* 0x0003e4000800003f */
[----:B-1----:R-:W-:-:S13]  /*c350*/  LOP3.LUT P0, RZ, R2, 0x1f, RZ, 0xc0, !PT ;  /* 0x0000001f02ff7812 */ /* 0x002fda000780c0ff */
[----:B------:R-:W-:Y:S05]  /*c360*/  @!P0 BRA `(.L_x_2061) ;  /* 0x0000000000048947 */ /* 0x000fea0003800000 */
[----:B------:R-:W-:Y:S01]  /*c370*/  BPT.TRAP 0x1 ;  /* 0x000000040000795c */ /* 0x000fe20000300000 */
.L_x_2061:
        /* <DEDUP_REMOVED lines=41> */
.L_x_2042:
[----:B------:R-:W-:Y:S05]  /*c610*/  BSYNC B0 ;  /* 0x0000000000007941 */ /* 0x000fea0003800000 */
.L_x_2037:
[----:B------:R-:W-:-:S03]  /*c620*/  UMOV UR8, 0xffffffff ;  /* 0xffffffff00087882 */ /* 0x000fc60000000000 */
[----:B------:R-:W-:Y:S05]  /*c630*/  BRA.DIV UR8, `(.L_x_2062) ;  /* 0x0000000608e47947 */ /* 0x000fea000b800000 */
[----:B------:R-:W-:-:S13]  /*c640*/  ELECT P6, URZ, PT ;  /* 0x00000000003f782f */ /* 0x000fda00038c0000 */
.L_x_2091:
[----:B------:R-:W-:Y:S05]  /*c650*/  @!P6 BRA `(.L_x_1889) ;  /* 0x000000000084e947 */ /* 0x000fea0003800000 */
[----:B------:R-:W-:-:S06]  /*c660*/  ULOP3.LUT UR8, UR38, 0x2, URZ, 0xfc, !UPT ;  /* 0x0000000226087892 */ /* 0x000fcc000f8efc3f */
[----:B------:R-:W-:-:S05]  /*c670*/  IMAD.U32 R2, RZ, RZ, UR8 ;  /* 0x00000008ff027e24 */ /* 0x000fca000f8e00ff */
[----:B------:R-:W-:-:S13]  /*c680*/  ISETP.NE.AND P2, PT, R2, 0x3, PT ;  /* 0x000000030200780c */ /* 0x000fda0003f45270 */
[----:B------:R-:W-:Y:S05]  /*c690*/  @!P2 BRA `(.L_x_2063) ;  /* 0x000000000004a947 */ /* 0x000fea0003800000 */
[----:B---3--:R-:W-:Y:S01]  /*c6a0*/  BPT.TRAP 0x1 ;  /* 0x000000040000795c */ /* 0x008fe20000300000 */
.L_x_2063:
        /* <DEDUP_REMOVED lines=15> */
.L_x_2092:
[----:B------:R-:W2:Y:S02]  /*c7a0*/  SYNCS.PHASECHK.TRANS64.TRYWAIT P0, [R3+URZ], R2 ;  /* 0x00000002030075a7 */ /* 0x000ea4000800017f */
[----:B--2---:R-:W-:Y:S05]  /*c7b0*/  @!P0 BRA `(.L_x_2065) ;  /* 0x0000000400b88947 */ /* 0x004fea0003800000 */
.L_x_2093:
[----:B------:R-:W-:Y:S05]  /*c7c0*/  @!P2 BRA `(.L_x_2066) ;  /* 0x000000000004a947 */ /* 0x000fea0003800000 */
[----:B---3--:R-:W-:Y:S01]  /*c7d0*/  BPT.TRAP 0x1 ;  /* 0x000000040000795c */ /* 0x008fe20000300000 */
.L_x_2066:
[----:B--2---:R-:W-:-:S04]  /*c7e0*/  VIADD R3, R8, 0x30840 ;  /* 0x0003084008037836 */ /* 0x004fc80000000000 */
[----:B------:R-:W-:-:S04]  /*c7f0*/  IMAD R5, R0, 0x8, R3 ;  /* 0x0000000800057824 */ /* 0x000fc800078e0203 */
[----:B------:R-:W2:Y:S02]  /*c800*/  SYNCS.PHASECHK.TRANS64.TRYWAIT P0, [R5+URZ], R4 ;  /* 0x00000004050075a7 */ /* 0x000ea4000800017f */
[----:B--2---:R-:W-:Y:S05]  /*c810*/  @!P0 BRA `(.L_x_2067) ;  /* 0x0000000400b48947 */ /* 0x004fea0003800000 */
.L_x_2094:
[----:B------:R-:W-:-:S07]  /*c820*/  IMAD R3, R6, 0x8, R3 ;  /* 0x0000000806037824 */ /* 0x000fce00078e0203 */
.L_x_2068:
[----:B----4-:R4:W1:Y:S02]  /*c830*/  SYNCS.PHASECHK.TRANS64.TRYWAIT P0, [R3+URZ], R2 ;  /* 0x00000002030075a7 */ /* 0x010864000800017f */
[----:B-1----:R-:W-:Y:S05]  /*c840*/  @!P0 NANOSLEEP.SYNCS 0x989680 ;  /* 0x009896800000895d */ /* 0x002fea0003900000 */
[----:B------:R-:W1:Y:S02]  /*c850*/  @!P0 SYNCS.PHASECHK.TRANS64 P0, [R3+URZ], R2 ;  /* 0x00000002030085a7 */ /* 0x000e64000800007f */
[----:B-1----:R-:W-:Y:S05]  /*c860*/  @!P0 BRA `(.L_x_2068) ;  /* 0xfffffffc00f08947 */ /* 0x002fea000383ffff */
.L_x_1889:
[----:B---3--:R-:W-:Y:S05]  /*c870*/  BSYNC B6 ;  /* 0x0000000000067941 */ /* 0x008fea0003800000 */
.L_x_1883:
[----:B------:R-:W-:Y:S05]  /*c880*/  EXIT ;  /* 0x000000000000794d */ /* 0x000fea0003800000 */
.L_x_1900:
[----:B------:R-:W-:Y:S02]  /*c890*/  IMAD.MOV.U32 R12, RZ, RZ, RZ ;  /* 0x000000ffff0c7224 */ /* 0x000fe400078e00ff */
[----:B------:R-:W-:Y:S02]  /*c8a0*/  IMAD.MOV.U32 R11, RZ, RZ, 0x1f ;  /* 0x0000001fff0b7424 */ /* 0x000fe400078e00ff */
[----:B------:R-:W-:-:S07]  /*c8b0*/  IMAD.MOV.U32 R15, RZ, RZ, -0x1 ;  /* 0xffffffffff0f7424 */ /* 0x000fce00078e00ff */
[----:B------:R-:W-:Y:S05]  /*c8c0*/  WARPSYNC.COLLECTIVE R15, `(.L_x_2069) ;  /* 0x000000000f087348 */ /* 0x000fea0003c00000 */
[----:B------:R1:W2:Y:S02]  /*c8d0*/  SHFL.IDX P6, R14, R13, R12, R11 ;  /* 0x0000000c0d0e7389 */ /* 0x0002a400000c000b */
[----:B-12---:R-:W-:Y:S01]  /*c8e0*/  ENDCOLLECTIVE ;  /* 0x000000000000791b */ /* 0x006fe20003800000 */
.L_x_2069:
[----:B------:R-:W-:Y:S05]  /*c8f0*/  BRA `(.L_x_2070) ;  /* 0xffffff4c00547947 */ /* 0x000fea000383ffff */
.L_x_1902:
[----:B--2---:R2:W3:Y:S02]  /*c900*/  SYNCS.PHASECHK.TRANS64.TRYWAIT P0, [R231+URZ+0x30800], R8 ;  /* 0x03080008e70075a7 */ /* 0x0044e4000800017f */
[----:B---3--:R-:W-:Y:S05]  /*c910*/  @!P0 NANOSLEEP.SYNCS 0x989680 ;  /* 0x009896800000895d */ /* 0x008fea0003900000 */
[----:B------:R-:W3:Y:S02]  /*c920*/  @!P0 SYNCS.PHASECHK.TRANS64 P0, [R231+URZ+0x30800], R8 ;  /* 0x03080008e70085a7 */ /* 0x000ee4000800007f */
[----:B---3--:R-:W-:Y:S05]  /*c930*/  @!P0 BRA `(.L_x_1902) ;  /* 0xfffffffc00f08947 */ /* 0x008fea000383ffff */
[----:B------:R-:W-:Y:S05]  /*c940*/  BRA `(.L_x_1901) ;  /* 0xffffff4c009c7947 */ /* 0x000fea000383ffff */
.L_x_1906:
[----:B---3--:R3:W4:Y:S02]  /*c950*/  SYNCS.PHASECHK.TRANS64.TRYWAIT P0, [R0+URZ+0x30810], R7 ;  /* 0x03081007000075a7 */ /* 0x008724000800017f */
[----:B----4-:R-:W-:Y:S05]  /*c960*/  @!P0 NANOSLEEP.SYNCS 0x989680 ;  /* 0x009896800000895d */ /* 0x010fea0003900000 */
[----:B------:R-:W4:Y:S02]  /*c970*/  @!P0 SYNCS.PHASECHK.TRANS64 P0, [R0+URZ+0x30810], R7 ;  /* 0x03081007000085a7 */ /* 0x000f24000800007f */
[----:B----4-:R-:W-:Y:S05]  /*c980*/  @!P0 BRA `(.L_x_1906) ;  /* 0xfffffffc00f08947 */ /* 0x010fea000383ffff */
[----:B------:R-:W-:Y:S05]  /*c990*/  BRA `(.L_x_1905) ;  /* 0xffffff5400307947 */ /* 0x000fea000383ffff */
.L_x_1910:
[----:B------:R1:W1:Y:S02]  /*c9a0*/  SYNCS.PHASECHK.TRANS64.TRYWAIT P0, [R0+URZ+0x30830], R7 ;  /* 0x03083007000075a7 */ /* 0x000264000800017f */
[----:B-1----:R-:W-:Y:S05]  /*c9b0*/  @!P0 NANOSLEEP.SYNCS 0x989680 ;  /* 0x009896800000895d */ /* 0x002fea0003900000 */
[----:B------:R-:W1:Y:S02]  /*c9c0*/  @!P0 SYNCS.PHASECHK.TRANS64 P0, [R0+URZ+0x30830], R7 ;  /* 0x03083007000085a7 */ /* 0x000e64000800007f */
[----:B-1----:R-:W-:Y:S05]  /*c9d0*/  @!P0 BRA `(.L_x_1910) ;  /* 0xfffffffc00f08947 */ /* 0x002fea000383ffff */
[----:B------:R-:W-:Y:S05]  /*c9e0*/  BRA `(.L_x_1909) ;  /* 0xffffff5800887947 */ /* 0x000fea000383ffff */
.L_x_1990:
[----:B------:R-:W-:Y:S01]  /*c9f0*/  BSSY B0, `(.L_x_2071) ;  /* 0x0000005000007945 */ /* 0x000fe20003800000 */
[----:B------:R-:W-:-:S07]  /*ca00*/  IMAD.MOV.U32 R15, RZ, RZ, -0x1 ;  /* 0xffffffffff0f7424 */ /* 0x000fce00078e00ff */
[----:B------:R-:W-:Y:S05]  /*ca10*/  WARPSYNC.COLLECTIVE R15, `(.L_x_2072) ;  /* 0x000000000f087348 */ /* 0x000fea0003c00000 */
[----:B------:R-:W-:Y:S01]  /*ca20*/  NOP ;  /* 0x0000000000007918 */ /* 0x000fe20000000000 */
[----:B------:R-:W-:Y:S01]  /*ca30*/  ENDCOLLECTIVE ;  /* 0x000000000000791b */ /* 0x000fe20003800000 */
.L_x_2072:
[----:B------:R-:W-:Y:S05]  /*ca40*/  BSYNC B0 ;  /* 0x0000000000007941 */ /* 0x000fea0003800000 */
.L_x_2071:
[----:B------:R-:W-:Y:S05]  /*ca50*/  BRA `(.L_x_2073) ;  /* 0xffffffbc00b07947 */ /* 0x000fea000383ffff */
.L_x_2003:
[----:B------:R-:W-:Y:S01]  /*ca60*/  BSSY B0, `(.L_x_2074) ;  /* 0x0000005000007945 */ /* 0x000fe20003800000 */
[----:B------:R-:W-:-:S07]  /*ca70*/  IMAD.MOV.U32 R15, RZ, RZ, -0x1 ;  /* 0xffffffffff0f7424 */ /* 0x000fce00078e00ff */
[----:B------:R-:W-:Y:S05]  /*ca80*/  WARPSYNC.COLLECTIVE R15, `(.L_x_2075) ;  /* 0x000000000f087348 */ /* 0x000fea0003c00000 */
[----:B------:R-:W-:Y:S01]  /*ca90*/  NOP ;  /* 0x0000000000007918 */ /* 0x000fe20000000000 */
[----:B------:R-:W-:Y:S01]  /*caa0*/  ENDCOLLECTIVE ;  /* 0x000000000000791b */ /* 0x000fe20003800000 */
.L_x_2075:
[----:B------:R-:W-:Y:S05]  /*cab0*/  BSYNC B0 ;  /* 0x0000000000007941 */ /* 0x000fea0003800000 */
.L_x_2074:
[----:B------:R-:W-:Y:S05]  /*cac0*/  BRA `(.L_x_2076) ;  /* 0xffffffc400407947 */ /* 0x000fea000383ffff */
.L_x_2015:
[----:B------:R-:W-:Y:S01]  /*cad0*/  BSSY B0, `(.L_x_2077) ;  /* 0x0000005000007945 */ /* 0x000fe20003800000 */
[----:B------:R-:W-:-:S07]  /*cae0*/  IMAD.MOV.U32 R15, RZ, RZ, -0x1 ;  /* 0xffffffffff0f7424 */ /* 0x000fce00078e00ff */
[----:B------:R-:W-:Y:S05]  /*caf0*/  WARPSYNC.COLLECTIVE R15, `(.L_x_2078) ;  /* 0x000000000f087348 */ /* 0x000fea0003c00000 */
[----:B------:R-:W-:Y:S01]  /*cb00*/  NOP ;  /* 0x0000000000007918 */ /* 0x000fe20000000000 */
[----:B------:R-:W-:Y:S01]  /*cb10*/  ENDCOLLECTIVE ;  /* 0x000000000000791b */ /* 0x000fe20003800000 */
.L_x_2078:
[----:B------:R-:W-:Y:S05]  /*cb20*/  BSYNC B0 ;  /* 0x0000000000007941 */ /* 0x000fea0003800000 */
.L_x_2077:
[----:B------:R-:W-:Y:S05]  /*cb30*/  BRA `(.L_x_2079) ;  /* 0xffffffc800687947 */ /* 0x000fea000383ffff */
.L_x_2043:
[----:B-1----:R1:W2:Y:S02]  /*cb40*/  SYNCS.PHASECHK.TRANS64.TRYWAIT P0, [R15+URZ+0x30820], R0 ;  /* 0x030820000f0075a7 */ /* 0x0022a4000800017f */
[----:B--2---:R-:W-:Y:S05]  /*cb50*/  @!P0 NANOSLEEP.SYNCS 0x989680 ;  /* 0x009896800000895d */ /* 0x004fea0003900000 */
[----:B------:R-:W2:Y:S02]  /*cb60*/  @!P0 SYNCS.PHASECHK.TRANS64 P0, [R15+URZ+0x30820], R0 ;  /* 0x030820000f0085a7 */ /* 0x000ea4000800007f */
[----:B--2---:R-:W-:Y:S05]  /*cb70*/  @!P0 BRA `(.L_x_2043) ;  /* 0xfffffffc00f08947 */ /* 0x004fea000383ffff */
[----:B------:R-:W-:Y:S05]  /*cb80*/  BRA `(.L_x_2080) ;  /* 0xffffffdc00d47947 */ /* 0x000fea000383ffff */
.L_x_2047:
[----:B--2---:R2:W3:Y:S02]  /*cb90*/  SYNCS.PHASECHK.TRANS64.TRYWAIT P1, [R15+URZ+0x30840], R18 ;  /* 0x030840120f0075a7 */ /* 0x0044e4000802017f */
[----:B---3--:R-:W-:Y:S05]  /*cba0*/  @!P1 NANOSLEEP.SYNCS 0x989680 ;  /* 0x009896800000995d */ /* 0x008fea0003900000 */
[----:B------:R-:W3:Y:S02]  /*cbb0*/  @!P1 SYNCS.PHASECHK.TRANS64 P1, [R15+URZ+0x30840], R18 ;  /* 0x030840120f0095a7 */ /* 0x000ee4000802007f */
[----:B---3--:R-:W-:Y:S05]  /*cbc0*/  @!P1 BRA `(.L_x_2047) ;  /* 0xfffffffc00f09947 */ /* 0x008fea000383ffff */
[----:B------:R-:W-:Y:S05]  /*cbd0*/  BRA `(.L_x_2081) ;  /* 0xffffffe4008c7947 */ /* 0x000fea000383ffff */
.L_x_2049:
[----:B-1----:R1:W3:Y:S02]  /*cbe0*/  SYNCS.PHASECHK.TRANS64.TRYWAIT P1, [R15+URZ+0x30828], R18 ;  /* 0x030828120f0075a7 */ /* 0x0022e4000802017f */
[----:B---3--:R-:W-:Y:S05]  /*cbf0*/  @!P1 NANOSLEEP.SYNCS 0x989680 ;  /* 0x009896800000995d */ /* 0x008fea0003900000 */
[----:B------:R-:W3:Y:S02]  /*cc00*/  @!P1 SYNCS.PHASECHK.TRANS64 P1, [R15+URZ+0x30828], R18 ;  /* 0x030828120f0095a7 */ /* 0x000ee4000802007f */
[----:B---3--:R-:W-:Y:S05]  /*cc10*/  @!P1 BRA `(.L_x_2049) ;  /* 0xfffffffc00f09947 */ /* 0x008fea000383ffff */
[----:B------:R-:W-:Y:S05]  /*cc20*/  BRA `(.L_x_2082) ;  /* 0xffffffe8002c7947 */ /* 0x000fea000383ffff */
.L_x_2051:
[----:B---3--:R3:W4:Y:S02]  /*cc30*/  SYNCS.PHASECHK.TRANS64.TRYWAIT P1, [R15+URZ+0x30848], R18 ;  /* 0x030848120f0075a7 */ /* 0x008724000802017f */
[----:B----4-:R-:W-:Y:S05]  /*cc40*/  @!P1 NANOSLEEP.SYNCS 0x989680 ;  /* 0x009896800000995d */ /* 0x010fea0003900000 */
[----:B------:R-:W4:Y:S02]  /*cc50*/  @!P1 SYNCS.PHASECHK.TRANS64 P1, [R15+URZ+0x30848], R18 ;  /* 0x030848120f0095a7 */ /* 0x000f24000802007f */
[----:B----4-:R-:W-:Y:S05]  /*cc60*/  @!P1 BRA `(.L_x_2051) ;  /* 0xfffffffc00f09947 */ /* 0x010fea000383ffff */
[----:B------:R-:W-:Y:S05]  /*cc70*/  BRA `(.L_x_2083) ;  /* 0xffffffe800cc7947 */ /* 0x000fea000383ffff */
.L_x_2053:
[----:B------:R-:W-:-:S07]  /*cc80*/  SHF.L.U32 R4, R10, 0x1f, RZ ;  /* 0x0000001f0a047819 */ /* 0x000fce00000006ff */
.L_x_2084:
[----:B----4-:R4:W1:Y:S02]  /*cc90*/  SYNCS.PHASECHK.TRANS64.TRYWAIT P1, [R15+URZ+0x30820], R4 ;  /* 0x030820040f0075a7 */ /* 0x010864000802017f */
[----:B-1----:R-:W-:Y:S05]  /*cca0*/  @!P1 NANOSLEEP.SYNCS 0x989680 ;  /* 0x009896800000995d */ /* 0x002fea0003900000 */
[----:B------:R-:W1:Y:S02]  /*ccb0*/  @!P1 SYNCS.PHASECHK.TRANS64 P1, [R15+URZ+0x30820], R4 ;  /* 0x030820040f0095a7 */ /* 0x000e64000802007f */
[----:B-1----:R-:W-:Y:S05]  /*ccc0*/  @!P1 BRA `(.L_x_2084) ;  /* 0xfffffffc00f09947 */ /* 0x002fea000383ffff */
[----:B------:R-:W-:Y:S05]  /*ccd0*/  BRA `(.L_x_2085) ;  /* 0xffffffec00507947 */ /* 0x000fea000383ffff */
.L_x_2056:
[----:B----4-:R4:W1:Y:S02]  /*cce0*/  SYNCS.PHASECHK.TRANS64.TRYWAIT P1, [R15+URZ+0x30840], R12 ;  /* 0x0308400c0f0075a7 */ /* 0x010864000802017f */
[----:B-1----:R-:W-:Y:S05]  /*ccf0*/  @!P1 NANOSLEEP.SYNCS 0x989680 ;  /* 0x009896800000995d */ /* 0x002fea0003900000 */
[----:B------:R-:W1:Y:S02]  /*cd00*/  @!P1 SYNCS.PHASECHK.TRANS64 P1, [R15+URZ+0x30840], R12 ;  /* 0x0308400c0f0095a7 */ /* 0x000e64000802007f */
[----:B-1----:R-:W-:Y:S05]  /*cd10*/  @!P1 BRA `(.L_x_2056) ;  /* 0xfffffffc00f09947 */ /* 0x002fea000383ffff */
[----:B------:R-:W-:Y:S05]  /*cd20*/  BRA `(.L_x_2086) ;  /* 0xfffffff0000c7947 */ /* 0x000fea000383ffff */
.L_x_2058:
[----:B-1----:R1:W2:Y:S02]  /*cd30*/  SYNCS.PHASECHK.TRANS64.TRYWAIT P1, [R15+URZ+0x30828], R12 ;  /* 0x0308280c0f0075a7 */ /* 0x0022a4000802017f */
[----:B--2---:R-:W-:Y:S05]  /*cd40*/  @!P1 NANOSLEEP.SYNCS 0x989680 ;  /* 0x009896800000995d */ /* 0x004fea0003900000 */
[----:B------:R-:W2:Y:S02]  /*cd50*/  @!P1 SYNCS.PHASECHK.TRANS64 P1, [R15+URZ+0x30828], R12 ;  /* 0x0308280c0f0095a7 */ /* 0x000ea4000802007f */
[----:B--2---:R-:W-:Y:S05]  /*cd60*/  @!P1 BRA `(.L_x_2058) ;  /* 0xfffffffc00f09947 */ /* 0x004fea000383ffff */
[----:B------:R-:W-:Y:S05]  /*cd70*/  BRA `(.L_x_2087) ;  /* 0xfffffff000a07947 */ /* 0x000fea000383ffff */
.L_x_2060:
[----:B------:R1:W1:Y:S02]  /*cd80*/  SYNCS.PHASECHK.TRANS64.TRYWAIT P0, [R3+URZ+0x30840], R0 ;  /* 0x03084000030075a7 */ /* 0x000264000800017f */
[----:B-1----:R-:W-:Y:S05]  /*cd90*/  @!P0 NANOSLEEP.SYNCS 0x989680 ;  /* 0x009896800000895d */ /* 0x002fea0003900000 */
[----:B------:R-:W1:Y:S02]  /*cda0*/  @!P0 SYNCS.PHASECHK.TRANS64 P0, [R3+URZ+0x30840], R0 ;  /* 0x03084000030085a7 */ /* 0x000e64000800007f */
[----:B-1----:R-:W-:Y:S05]  /*cdb0*/  @!P0 BRA `(.L_x_2060) ;  /* 0xfffffffc00f08947 */ /* 0x002fea000383ffff */
[----:B------:R-:W-:Y:S05]  /*cdc0*/  BRA `(.L_x_2088) ;  /* 0xfffffff400507947 */ /* 0x000fea000383ffff */
.L_x_2062:
[----:B------:R-:W-:Y:S01]  /*cdd0*/  BSSY B0, `(.L_x_2089) ;  /* 0x0000006000007945 */ /* 0x000fe20003800000 */
[----:B------:R-:W-:-:S07]  /*cde0*/  IMAD.MOV.U32 R15, RZ, RZ, -0x1 ;  /* 0xffffffffff0f7424 */ /* 0x000fce00078e00ff */
[----:B---3--:R-:W-:Y:S05]  /*cdf0*/  WARPSYNC.COLLECTIVE R15, `(.L_x_2090) ;  /* 0x000000000f0c7348 */ /* 0x008fea0003c00000 */
[----:B------:R-:W-:Y:S02]  /*ce00*/  ELECT P6, UR62, PT ;  /* 0x00000000003e782f */ /* 0x000fe400038c0000 */
[----:B------:R-:W-:Y:S01]  /*ce10*/  MOV R14, UR62 ;  /* 0x0000003e000e7c02 */ /* 0x000fe20008000f00 */
[----:B---3--:R-:W-:Y:S10]  /*ce20*/  ENDCOLLECTIVE ;  /* 0x000000000000791b */ /* 0x008ff40003800000 */
.L_x_2090:
[----:B------:R-:W-:Y:S05]  /*ce30*/  BSYNC B0 ;  /* 0x0000000000007941 */ /* 0x000fea0003800000 */
.L_x_2089:
[----:B------:R-:W-:Y:S05]  /*ce40*/  BRA `(.L_x_2091) ;  /* 0xfffffff800007947 */ /* 0x000fea000383ffff */
.L_x_2064:
[----:B-1----:R1:W2:Y:S02]  /*ce50*/  SYNCS.PHASECHK.TRANS64.TRYWAIT P0, [R7+URZ], R4 ;  /* 0x00000004070075a7 */ /* 0x0022a4000800017f */
[----:B--2---:R-:W-:Y:S05]  /*ce60*/  @!P0 NANOSLEEP.SYNCS 0x989680 ;  /* 0x009896800000895d */ /* 0x004fea0003900000 */
[----:B------:R-:W2:Y:S02]  /*ce70*/  @!P0 SYNCS.PHASECHK.TRANS64 P0, [R7+URZ], R4 ;  /* 0x00000004070085a7 */ /* 0x000ea4000800007f */
[----:B--2---:R-:W-:Y:S05]  /*ce80*/  @!P0 BRA `(.L_x_2064) ;  /* 0xfffffffc00f08947 */ /* 0x004fea000383ffff */
[----:B------:R-:W-:Y:S05]  /*ce90*/  BRA `(.L_x_2092) ;  /* 0xfffffff800407947 */ /* 0x000fea000383ffff */
.L_x_2065:
[----:B--2---:R2:W4:Y:S02]  /*cea0*/  SYNCS.PHASECHK.TRANS64.TRYWAIT P0, [R3+URZ], R2 ;  /* 0x00000002030075a7 */ /* 0x004524000800017f */
[----:B----4-:R-:W-:Y:S05]  /*ceb0*/  @!P0 NANOSLEEP.SYNCS 0x989680 ;  /* 0x009896800000895d */ /* 0x010fea0003900000 */
[----:B------:R-:W4:Y:S02]  /*cec0*/  @!P0 SYNCS.PHASECHK.TRANS64 P0, [R3+URZ], R2 ;  /* 0x00000002030085a7 */ /* 0x000f24000800007f */
[----:B----4-:R-:W-:Y:S05]  /*ced0*/  @!P0 BRA `(.L_x_2065) ;  /* 0xfffffffc00f08947 */ /* 0x010fea000383ffff */
[----:B------:R-:W-:Y:S05]  /*cee0*/  BRA `(.L_x_2093) ;  /* 0xfffffff800347947 */ /* 0x000fea000383ffff */
.L_x_2067:
[----:B--2---:R2:W4:Y:S02]  /*cef0*/  SYNCS.PHASECHK.TRANS64.TRYWAIT P0, [R5+URZ], R4 ;  /* 0x00000004050075a7 */ /* 0x004524000800017f */
[----:B----4-:R-:W-:Y:S05]  /*cf00*/  @!P0 NANOSLEEP.SYNCS 0x989680 ;  /* 0x009896800000895d */ /* 0x010fea0003900000 */
[----:B------:R-:W4:Y:S02]  /*cf10*/  @!P0 SYNCS.PHASECHK.TRANS64 P0, [R5+URZ], R4 ;  /* 0x00000004050085a7 */ /* 0x000f24000800007f */
[----:B----4-:R-:W-:Y:S05]  /*cf20*/  @!P0 BRA `(.L_x_2067) ;  /* 0xfffffffc00f08947 */ /* 0x010fea000383ffff */
[----:B------:R-:W-:Y:S05]  /*cf30*/  BRA `(.L_x_2094) ;  /* 0xfffffff800387947 */ /* 0x000fea000383ffff */
.L_x_2095:
        /* <DEDUP_REMOVED lines=12> */
.L_x_3698:


//--------------------- .text._ZN7cutlass13device_kernelIN5flash11enable_sm90INS1_16FlashAttnBwdSm90INS1_25CollectiveMainloopBwdSm90ILi2ELi2ELi2EN4cute5tupleIJNS5_1CILi1EEES8_S8_EEENS6_IJNS7_ILi64EEENS7_ILi128EEESB_EEENS_10bfloat16_tEfNS_4arch4Sm90ELb0ELb1ELb0ELb1ELb0ELb1ELb0ELb0ELi2ELi1ELi2ELi1ELb0EEENS1_24CollectiveEpilogueBwdGQAISC_fSF_Li256ELb1ELb0EEENS1_19SingleTileSchedulerILb1ELb0ELb0ELi128EEEEEEEEEvNT_6ParamsE --------------------------
	.section	.text._ZN7cutlass13device_kernelIN5flash11enable_sm90INS1_16FlashAttnBwdSm90INS1_25CollectiveMainloopBwdSm90ILi2ELi2ELi2EN4cute5tupleIJNS5_1CILi1EEES8_S8_EEENS6_IJNS7_ILi64EEENS7_ILi128EEESB_EEENS_10bfloat16_tEfNS_4arch4Sm90ELb0ELb1ELb0ELb1ELb0ELb1ELb0ELb0ELi2ELi1ELi2ELi1ELb0EEENS1_24CollectiveEpilogueBwdGQAISC_fSF_Li256ELb1ELb0EEENS1_19SingleTileSchedulerILb1ELb0ELb0ELi128EEEEEEEEEvNT_6ParamsE,"ax",@progbits
	.align	128
.text._ZN7cutlass13device_kernelIN5flash11enable_sm90INS1_16FlashAttnBwdSm90INS1_25CollectiveMainloopBwdSm90ILi2ELi2ELi2EN4cute5tupleIJNS5_1CILi1EEES8_S8_EEENS6_IJNS7_ILi64EEENS7_ILi128EEESB_EEENS_10bfloat16_tEfNS_4arch4Sm90ELb0ELb1ELb0ELb1ELb0ELb1ELb0ELb0ELi2ELi1ELi2ELi1ELb0EEENS1_24CollectiveEpilogueBwdGQAISC_fSF_Li256ELb1ELb0EEENS1_19SingleTileSchedulerILb1ELb0ELb0ELi128EEEEEEEEEvNT_6ParamsE:
        .type           _ZN7cutlass13device_kernelIN5flash11enable_sm90INS1_16FlashAttnBwdSm90INS1_25CollectiveMainloopBwdSm90ILi2ELi2ELi2EN4cute5tupleIJNS5_1CILi1EEES8_S8_EEENS6_IJNS7_ILi64EEENS7_ILi128EEESB_EEENS_10bfloat16_tEfNS_4arch4Sm90ELb0ELb1ELb0ELb1ELb0ELb1ELb0ELb0ELi2ELi1ELi2ELi1ELb0EEENS1_24CollectiveEpilogueBwdGQAISC_fSF_Li256ELb1ELb0EEENS1_19SingleTileSchedulerILb1ELb0ELb0ELi128EEEEEEEEEvNT_6ParamsE,@function
        .size           _ZN7cutlass13device_kernelIN5flash11enable_sm90INS1_16FlashAttnBwdSm90INS1_25CollectiveMainloopBwdSm90ILi2ELi2ELi2EN4cute5tupleIJNS5_1CILi1EEES8_S8_EEENS6_IJNS7_ILi64EEENS7_ILi128EEESB_EEENS_10bfloat16_tEfNS_4arch4Sm90ELb0ELb1ELb0ELb1ELb0ELb1ELb0ELb0ELi2ELi1ELi2ELi1ELb0EEENS1_24CollectiveEpilogueBwdGQAISC_fSF_Li256ELb1ELb0EEENS1_19SingleTileSchedulerILb1ELb0ELb0ELi128EEEEEEEEEvNT_6ParamsE,(.L_x_3699 - _ZN7cutlass13device_kernelIN5flash11enable_sm90INS1_16FlashAttnBwdSm90INS1_25CollectiveMainloopBwdSm90ILi2ELi2ELi2EN4cute5tupleIJNS5_1CILi1EEES8_S8_EEENS6_IJNS7_ILi64EEENS7_ILi128EEESB_EEENS_10bfloat16_tEfNS_4arch4Sm90ELb0ELb1ELb0ELb1ELb0ELb1ELb0ELb0ELi2ELi1ELi2ELi1ELb0EEENS1_24CollectiveEpilogueBwdGQAISC_fSF_Li256ELb1ELb0EEENS1_19SingleTileSchedulerILb1ELb0ELb0ELi128EEEEEEEEEvNT_6ParamsE)
        .other          _ZN7cutlass13device_kernelIN5flash11enable_sm90INS1_16FlashAttnBwdSm90INS1_25CollectiveMainloopBwdSm90ILi2ELi2ELi2EN4cute5tupleIJNS5_1CILi1EEES8_S8_EEENS6_IJNS7_ILi64EEENS7_ILi128EEESB_EEENS_10bfloat16_tEfNS_4arch4Sm90ELb0ELb1ELb0ELb1ELb0ELb1ELb0ELb0ELi2ELi1ELi2ELi1ELb0EEENS1_24CollectiveEpilogueBwdGQAISC_fSF_Li256ELb1ELb0EEENS1_19SingleTileSchedulerILb1ELb0ELb0ELi128EEEEEEEEEvNT_6ParamsE,@"STO_CUDA_ENTRY STV_DEFAULT"
_ZN7cutlass13device_kernelIN5flash11enable_sm90INS1_16FlashAttnBwdSm90INS1_25CollectiveMainloopBwdSm90ILi2ELi2ELi2EN4cute5tupleIJNS5_1CILi1EEES8_S8_EEENS6_IJNS7_ILi64EEENS7_ILi128EEESB_EEENS_10bfloat16_tEfNS_4arch4Sm90ELb0ELb1ELb0ELb1ELb0ELb1ELb0ELb0ELi2ELi1ELi2ELi1ELb0EEENS1_24CollectiveEpilogueBwdGQAISC_fSF_Li256ELb1ELb0EEENS1_19SingleTileSchedulerILb1ELb0ELb0ELi128EEEEEEEEEvNT_6ParamsE:
        /* <DEDUP_REMOVED lines=24> */
.L_x_2097:
[----:B------:R-:W-:Y:S05]  /*0180*/  BSYNC B0 ;  /* 0x0000000000007941 */ /* 0x000fea0003800000 */
.L_x_2096:
        /* <DEDUP_REMOVED lines=37> */
.L_x_2098:
        /* <DEDUP_REMOVED lines=22> */
.L_x_2099:
[----:B------:R-:W-:Y:S01]  /*0540*/  PLOP3.LUT P0, PT, PT, PT, UP0, 0x80, 0x0 ;  /* 0x000000000000781c */ /* 0x000fe20003f0f008 */
[----:B------:R-:W-:Y:S01]  /*0550*/  NOP ;  /* 0x0000000000007918 */ /* 0x000fe20000000000 */
[----:B------:R-:W-:Y:S01]  /*0560*/  ULDC.64 UR46, c[0x0][0x208] ;  /* 0x00008200002e7ab9 */ /* 0x000fe20000000a00 */
[----:B------:R-:W-:Y:S01]  /*0570*/  BSSY B6, `(.L_x_2100) ;  /* 0x0000873000067945 */ /* 0x000fe20003800000 */
[----:B-12-4-:R-:W-:Y:S09]  /*0580*/  BAR.SYNC.DEFER_BLOCKING 0x0 ;  /* 0x0000000000007b1d */ /* 0x016ff20000010000 */
[----:B------:R-:W-:Y:S05]  /*0590*/  @!P0 BRA `(.L_x_2101) ;  /* 0x0000004800e88947 */ /* 0x000fea0003800000 */
.L_x_2102:
        /* <DEDUP_REMOVED lines=24> */
.L_x_2103:
        /* <DEDUP_REMOVED lines=14> */
.L_x_2105:
[----:B------:R-:W-:-:S05]  /*0800*/  ULDC UR4, c[0x0][0x8c4] ;  /* 0x0002310000047ab9 */ /* 0x000fca0000000800 */
.L_x_2104:
        /* <DEDUP_REMOVED lines=17> */
.L_x_2107:
        /* <DEDUP_REMOVED lines=14> */
.L_x_2108:
        /* <DEDUP_REMOVED lines=11> */
.L_x_2109:
        /* <DEDUP_REMOVED lines=13> */
.L_x_2110:
        /* <DEDUP_REMOVED lines=82> */
.L_x_2111:
        /* <DEDUP_REMOVED lines=29> */
.L_x_2114:
        /* <DEDUP_REMOVED lines=15> */
.L_x_2113:
        /* <DEDUP_REMOVED lines=22> */
.L_x_2116:
        /* <DEDUP_REMOVED lines=15> */
.L_x_2115:
        /* <DEDUP_REMOVED lines=8> */
.L_x_2200:
        /* <DEDUP_REMOVED lines=23> */
.L_x_2118:
        /* <DEDUP_REMOVED lines=95> */
.L_x_2130:
[----:B------:R-:W-:-:S13]  /*1d90*/  ISETP.NE.AND P6, PT, R235, 0x3, PT ;  /* 0x00000003eb00780c */ /* 0x000fda0003fc5270 */
[----:B------:R-:W-:Y:S05]  /*1da0*/  @!P6 BRA `(.L_x_2120) ;  /* 0x000000000004e947 */ /* 0x000fea0003800000 */
[----:B------:R-:W-:Y:S01]  /*1db0*/  BPT.TRAP 0x1 ;  /* 0x000000040000795c */ /* 0x000fe20000300000 */
.L_x_2120:
[----:B------:R-:W-:Y:S01]  /*1dc0*/  IMAD R0, R4, 0x8, R231 ;  /* 0x0000000804007824 */ /* 0x000fe200078e02e7 */
[----:B------:R-:W-:-:S04]  /*1dd0*/  SHF.L.U32 R7, R226, 0x1f, RZ ;  /* 0x0000001fe2077819 */ /* 0x000fc800000006ff */
[----:B------:R2:W3:Y:S01]  /*1de0*/  SYNCS.PHASECHK.TRANS64.TRYWAIT P0, [R0+URZ+0x30810], R7 ;  /* 0x03081007000075a7 */ /* 0x0004e2000800017f */
[----:B------:R-:W-:Y:S05]  /*1df0*/  @!P6 BRA `(.L_x_2121) ;  /* 0x000000000004e947 */ /* 0x000fea0003800000 */
[----:B------:R-:W-:Y:S01]  /*1e00*/  BPT.TRAP 0x1 ;  /* 0x000000040000795c */ /* 0x000fe20000300000 */
.L_x_2121:
[----:B---3--:R-:W-:Y:S05]  /*1e10*/  @P0 BRA `(.L_x_2122) ;  /* 0x0000000000080947 */ /* 0x008fea0003800000 */
[----:B------:R-:W3:Y:S02]  /*1e20*/  SYNCS.PHASECHK.TRANS64.TRYWAIT P0, [R0+URZ+0x30810], R7 ;  /* 0x03081007000075a7 */ /* 0x000ee4000800017f */
[----:B---3--:R-:W-:Y:S05]  /*1e30*/  @!P0 BRA `(.L_x_2123) ;  /* 0x0000006c00d08947 */ /* 0x008fea0003800000 */
.L_x_2122:
        /* <DEDUP_REMOVED lines=81> */
.L_x_2124:
[----:B------:R1:W1:Y:S01]  /*2350*/  SYNCS.PHASECHK.TRANS64.TRYWAIT P0, [R0+URZ+0x30830], R7 ;  /* 0x03083007000075a7 */ /* 0x000262000800017f */
[----:B------:R-:W-:Y:S05]  /*2360*/  @!P6 BRA `(.L_x_2125) ;  /* 0x000000000004e947 */ /* 0x000fea0003800000 */
[----:B------:R-:W-:Y:S01]  /*2370*/  BPT.TRAP 0x1 ;  /* 0x000000040000795c */ /* 0x000fe20000300000 */
.L_x_2125:
[----:B------:R-:W-:-:S05]  /*2380*/  VIADD R5, R231, 0x20000 ;  /* 0x00020000e7057836 */ /* 0x000fca0000000000 */
[----:B------:R-:W-:-:S04]  /*2390*/  SHF.R.U32.HI R5, RZ, 0x4, R5 ;  /* 0x00000004ff057819 */ /* 0x000fc80000011605 */
[----:B------:R-:W-:-:S04]  /*23a0*/  LOP3.LUT R234, R5, 0x3fff, RZ, 0xc0, !PT ;  /* 0x00003fff05ea7812 */ /* 0x000fc800078ec0ff */
[----:B------:R-:W-:Y:S01]  /*23b0*/  LOP3.LUT R5, R234, 0x10000, RZ, 0xfc, !PT ;  /* 0x00010000ea057812 */ /* 0x000fe200078efcff */
[----:B-1----:R-:W-:Y:S06]  /*23c0*/  @P0 BRA `(.L_x_2126) ;  /* 0x0000000000080947 */ /* 0x002fec0003800000 */
[----:B------:R-:W1:Y:S02]  /*23d0*/  SYNCS.PHASECHK.TRANS64.TRYWAIT P0, [R0+URZ+0x30830], R7 ;  /* 0x03083007000075a7 */ /* 0x000e64000800017f */
[----:B-1----:R-:W-:Y:S05]  /*23e0*/  @!P0 BRA `(.L_x_2127) ;  /* 0x0000006800788947 */ /* 0x002fea0003800000 */
.L_x_2126:
        /* <DEDUP_REMOVED lines=445> */
.L_x_2128:
        /* <DEDUP_REMOVED lines=49> */
.L_x_2129:
        /* <DEDUP_REMOVED lines=78> */
.L_x_2112:
[----:B------:R-:W-:Y:S05]  /*47b0*/  @P0 BRA `(.L_x_2106) ;  /* 0x0000004400380947 */ /* 0x000fea0003800000 */
[----:B------:R-:W-:Y:S01]  /*47c0*/  ULDC.64 UR4, c[0x0][0x878] ;  /* 0x00021e0000047ab9 */ /* 0x000fe20000000a00 */
[----:B------:R-:W1:Y:S01]  /*47d0*/  S2R R4, SR_TID.X ;  /* 0x0000000000047919 */ /* 0x000e620000002100 */
[----:B------:R-:W-:Y:S01]  /*47e0*/  UISETP.NE.U32.AND UP0, UPT, UR4, URZ, UPT ;  /* 0x0000003f0400728c */ /* 0x000fe2000bf05070 */
[----:B------:R-:W-:Y:S01]  /*47f0*/  S2UR UR8, SR_CgaCtaId ;  /* 0x00000000000879c3 */ /* 0x000fe20000008800 */
[----:B------:R-:W-:-:S07]  /*4800*/  ULDC UR6, c[0x0][0x850] ;  /* 0x0002140000067ab9 */ /* 0x000fce0000000800 */
[----:B------:R-:W2:Y:S01]  /*4810*/  S2UR UR10, SR_CTAID.X ;  /* 0x00000000000a79c3 */ /* 0x000ea20000002500 */
[----:B------:R-:W-:Y:S01]  /*4820*/  UISETP.NE.AND.EX UP0, UPT, UR5, URZ, UPT, UP0 ;  /* 0x0000003f0500728c */ /* 0x000fe2000bf05300 */
[----:B------:R-:W-:Y:S01]  /*4830*/  UMOV UR7, 0x400 ;  /* 0x0000040000077882 */ /* 0x000fe20000000000 */
[----:B------:R-:W-:Y:S01]  /*4840*/  ULDC.64 UR12, c[0x0][0x818] ;  /* 0x00020600000c7ab9 */ /* 0x000fe20000000a00 */
[----:B------:R-:W-:Y:S01]  /*4850*/  ULDC.64 UR14, c[0x0][0x840] ;  /* 0x00021000000e7ab9 */ /* 0x000fe20000000a00 */
[----:B------:R-:W-:Y:S02]  /*4860*/  ULDC.64 UR16, c[0x0][0x848] ;  /* 0x0002120000107ab9 */ /* 0x000fe40000000a00 */
[----:B------:R-:W-:-:S05]  /*4870*/  PLOP3.LUT P0, PT, PT, PT, UP0, 0x80, 0x0 ;  /* 0x000000000000781c */ /* 0x000fca0003f0f008 */
[----:B------:R-:W-:Y:S02]  /*4880*/  @UP0 ULDC.64 UR4, c[0x0][0x878] ;  /* 0x00021e0000040ab9 */ /* 0x000fe40000000a00 */
[----:B------:R-:W-:-:S06]  /*4890*/  @UP0 UIMAD.WIDE UR4, UR36, 0x4, UR4 ;  /* 0x00000004240408a5 */ /* 0x000fcc000f8e0204 */
[----:B------:R-:W-:Y:S02]  /*48a0*/  IMAD.U32 R2, RZ, RZ, UR4 ;  /* 0x00000004ff027e24 */ /* 0x000fe4000f8e00ff */
[----:B------:R-:W-:-:S05]  /*48b0*/  IMAD.U32 R3, RZ, RZ, UR5 ;  /* 0x00000005ff037e24 */ /* 0x000fca000f8e00ff */
[----:B------:R-:W3:Y:S01]  /*48c0*/  @P0 LDG.E R2, desc[UR46][R2.64] ;  /* 0x0000002e02020981 */ /* 0x000ee2000c1e1900 */
[----:B------:R-:W4:Y:S01]  /*48d0*/  S2UR UR5, SR_CTAID.Y ;  /* 0x00000000000579c3 */ /* 0x000f220000002600 */
[----:B-1----:R-:W-:Y:S01]  /*48e0*/  VIADD R5, R4, 0xffffff80 ;  /* 0xffffff8004057836 */ /* 0x002fe20000000000 */
[----:B------:R-:W-:Y:S01]  /*48f0*/  UISETP.NE.AND UP1, UPT, UR6, 0x1, UPT ;  /* 0x000000010600788c */ /* 0x000fe2000bf25270 */
[----:B------:R-:W-:Y:S01]  /*4900*/  BSSY B0, `(.L_x_2131) ;  /* 0x000005b000007945 */ /* 0x000fe20003800000 */
[----:B--2---:R-:W-:Y:S02]  /*4910*/  USHF.L.U32 UR10, UR10, 0xe, URZ ;  /* 0x0000000e0a0a7899 */ /* 0x004fe4000800063f */
[----:B------:R-:W-:-:S07]  /*4920*/  SHF.R.S32.HI R0, RZ, 0x1f, R5 ;  /* 0x0000001fff007819 */ /* 0x000fce0000011405 */
[----:B------:R-:W-:Y:S01]  /*4930*/  @UP1 ULDC UR11, c[0x0][0x858] ;  /* 0x00021600000b1ab9 */ /* 0x000fe20000000800 */
[----:B------:R-:W-:Y:S01]  /*4940*/  BAR.SYNC.DEFER_BLOCKING 0x1, 0x100 ;  /* 0x0044000000007b1d */ /* 0x000fe20000010000 */
[----:B---3--:R-:W-:Y:S02]  /*4950*/  @P0 R2UR UR4, R2 ;  /* 0x00000000020402ca */ /* 0x008fe400000e0000 */
[----:B------:R-:W-:Y:S02]  /*4960*/  LEA.HI R2, R0, R5, RZ, 0x7 ;  /* 0x0000000500027211 */ /* 0x000fe400078f38ff */
[----:B------:R-:W-:Y:S02]  /*4970*/  ISETP.NE.AND P0, PT, R5, RZ, PT ;  /* 0x000000ff0500720c */ /* 0x000fe40003f05270 */
[C---:B------:R-:W-:Y:S01]  /*4980*/  LOP3.LUT R0, R2.reuse, 0xfffff80, RZ, 0xc0, !PT ;  /* 0x0fffff8002007812 */ /* 0x040fe200078ec0ff */
[----:B------:R-:W-:-:S04]  /*4990*/  IMAD.SHL.U32 R2, R2, 0x40, RZ ;  /* 0x0000004002027824 */ /* 0x000fc800078e00ff */
[----:B------:R-:W-:Y:S01]  /*49a0*/  IMAD.IADD R0, R5, 0x1, -R0 ;  /* 0x0000000105007824 */ /* 0x000fe200078e0a00 */
[----:B------:R-:W-:Y:S01]  /*49b0*/  LOP3.LUT R3, R2, 0x3fffe000, RZ, 0xc0, !PT ;  /* 0x3fffe00002037812 */ /* 0x000fe200078ec0ff */
[----:B------:R-:W-:-:S04]  /*49c0*/  @UP0 ULEA UR4, UR36, UR4, 0x7 ;  /* 0x0000000424040291 */ /* 0x000fc8000f8e383f */
[----:B------:R-:W-:Y:S01]  /*49d0*/  @UP0 USHF.R.S32.HI UR6, URZ, 0x1f, UR4 ;  /* 0x0000001f3f060899 */ /* 0x000fe20008011404 */
[----:B------:R-:W-:-:S03]  /*49e0*/  IMAD R0, R0, 0x4, R3 ;  /* 0x0000000400007824 */ /* 0x000fc600078e0203 */
[----:B------:R-:W-:Y:S02]  /*49f0*/  @UP0 ULEA.HI UR6, UR6, UR4, URZ, 0x7 ;  /* 0x0000000406060291 */ /* 0x000fe4000f8f383f */
[----:B------:R-:W-:Y:S02]  /*4a00*/  ULEA UR4, UR8, UR7, 0x18 ;  /* 0x0000000708047291 */ /* 0x000fe4000f8ec03f */
[----:B------:R-:W-:Y:S01]  /*4a10*/  @UP0 USHF.L.U32 UR6, UR6, 0x7, URZ ;  /* 0x0000000706060899 */ /* 0x000fe2000800063f */
[----:B------:R-:W-:-:S03]  /*4a20*/  @UP1 ULDC UR8, c[0x0][0x854] ;  /* 0x0002150000081ab9 */ /* 0x000fc60000000800 */
[----:B------:R-:W-:Y:S01]  /*4a30*/  @UP0 ULOP3.LUT UR6, UR6, 0xffffc000, URZ, 0xc0, !UPT ;  /* 0xffffc00006060892 */ /* 0x000fe2000f8ec03f */
[----:B------:R-:W-:Y:S01]  /*4a40*/  LEA R0, R0, UR4, 0x2 ;  /* 0x0000000400007c11 */ /* 0x000fe2000f8e10ff */
[----:B----4-:R-:W-:Y:S02]  /*4a50*/  UIMAD.WIDE.U32 UR8, UR5, UR8, URZ ;  /* 0x00000008050872a5 */ /* 0x010fe4000f8e003f */
[----:B------:R-:W-:Y:S02]  /*4a60*/  @UP0 USHF.R.S32.HI UR7, URZ, 0x1f, UR6 ;  /* 0x0000001f3f070899 */ /* 0x000fe40008011406 */
[----:B------:R-:W-:Y:S01]  /*4a70*/  @UP1 USHF.R.U32.HI UR5, URZ, UR11, UR9 ;  /* 0x0000000b3f051299 */ /* 0x000fe20008011609 */
[----:B------:R1:W-:Y:S01]  /*4a80*/  STS.128 [R0], R24 ;  /* 0x0000001800007388 */ /* 0x0003e20000000c00 */
[----:B------:R-:W-:Y:S02]  /*4a90*/  @!UP0 UMOV UR6, URZ ;  /* 0x0000003f00068c82 */ /* 0x000fe40008000000 */
[----:B------:R-:W-:Y:S01]  /*4aa0*/  UIADD3 UR8, UP1, UR10, UR6, URZ ;  /* 0x000000060a087290 */ /* 0x000fe2000ff3e03f */
[----:B------:R1:W-:Y:S01]  /*4ab0*/  STS.128 [R0+0x800], R28 ;  /* 0x0008001c00007388 */ /* 0x0003e20000000c00 */
[----:B------:R-:W-:Y:S01]  /*4ac0*/  USHF.R.S32.HI UR6, URZ, 0x1f, UR5 ;  /* 0x0000001f3f067899 */ /* 0x000fe20008011405 */
[----:B------:R-:W-:-:S02]  /*4ad0*/  @!UP0 UMOV UR7, URZ ;  /* 0x0000003f00078c82 */ /* 0x000fc40008000000 */
[----:B------:R1:W-:Y:S01]  /*4ae0*/  STS.128 [R0+0x1000], R32 ;  /* 0x0010002000007388 */ /* 0x0003e20000000c00 */
[----:B------:R-:W-:Y:S02]  /*4af0*/  ULEA.HI.X.SX32 UR9, UR10, UR7, 0x1, UP1 ;  /* 0x000000070a097291 */ /* 0x000fe400088f0e3f */
[----:B------:R-:W-:Y:S01]  /*4b00*/  UIMAD UR7, UR6, UR12, URZ ;  /* 0x0000000c060772a4 */ /* 0x000fe2000f8e023f */
[----:B------:R1:W-:Y:S01]  /*4b10*/  STS.128 [R0+0x1800], R36 ;  /* 0x0018002400007388 */ /* 0x0003e20000000c00 */
[----:B------:R-:W-:Y:S02]  /*4b20*/  UIMAD UR11, UR6, UR14, URZ ;  /* 0x0000000e060b72a4 */ /* 0x000fe4000f8e023f */
[----:B------:R-:W-:Y:S01]  /*4b30*/  UIMAD UR10, UR5, UR13, UR7 ;  /* 0x0000000d050a72a4 */ /* 0x000fe2000f8e0207 */
[----:B------:R1:W-:Y:S01]  /*4b40*/  STS.128 [R0+0x2000], R40 ;  /* 0x0020002800007388 */ /* 0x0003e20000000c00 */
[----:B------:R-:W-:Y:S02]  /*4b50*/  UIMAD.WIDE.U32 UR6, UR5, UR12, UR8 ;  /* 0x0000000c050672a5 */ /* 0x000fe4000f8e0008 */
[----:B------:R-:W-:Y:S01]  /*4b60*/  UIMAD UR12, UR5, UR15, UR11 ;  /* 0x0000000f050c72a4 */ /* 0x000fe2000f8e020b */
[----:B------:R1:W-:Y:S01]  /*4b70*/  STS.128 [R0+0x2800], R44 ;  /* 0x0028002c00007388 */ /* 0x0003e20000000c00 */
[----:B------:R-:W-:-:S02]  /*4b80*/  UIMAD.WIDE.U32 UR8, UR5, UR14, UR8 ;  /* 0x0000000e050872a5 */ /* 0x000fc4000f8e0008 */
[----:B------:R-:W-:Y:S01]  /*4b90*/  USHF.R.S32.HI UR5, URZ, 0x1f, UR36 ;  /* 0x0000001f3f057899 */ /* 0x000fe20008011424 */
[----:B------:R1:W-:Y:S01]  /*4ba0*/  STS.128 [R0+0x3000], R48 ;  /* 0x0030003000007388 */ /* 0x0003e20000000c00 */
[----:B------:R-:W-:Y:S01]  /*4bb0*/  ULDC.64 UR14, c[0x0][0x820] ;  /* 0x00020800000e7ab9 */ /* 0x000fe20000000a00 */
[----:B------:R-:W-:Y:S02]  /*4bc0*/  USEL UR36, UR36, URZ, !UP0 ;  /* 0x0000003f24247287 */ /* 0x000fe4000c000000 */
[----:B------:R1:W-:Y:S01]  /*4bd0*/  STS.128 [R0+0x3800], R52 ;  /* 0x0038003400007388 */ /* 0x0003e20000000c00 */
[----:B------:R-:W-:Y:S02]  /*4be0*/  USEL UR5, UR5, URZ, !UP0 ;  /* 0x0000003f05057287 */ /* 0x000fe4000c000000 */
[----:B------:R-:W-:Y:S01]  /*4bf0*/  UIADD3 UR7, UR7, UR10, URZ ;  /* 0x0000000a07077290 */ /* 0x000fe2000fffe03f */
[----:B------:R1:W-:Y:S01]  /*4c00*/  STS.128 [R0+0x4000], R56 ;  /* 0x0040003800007388 */ /* 0x0003e20000000c00 */
[----:B------:R-:W-:-:S02]  /*4c10*/  UIMAD UR11, UR5, UR14, URZ ;  /* 0x0000000e050b72a4 */ /* 0x000fc4000f8e023f */
[----:B------:R-:W-:Y:S01]  /*4c20*/  UIMAD UR5, UR5, UR16, URZ ;  /* 0x00000010050572a4 */ /* 0x000fe2000f8e023f */
[----:B------:R1:W-:Y:S01]  /*4c30*/  STS.128 [R0+0x4800], R60 ;  /* 0x0048003c00007388 */ /* 0x0003e20000000c00 */
[----:B------:R-:W-:Y:S02]  /*4c40*/  UIADD3 UR9, UR9, UR12, URZ ;  /* 0x0000000c09097290 */ /* 0x000fe4000fffe03f */
[----:B------:R-:W-:Y:S01]  /*4c50*/  UIMAD UR11, UR36, UR15, UR11 ;  /* 0x0000000f240b72a4 */ /* 0x000fe2000f8e020b */
[----:B------:R1:W-:Y:S01]  /*4c60*/  STS.128 [R0+0x5000], R64 ;  /* 0x0050004000007388 */ /* 0x0003e20000000c00 */
[----:B------:R-:W-:Y:S02]  /*4c70*/  UIMAD.WIDE.U32 UR6, UR36, UR14, UR6 ;  /* 0x0000000e240672a5 */ /* 0x000fe4000f8e0006 */
[----:B------:R-:W-:Y:S01]  /*4c80*/  UIMAD UR5, UR36, UR17, UR5 ;  /* 0x00000011240572a4 */ /* 0x000fe2000f8e0205 */
[----:B------:R1:W-:Y:S01]  /*4c90*/  STS.128 [R0+0x5800], R68 ;  /* 0x0058004400007388 */ /* 0x0003e20000000c00 */
[----:B------:R-:W-:Y:S01]  /*4ca0*/  UIMAD.WIDE.U32 UR8, UR36, UR16, UR8 ;  /* 0x00000010240872a5 */ /* 0x000fe2000f8e0008 */
[----:B------:R-:W-:-:S02]  /*4cb0*/  ULDC.64 UR12, c[0x0][0x800] ;  /* 0x00020000000c7ab9 */ /* 0x000fc40000000a00 */
[----:B------:R1:W-:Y:S01]  /*4cc0*/  STS.128 [R0+0x6000], R72 ;  /* 0x0060004800007388 */ /* 0x0003e20000000c00 */
[----:B------:R-:W-:Y:S01]  /*4cd0*/  ULDC.64 UR14, c[0x0][0x828] ;  /* 0x00020a00000e7ab9 */ /* 0x000fe20000000a00 */
[----:B------:R-:W-:Y:S02]  /*4ce0*/  UIADD3 UR7, UR7, UR11, URZ ;  /* 0x0000000b07077290 */ /* 0x000fe4000fffe03f */
[----:B------:R1:W-:Y:S01]  /*4cf0*/  STS.128 [R0+0x6800], R76 ;  /* 0x0068004c00007388 */ /* 0x0003e20000000c00 */
[----:B------:R-:W-:Y:S02]  /*4d00*/  ULEA UR12, UP0, UR6, UR12, 0x2 ;  /* 0x0000000c060c7291 */ /* 0x000fe4000f80103f */
[----:B------:R-:W-:Y:S01]  /*4d10*/  UIADD3 UR5, UR9, UR5, URZ ;  /* 0x0000000509057290 */ /* 0x000fe2000fffe03f */
[----:B------:R1:W-:Y:S01]  /*4d20*/  STS.128 [R0+0x7000], R80 ;  /* 0x0070005000007388 */ /* 0x0003e20000000c00 */
[----:B------:R-:W-:Y:S02]  /*4d30*/  ULEA UR14, UP1, UR8, UR14, 0x2 ;  /* 0x0000000e080e7291 */ /* 0x000fe4000f82103f */
[----:B------:R-:W-:Y:S01]  /*4d40*/  ULEA.HI.X UR13, UR6, UR13, UR7, 0x2, UP0 ;  /* 0x0000000d060d7291 */ /* 0x000fe200080f1407 */
[----:B------:R1:W-:Y:S01]  /*4d50*/  STS.128 [R0+0x7800], R84 ;  /* 0x0078005400007388 */ /* 0x0003e20000000c00 */
[----:B------:R-:W-:Y:S01]  /*4d60*/  ULEA.HI.X UR7, UR8, UR15, UR5, 0x2, UP1 ;  /* 0x0000000f08077291 */ /* 0x000fe200088f1405 */
        /* <DEDUP_REMOVED lines=13> */
.L_x_2133:
[----:B------:R-:W-:Y:S01]  /*4e40*/  @P0 ELECT P1, URZ, PT ;  /* 0x00000000003f082f */ /* 0x000fe20003820000 */
[----:B------:R2:W-:-:S12]  /*4e50*/  UBLKRED.G.S.ADD.F32.RN [UR6], [UR4], UR5, desc[UR8] ;  /* 0x00000806040073bb */ /* 0x0005d800080a1405 */
[----:B------:R-:W-:Y:S02]  /*4e60*/  @P1 PLOP3.LUT P0, PT, P1, PT, PT, 0x8, 0x0 ;  /* 0x000000000000181c */ /* 0x000fe40000f0e170 */
[----:B------:R-:W-:-:S11]  /*4e70*/  PLOP3.LUT P1, PT, PT, PT, PT, 0x8, 0x0 ;  /* 0x000000000000781c */ /* 0x000fd60003f2e170 */
[----:B--2---:R-:W-:Y:S05]  /*4e80*/  @P0 BRA.U.ANY `(.L_x_2133) ;  /* 0xfffffffd00ec0947 */ /* 0x004fea000393ffff */
[----:B------:R0:W-:Y:S01]  /*4e90*/  UTMACMDFLUSH ;  /* 0x00000000000079b7 */ /* 0x0001e20000000000 */
[----:B------:R-:W-:-:S04]  /*4ea0*/  DEPBAR.LE SB0, 0x0 ;  /* 0x000080000000791a */ /* 0x000fc80000000000 */
.L_x_2132:
[----:B------:R-:W-:Y:S05]  /*4eb0*/  BSYNC B0 ;  /* 0x0000000000007941 */ /* 0x000fea0003800000 */
.L_x_2131:
        /* <DEDUP_REMOVED lines=32> */
.L_x_2134:
        /* <DEDUP_REMOVED lines=8> */
.L_x_2101:
        /* <DEDUP_REMOVED lines=21> */
.L_x_2136:
        /* <DEDUP_REMOVED lines=13> */
.L_x_2138:
[----:B------:R-:W-:-:S05]  /*5360*/  ULDC UR4, c[0x0][0x8c4] ;  /* 0x0002310000047ab9 */ /* 0x000fca0000000800 */
.L_x_2137:
        /* <DEDUP_REMOVED lines=44> */
.L_x_2139:
        /* <DEDUP_REMOVED lines=13> */
.L_x_2140:
        /* <DEDUP_REMOVED lines=12> */
.L_x_2141:
        /* <DEDUP_REMOVED lines=22> */
.L_x_2142:
[----:B------:R-:W-:-:S13]  /*5920*/  ISETP.GT.AND P0, PT, R2, UR7, PT ;  /* 0x0000000702007c0c */ /* 0x000fda000bf04270 */
[----:B------:R-:W-:Y:S05]  /*5930*/  @!P0 BRA `(.L_x_2106) ;  /* 0x0000003000d88947 */ /* 0x000fea0003800000 */
[----:B------:R-:W-:Y:S01]  /*5940*/  ULDC.64 UR14, c[0x0][0x2d8] ;  /* 0x0000b600000e7ab9 */ /* 0x000fe20000000a00 */
[----:B------:R-:W-:Y:S01]  /*5950*/  VIADD R0, R2, -UR7 ;  /* 0x8000000702007c36 */ /* 0x000fe20008000000 */
[----:B------:R-:W-:Y:S02]  /*5960*/  UIMAD UR11, UR11, UR14, URZ ;  /* 0x0000000e0b0b72a4 */ /* 0x000fe4000f8e023f */
[----:B------:R-:W-:Y:S02]  /*5970*/  USHF.R.S32.HI UR6, URZ, 0x1f, UR12 ;  /* 0x0000001f3f067899 */ /* 0x000fe4000801140c */
[----:B------:R-:W-:Y:S01]  /*5980*/  UIMAD.WIDE.U32 UR8, UR16, UR14, URZ ;  /* 0x0000000e100872a5 */ /* 0x000fe2000f8e003f */
        /* <DEDUP_REMOVED lines=33> */
.L_x_2145:
[----:B------:R-:W-:Y:S05]  /*5ba0*/  BSYNC B0 ;  /* 0x0000000000007941 */ /* 0x000fea0003800000 */
.L_x_2144:
        /* <DEDUP_REMOVED lines=19> */
.L_x_2147:
[----:B------:R-:W-:Y:S05]  /*5ce0*/  BSYNC B0 ;  /* 0x0000000000007941 */ /* 0x000fea0003800000 */
.L_x_2146:
[----:B------:R-:W-:Y:S06]  /*5cf0*/  BAR.ARV 0xa, 0xa0 ;  /* 0x0282800000007b1d */ /* 0x000fec0000002000 */
[----:B------:R-:W-:Y:S04]  /*5d00*/  BSSY B0, `(.L_x_2148) ;  /* 0x0000003000007945 */ /* 0x000fe80003800000 */
[----:B------:R-:W-:Y:S05]  /*5d10*/  @!P0 BRA `(.L_x_2149) ;  /* 0x0000000000048947 */ /* 0x000fea0003800000 */
[----:B------:R-:W-:-:S04]  /*5d20*/  DEPBAR.LE SB0, 0x0 ;  /* 0x000080000000791a */ /* 0x000fc80000000000 */
.L_x_2149:
[----:B------:R-:W-:Y:S05]  /*5d30*/  BSYNC B0 ;  /* 0x0000000000007941 */ /* 0x000fea0003800000 */
.L_x_2148:
[----:B------:R-:W-:Y:S06]  /*5d40*/  BAR.ARV 0xb, 0xa0 ;  /* 0x02c2800000007b1d */ /* 0x000fec0000002000 */
[----:B------:R-:W-:Y:S01]  /*5d50*/  UIADD3 UR15, UR7, 0x1, URZ ;  /* 0x00000001070f7890 */ /* 0x000fe2000fffe03f */
[----:B------:R-:W-:Y:S11]  /*5d60*/  BRA `(.L_x_2150) ;  /* 0x0000000000047947 */ /* 0x000ff60003800000 */
.L_x_2143:
[----:B------:R-:W-:-:S05]  /*5d70*/  UMOV UR15, UR7 ;  /* 0x00000007000f7c82 */ /* 0x000fca0008000000 */
.L_x_2150:
        /* <DEDUP_REMOVED lines=21> */
.L_x_2163:
        /* <DEDUP_REMOVED lines=20> */
.L_x_2152:
[----:B------:R-:W-:Y:S05]  /*6010*/  BSYNC B0 ;  /* 0x0000000000007941 */ /* 0x000fea0003800000 */
.L_x_2151:
        /* <DEDUP_REMOVED lines=13> */
.L_x_2154:
[----:B------:R-:W-:Y:S05]  /*60f0*/  BSYNC B0 ;  /* 0x0000000000007941 */ /* 0x000fea0003800000 */
.L_x_2153:
[----:B------:R-:W-:Y:S06]  /*6100*/  BAR.ARV 0xa, 0xa0 ;  /* 0x0282800000007b1d */ /* 0x000fec0000002000 */
[----:B------:R-:W-:Y:S04]  /*6110*/  BSSY B0, `(.L_x_2155) ;  /* 0x0000003000007945 */ /* 0x000fe80003800000 */
[----:B------:R-:W-:Y:S05]  /*6120*/  @!P0 BRA `(.L_x_2156) ;  /* 0x0000000000048947 */ /* 0x000fea0003800000 */
[----:B------:R-:W-:-:S04]  /*6130*/  DEPBAR.LE SB0, 0x0 ;  /* 0x000080000000791a */ /* 0x000fc80000000000 */
.L_x_2156:
[----:B------:R-:W-:Y:S05]  /*6140*/  BSYNC B0 ;  /* 0x0000000000007941 */ /* 0x000fea0003800000 */
.L_x_2155:
        /* <DEDUP_REMOVED lines=13> */
.L_x_2158:
[----:B------:R-:W-:Y:S05]  /*6220*/  BSYNC B0 ;  /* 0x0000000000007941 */ /* 0x000fea0003800000 */
.L_x_2157:
        /* <DEDUP_REMOVED lines=13> */
.L_x_2160:
[----:B------:R-:W-:Y:S05]  /*6300*/  BSYNC B0 ;  /* 0x0000000000007941 */ /* 0x000fea0003800000 */
.L_x_2159:
[----:B------:R-:W-:Y:S01]  /*6310*/  UIADD3 UR15, UR15, 0x2, URZ ;  /* 0x000000020f0f7890 */ /* 0x000fe2000fffe03f */
[----:B------:R-:W-:Y:S06]  /*6320*/  BAR.ARV 0xa, 0xa0 ;  /* 0x0282800000007b1d */ /* 0x000fec0000002000 */
[----:B------:R-:W-:Y:S01]  /*6330*/  BSSY B0, `(.L_x_2161) ;  /* 0x0000004000007945 */ /* 0x000fe20003800000 */
[----:B------:R-:W-:-:S03]  /*6340*/  ISETP.LE.AND P1, PT, R2, UR15, PT ;  /* 0x0000000f02007c0c */ /* 0x000fc6000bf23270 */
[----:B------:R-:W-:Y:S10]  /*6350*/  @!P0 BRA `(.L_x_2162) ;  /* 0x0000000000048947 */ /* 0x000ff40003800000 */
[----:B------:R-:W-:-:S04]  /*6360*/  DEPBAR.LE SB0, 0x0 ;  /* 0x000080000000791a */ /* 0x000fc80000000000 */
.L_x_2162:
[----:B------:R-:W-:Y:S05]  /*6370*/  BSYNC B0 ;  /* 0x0000000000007941 */ /* 0x000fea0003800000 */
.L_x_2161:
[----:B------:R-:W-:Y:S06]  /*6380*/  BAR.ARV 0xb, 0xa0 ;  /* 0x02c2800000007b1d */ /* 0x000fec0000002000 */
[----:B------:R-:W-:Y:S02]  /*6390*/  UIADD3 UR19, UR19, 0x4000, URZ ;  /* 0x0000400013137890 */ /* 0x000fe4000fffe03f */
[----:B------:R-:W-:Y:S01]  /*63a0*/  UIADD3 UR6, UR6, 0x4000, URZ ;  /* 0x0000400006067890 */ /* 0x000fe2000fffe03f */
[----:B------:R-:W-:Y:S11]  /*63b0*/  @!P1 BRA `(.L_x_2163) ;  /* 0xfffffff800c49947 */ /* 0x000ff6000383ffff */
[----:B------:R-:W-:Y:S05]  /*63c0*/  BRA `(.L_x_2106) ;  /* 0x0000002800347947 */ /* 0x000fea0003800000 */
.L_x_2135:
        /* <DEDUP_REMOVED lines=14> */
.L_x_2164:
        /* <DEDUP_REMOVED lines=14> */
.L_x_2166:
[----:B------:R-:W-:-:S05]  /*6590*/  ULDC UR4, c[0x0][0x8c4] ;  /* 0x0002310000047ab9 */ /* 0x000fca0000000800 */
.L_x_2165:
        /* <DEDUP_REMOVED lines=59> */
.L_x_2168:
        /* <DEDUP_REMOVED lines=13> */
.L_x_2169:
        /* <DEDUP_REMOVED lines=8> */
.L_x_2170:
        /* <DEDUP_REMOVED lines=21> */
.L_x_2171:
        /* <DEDUP_REMOVED lines=50> */
.L_x_2201:
        /* <DEDUP_REMOVED lines=15> */
.L_x_2174:
        /* <DEDUP_REMOVED lines=97> */
.L_x_2185:
[----:B-123--:R-:W-:-:S04]  /*7610*/  SHF.L.U32 R18, R10, 0x1f, RZ ;  /* 0x0000001f0a127819 */ /* 0x00efc800000006ff */
[----:B------:R-:W2:Y:S02]  /*7620*/  SYNCS.PHASECHK.TRANS64.TRYWAIT P1, [R15+URZ+0x30840], R18 ;  /* 0x030840120f0075a7 */ /* 0x000ea4000802017f */
[----:B--2---:R-:W-:Y:S05]  /*7630*/  @!P1 BRA `(.L_x_2177) ;  /* 0x00000018000c9947 */ /* 0x004fea0003800000 */
.L_x_2202:
        /* <DEDUP_REMOVED lines=8> */
.L_x_2178:
        /* <DEDUP_REMOVED lines=37> */
.L_x_2203:
        /* <DEDUP_REMOVED lines=8> */
.L_x_2180:
        /* <DEDUP_REMOVED lines=37> */
.L_x_2204:
        /* <DEDUP_REMOVED lines=8> */
.L_x_2182:
        /* <DEDUP_REMOVED lines=31> */
.L_x_2206:
        /* <DEDUP_REMOVED lines=8> */
.L_x_2184:
        /* <DEDUP_REMOVED lines=37> */
.L_x_2176:
[----:B------:R-:W4:Y:S02]  /*8120*/  LDL.LU R4, [R1+0x4] ;  /* 0x0000040001047983 */ /* 0x000f240000300800 */
[----:B----4-:R-:W-:Y:S02]  /*8130*/  ISETP.NE.AND P1, PT, R4, RZ, PT ;  /* 0x000000ff0400720c */ /* 0x010fe40003f25270 */
[----:B------:R4:W5:Y:S11]  /*8140*/  LDL R4, [R1] ;  /* 0x0000000001047983 */ /* 0x0009760000100800 */
[----:B----4-:R-:W-:Y:S05]  /*8150*/  @!P1 BRA `(.L_x_2175) ;  /* 0x00000004005c9947 */ /* 0x010fea0003800000 */
[----:B------:R-:W-:-:S04]  /*8160*/  SHF.L.U32 R12, R10, 0x1f, RZ ;  /* 0x0000001f0a0c7819 */ /* 0x000fc800000006ff */
[----:B------:R-:W4:Y:S02]  /*8170*/  SYNCS.PHASECHK.TRANS64.TRYWAIT P1, [R15+URZ+0x30840], R12 ;  /* 0x0308400c0f0075a7 */ /* 0x000f24000802017f */
[----:B----4-:R-:W-:Y:S05]  /*8180*/  @!P1 BRA `(.L_x_2186) ;  /* 0x0000000c008c9947 */ /* 0x010fea0003800000 */
.L_x_2207:
        /* <DEDUP_REMOVED lines=8> */
.L_x_2187:
        /* <DEDUP_REMOVED lines=34> */
.L_x_2208:
        /* <DEDUP_REMOVED lines=8> */
.L_x_2189:
        /* <DEDUP_REMOVED lines=34> */
.L_x_2175:
[----:B------:R-:W1:Y:S01]  /*86d0*/  S2R R0, SR_TID.X ;  /* 0x0000000000007919 */ /* 0x000e620000002100 */
[----:B------:R-:W-:Y:S01]  /*86e0*/  IMAD R3, R16, 0x8, R15 ;  /* 0x0000000810037824 */ /* 0x000fe200078e020f */
[----:B-1----:R-:W-:Y:S02]  /*86f0*/  LOP3.LUT R2, R0, 0x7f, RZ, 0xc0, !PT ;  /* 0x0000007f00027812 */ /* 0x002fe400078ec0ff */
[----:B------:R-:W-:Y:S02]  /*8700*/  SHF.L.U32 R0, R10, 0x1f, RZ ;  /* 0x0000001f0a007819 */ /* 0x000fe400000006ff */
[----:B------:R-:W-:Y:S02]  /*8710*/  ISETP.NE.AND P1, PT, R2, RZ, PT ;  /* 0x000000ff0200720c */ /* 0x000fe40003f25270 */
[----:B------:R-:W1:Y:S02]  /*8720*/  SYNCS.PHASECHK.TRANS64.TRYWAIT P0, [R3+URZ+0x30840], R0 ;  /* 0x03084000030075a7 */ /* 0x000e64000800017f */
[----:B-1----:R-:W-:Y:S09]  /*8730*/  @!P0 BRA `(.L_x_2190) ;  /* 0x0000000800488947 */ /* 0x002ff20003800000 */
.L_x_2209:
[----:B------:R-:W-:Y:S05]  /*8740*/  @P1 BRA `(.L_x_2191) ;  /* 0x0000000000181947 */ /* 0x000fea0003800000 */
[----:B------:R-:W1:Y:S01]  /*8750*/  S2R R2, SR_TID.X ;  /* 0x0000000000027919 */ /* 0x000e620000002100 */
[----:B------:R-:W-:-:S04]  /*8760*/  IMAD.MOV.U32 R0, RZ, RZ, 0x4100 ;  /* 0x00004100ff007424 */ /* 0x000fc800078e00ff */
[----:B------:R1:W-:Y:S02]  /*8770*/  SYNCS.ARRIVE.TRANS64 RZ, [R3+URZ+0x30830], R0 ;  /* 0x0308300003ff79a7 */ /* 0x0003e4000800003f */
[----:B-1----:R-:W-:-:S13]  /*8780*/  LOP3.LUT P0, RZ, R2, 0x1f, RZ, 0xc0, !PT ;  /* 0x0000001f02ff7812 */ /* 0x002fda000780c0ff */
[----:B------:R-:W-:Y:S05]  /*8790*/  @!P0 BRA `(.L_x_2191) ;  /* 0x0000000000048947 */ /* 0x000fea0003800000 */
[----:B------:R-:W-:Y:S01]  /*87a0*/  BPT.TRAP 0x1 ;  /* 0x000000040000795c */ /* 0x000fe20000300000 */
.L_x_2191:
        /* <DEDUP_REMOVED lines=41> */
.L_x_2172:
[----:B------:R-:W-:Y:S05]  /*8a40*/  BSYNC B0 ;  /* 0x0000000000007941 */ /* 0x000fea0003800000 */
.L_x_2167:
[----:B------:R-:W-:-:S03]  /*8a50*/  UMOV UR8, 0xffffffff ;  /* 0xffffffff00087882 */ /* 0x000fc60000000000 */
[----:B------:R-:W-:Y:S05]  /*8a60*/  BRA.DIV UR8, `(.L_x_2192) ;  /* 0x0000000608907947 */ /* 0x000fea000b800000 */
[----:B------:R-:W-:-:S13]  /*8a70*/  ELECT P6, URZ, PT ;  /* 0x00000000003f782f */ /* 0x000fda00038c0000 */
.L_x_2212:
[----:B------:R-:W-:Y:S05]  /*8a80*/  @!P6 BRA `(.L_x_2106) ;  /* 0x000000000084e947 */ /* 0x000fea0003800000 */
[----:B------:R-:W-:-:S06]  /*8a90*/  ULOP3.LUT UR8, UR38, 0x2, URZ, 0xfc, !UPT ;  /* 0x0000000226087892 */ /* 0x000fcc000f8efc3f */
[----:B------:R-:W-:-:S05]  /*8aa0*/  IMAD.U32 R2, RZ, RZ, UR8 ;  /* 0x00000008ff027e24 */ /* 0x000fca000f8e00ff */
[----:B------:R-:W-:-:S13]  /*8ab0*/  ISETP.NE.AND P2, PT, R2, 0x3, PT ;  /* 0x000000030200780c */ /* 0x000fda0003f45270 */
[----:B------:R-:W-:Y:S05]  /*8ac0*/  @!P2 BRA `(.L_x_2193) ;  /* 0x000000000004a947 */ /* 0x000fea0003800000 */
[----:B---3--:R-:W-:Y:S01]  /*8ad0*/  BPT.TRAP 0x1 ;  /* 0x000000040000795c */ /* 0x008fe20000300000 */
.L_x_2193:
        /* <DEDUP_REMOVED lines=15> */
.L_x_2213:
[----:B------:R-:W2:Y:S02]  /*8bd0*/  SYNCS.PHASECHK.TRANS64.TRYWAIT P0, [R3+URZ], R2 ;  /* 0x00000002030075a7 */ /* 0x000ea4000800017f */
[----:B--2---:R-:W-:Y:S05]  /*8be0*/  @!P0 BRA `(.L_x_2195) ;  /* 0x0000000400648947 */ /* 0x004fea0003800000 */
.L_x_2214:
[----:B------:R-:W-:Y:S05]  /*8bf0*/  @!P2 BRA `(.L_x_2196) ;  /* 0x000000000004a947 */ /* 0x000fea0003800000 */
[----:B---3--:R-:W-:Y:S01]  /*8c00*/  BPT.TRAP 0x1 ;  /* 0x000000040000795c */ /* 0x008fe20000300000 */
.L_x_2196:
[----:B--2---:R-:W-:-:S04]  /*8c10*/  VIADD R3, R8, 0x30840 ;  /* 0x0003084008037836 */ /* 0x004fc80000000000 */
[----:B------:R-:W-:-:S04]  /*8c20*/  IMAD R5, R0, 0x8, R3 ;  /* 0x0000000800057824 */ /* 0x000fc800078e0203 */
[----:B------:R-:W2:Y:S02]  /*8c30*/  SYNCS.PHASECHK.TRANS64.TRYWAIT P0, [R5+URZ], R4 ;  /* 0x00000004050075a7 */ /* 0x000ea4000800017f */
[----:B--2---:R-:W-:Y:S05]  /*8c40*/  @!P0 BRA `(.L_x_2197) ;  /* 0x0000000400608947 */ /* 0x004fea0003800000 */
.L_x_2215:
[----:B------:R-:W-:-:S07]  /*8c50*/  IMAD R3, R6, 0x8, R3 ;  /* 0x0000000806037824 */ /* 0x000fce00078e0203 */
.L_x_2198:
[----:B----4-:R4:W1:Y:S02]  /*8c60*/  SYNCS.PHASECHK.TRANS64.TRYWAIT P0, [R3+URZ], R2 ;  /* 0x00000002030075a7 */ /* 0x010864000800017f */
[----:B-1----:R-:W-:Y:S05]  /*8c70*/  @!P0 NANOSLEEP.SYNCS 0x989680 ;  /* 0x009896800000895d */ /* 0x002fea0003900000 */
[----:B------:R-:W1:Y:S02]  /*8c80*/  @!P0 SYNCS.PHASECHK.TRANS64 P0, [R3+URZ], R2 ;  /* 0x00000002030085a7 */ /* 0x000e64000800007f */
[----:B-1----:R-:W-:Y:S05]  /*8c90*/  @!P0 BRA `(.L_x_2198) ;  /* 0xfffffffc00f08947 */ /* 0x002fea000383ffff */
.L_x_2106:
[----:B---3--:R-:W-:Y:S05]  /*8ca0*/  BSYNC B6 ;  /* 0x0000000000067941 */ /* 0x008fea0003800000 */
.L_x_2100:
[----:B------:R-:W-:Y:S05]  /*8cb0*/  EXIT ;  /* 0x000000000000794d */ /* 0x000fea0003800000 */
.L_x_2117:
[----:B------:R-:W-:Y:S02]  /*8cc0*/  IMAD.MOV.U32 R12, RZ, RZ, RZ ;  /* 0x000000ffff0c7224 */ /* 0x000fe400078e00ff */
[----:B------:R-:W-:Y:S02]  /*8cd0*/  IMAD.MOV.U32 R11, RZ, RZ, 0x1f ;  /* 0x0000001fff0b7424 */ /* 0x000fe400078e00ff */
[----:B------:R-:W-:-:S07]  /*8ce0*/  IMAD.MOV.U32 R15, RZ, RZ, -0x1 ;  /* 0xffffffffff0f7424 */ /* 0x000fce00078e00ff */
[----:B------:R-:W-:Y:S05]  /*8cf0*/  WARPSYNC.COLLECTIVE R15, `(.L_x_2199) ;  /* 0x000000000f087348 */ /* 0x000fea0003c00000 */
[----:B------:R1:W2:Y:S02]  /*8d00*/  SHFL.IDX P6, R14, R13, R12, R11 ;  /* 0x0000000c0d0e7389 */ /* 0x0002a400000c000b */
[----:B-12---:R-:W-:Y:S01]  /*8d10*/  ENDCOLLECTIVE ;  /* 0x000000000000791b */ /* 0x006fe20003800000 */
.L_x_2199:
[----:B------:R-:W-:Y:S05]  /*8d20*/  BRA `(.L_x_2200) ;  /* 0xffffff8800407947 */ /* 0x000fea000383ffff */
.L_x_2119:
[----:B--2---:R2:W3:Y:S02]  /*8d30*/  SYNCS.PHASECHK.TRANS64.TRYWAIT P0, [R231+URZ+0x30800], R8 ;  /* 0x03080008e70075a7 */ /* 0x0044e4000800017f */
[----:B---3--:R-:W-:Y:S05]  /*8d40*/  @!P0 NANOSLEEP.SYNCS 0x989680 ;  /* 0x009896800000895d */ /* 0x008fea0003900000 */
[----:B------:R-:W3:Y:S02]  /*8d50*/  @!P0 SYNCS.PHASECHK.TRANS64 P0, [R231+URZ+0x30800], R8 ;  /* 0x03080008e70085a7 */ /* 0x000ee4000800007f */
[----:B---3--:R-:W-:Y:S05]  /*8d60*/  @!P0 BRA `(.L_x_2119) ;  /* 0xfffffffc00f08947 */ /* 0x008fea000383ffff */
[----:B------:R-:W-:Y:S05]  /*8d70*/  BRA `(.L_x_2118) ;  /* 0xffffff8800887947 */ /* 0x000fea000383ffff */
.L_x_2123:
[----:B---3--:R3:W4:Y:S02]  /*8d80*/  SYNCS.PHASECHK.TRANS64.TRYWAIT P0, [R0+URZ+0x30810], R7 ;  /* 0x03081007000075a7 */ /* 0x008724000800017f */
[----:B----4-:R-:W-:Y:S05]  /*8d90*/  @!P0 NANOSLEEP.SYNCS 0x989680 ;  /* 0x009896800000895d */ /* 0x010fea0003900000 */
[----:B------:R-:W4:Y:S02]  /*8da0*/  @!P0 SYNCS.PHASECHK.TRANS64 P0, [R0+URZ+0x30810], R7 ;  /* 0x03081007000085a7 */ /* 0x000f24000800007f */
[----:B----4-:R-:W-:Y:S05]  /*8db0*/  @!P0 BRA `(.L_x_2123) ;  /* 0xfffffffc00f08947 */ /* 0x010fea000383ffff */
[----:B------:R-:W-:Y:S05]  /*8dc0*/  BRA `(.L_x_2122) ;  /* 0xffffff90001c7947 */ /* 0x000fea000383ffff */
.L_x_2127:
[----:B------:R1:W1:Y:S02]  /*8dd0*/  SYNCS.PHASECHK.TRANS64.TRYWAIT P0, [R0+URZ+0x30830], R7 ;  /* 0x03083007000075a7 */ /* 0x000264000800017f */
[----:B-1----:R-:W-:Y:S05]  /*8de0*/  @!P0 NANOSLEEP.SYNCS 0x989680 ;  /* 0x009896800000895d */ /* 0x002fea0003900000 */
[----:B------:R-:W1:Y:S02]  /*8df0*/  @!P0 SYNCS.PHASECHK.TRANS64 P0, [R0+URZ+0x30830], R7 ;  /* 0x03083007000085a7 */ /* 0x000e64000800007f */
[----:B-1----:R-:W-:Y:S05]  /*8e00*/  @!P0 BRA `(.L_x_2127) ;  /* 0xfffffffc00f08947 */ /* 0x002fea000383ffff */
[----:B------:R-:W-:Y:S05]  /*8e10*/  BRA `(.L_x_2126) ;  /* 0xffffff9400747947 */ /* 0x000fea000383ffff */
.L_x_2173:
[----:B-1----:R1:W2:Y:S02]  /*8e20*/  SYNCS.PHASECHK.TRANS64.TRYWAIT P0, [R15+URZ+0x30820], R0 ;  /* 0x030820000f0075a7 */ /* 0x0022a4000800017f */
[----:B--2---:R-:W-:Y:S05]  /*8e30*/  @!P0 NANOSLEEP.SYNCS 0x989680 ;  /* 0x009896800000895d */ /* 0x004fea0003900000 */
[----:B------:R-:W2:Y:S02]  /*8e40*/  @!P0 SYNCS.PHASECHK.TRANS64 P0, [R15+URZ+0x30820], R0 ;  /* 0x030820000f0085a7 */ /* 0x000ea4000800007f */
[----:B--2---:R-:W-:Y:S05]  /*8e50*/  @!P0 BRA `(.L_x_2173) ;  /* 0xfffffffc00f08947 */ /* 0x004fea000383ffff */
[----:B------:R-:W-:Y:S05]  /*8e60*/  BRA `(.L_x_2201) ;  /* 0xffffffe000287947 */ /* 0x000fea000383ffff */
.L_x_2177:
[----:B--2---:R2:W3:Y:S02]  /*8e70*/  SYNCS.PHASECHK.TRANS64.TRYWAIT P1, [R15+URZ+0x30840], R18 ;  /* 0x030840120f0075a7 */ /* 0x0044e4000802017f */
[----:B---3--:R-:W-:Y:S05]  /*8e80*/  @!P1 NANOSLEEP.SYNCS 0x989680 ;  /* 0x009896800000995d */ /* 0x008fea0003900000 */
[----:B------:R-:W3:Y:S02]  /*8e90*/  @!P1 SYNCS.PHASECHK.TRANS64 P1, [R15+URZ+0x30840], R18 ;  /* 0x030840120f0095a7 */ /* 0x000ee4000802007f */
[----:B---3--:R-:W-:Y:S05]  /*8ea0*/  @!P1 BRA `(.L_x_2177) ;  /* 0xfffffffc00f09947 */ /* 0x008fea000383ffff */
[----:B------:R-:W-:Y:S05]  /*8eb0*/  BRA `(.L_x_2202) ;  /* 0xffffffe400e07947 */ /* 0x000fea000383ffff */
.L_x_2179:
[----:B-1----:R1:W3:Y:S02]  /*8ec0*/  SYNCS.PHASECHK.TRANS64.TRYWAIT P1, [R15+URZ+0x30828], R18 ;  /* 0x030828120f0075a7 */ /* 0x0022e4000802017f */
[----:B---3--:R-:W-:Y:S05]  /*8ed0*/  @!P1 NANOSLEEP.SYNCS 0x989680 ;  /* 0x009896800000995d */ /* 0x008fea0003900000 */
[----:B------:R-:W3:Y:S02]  /*8ee0*/  @!P1 SYNCS.PHASECHK.TRANS64 P1, [R15+URZ+0x30828], R18 ;  /* 0x030828120f0095a7 */ /* 0x000ee4000802007f */
[----:B---3--:R-:W-:Y:S05]  /*8ef0*/  @!P1 BRA `(.L_x_2179) ;  /* 0xfffffffc00f09947 */ /* 0x008fea000383ffff */
[----:B------:R-:W-:Y:S05]  /*8f00*/  BRA `(.L_x_2203) ;  /* 0xffffffe800807947 */ /* 0x000fea000383ffff */
.L_x_2181:
[----:B---3--:R3:W4:Y:S02]  /*8f10*/  SYNCS.PHASECHK.TRANS64.TRYWAIT P1, [R15+URZ+0x30848], R18 ;  /* 0x030848120f0075a7 */ /* 0x008724000802017f */
[----:B----4-:R-:W-:Y:S05]  /*8f20*/  @!P1 NANOSLEEP.SYNCS 0x989680 ;  /* 0x009896800000995d */ /* 0x010fea0003900000 */
[----:B------:R-:W4:Y:S02]  /*8f30*/  @!P1 SYNCS.PHASECHK.TRANS64 P1, [R15+URZ+0x30848], R18 ;  /* 0x030848120f0095a7 */ /* 0x000f24000802007f */
[----:B----4-:R-:W-:Y:S05]  /*8f40*/  @!P1 BRA `(.L_x_2181) ;  /* 0xfffffffc00f09947 */ /* 0x010fea000383ffff */
[----:B------:R-:W-:Y:S05]  /*8f50*/  BRA `(.L_x_2204) ;  /* 0xffffffec00207947 */ /* 0x000fea000383ffff */
.L_x_2183:
[----:B------:R-:W-:-:S07]  /*8f60*/  SHF.L.U32 R4, R10, 0x1f, RZ ;  /* 0x0000001f0a047819 */ /* 0x000fce00000006ff */
.L_x_2205:
[----:B----4-:R4:W1:Y:S02]  /*8f70*/  SYNCS.PHASECHK.TRANS64.TRYWAIT P1, [R15+URZ+0x30820], R4 ;  /* 0x030820040f0075a7 */ /* 0x010864000802017f */
[----:B-1----:R-:W-:Y:S05]  /*8f80*/  @!P1 NANOSLEEP.SYNCS 0x989680 ;  /* 0x009896800000995d */ /* 0x002fea0003900000 */
[----:B------:R-:W1:Y:S02]  /*8f90*/  @!P1 SYNCS.PHASECHK.TRANS64 P1, [R15+URZ+0x30820], R4 ;  /* 0x030820040f0095a7 */ /* 0x000e64000802007f */
[----:B-1----:R-:W-:Y:S05]  /*8fa0*/  @!P1 BRA `(.L_x_2205) ;  /* 0xfffffffc00f09947 */ /* 0x002fea000383ffff */
[----:B------:R-:W-:Y:S05]  /*8fb0*/  BRA `(.L_x_2206) ;  /* 0xffffffec00a47947 */ /* 0x000fea000383ffff */
.L_x_2186:
[----:B----4-:R4:W1:Y:S02]  /*8fc0*/  SYNCS.PHASECHK.TRANS64.TRYWAIT P1, [R15+URZ+0x30840], R12 ;  /* 0x0308400c0f0075a7 */ /* 0x010864000802017f */
[----:B-1----:R-:W-:Y:S05]  /*8fd0*/  @!P1 NANOSLEEP.SYNCS 0x989680 ;  /* 0x009896800000995d */ /* 0x002fea0003900000 */
[----:B------:R-:W1:Y:S02]  /*8fe0*/  @!P1 SYNCS.PHASECHK.TRANS64 P1, [R15+URZ+0x30840], R12 ;  /* 0x0308400c0f0095a7 */ /* 0x000e64000802007f */
[----:B-1----:R-:W-:Y:S05]  /*8ff0*/  @!P1 BRA `(.L_x_2186) ;  /* 0xfffffffc00f09947 */ /* 0x002fea000383ffff */
[----:B------:R-:W-:Y:S05]  /*9000*/  BRA `(.L_x_2207) ;  /* 0xfffffff000607947 */ /* 0x000fea000383ffff */
.L_x_2188:
[----:B-1----:R1:W2:Y:S02]  /*9010*/  SYNCS.PHASECHK.TRANS64.TRYWAIT P1, [R15+URZ+0x30828], R12 ;  /* 0x0308280c0f0075a7 */ /* 0x0022a4000802017f */
[----:B--2---:R-:W-:Y:S05]  /*9020*/  @!P1 NANOSLEEP.SYNCS 0x989680 ;  /* 0x009896800000995d */ /* 0x004fea0003900000 */
[----:B------:R-:W2:Y:S02]  /*9030*/  @!P1 SYNCS.PHASECHK.TRANS64 P1, [R15+URZ+0x30828], R12 ;  /* 0x0308280c0f0095a7 */ /* 0x000ea4000802007f */
[----:B--2---:R-:W-:Y:S05]  /*9040*/  @!P1 BRA `(.L_x_2188) ;  /* 0xfffffffc00f09947 */ /* 0x004fea000383ffff */
[----:B------:R-:W-:Y:S05]  /*9050*/  BRA `(.L_x_2208) ;  /* 0xfffffff000f47947 */ /* 0x000fea000383ffff */
.L_x_2190:
[----:B------:R1:W1:Y:S02]  /*9060*/  SYNCS.PHASECHK.TRANS64.TRYWAIT P0, [R3+URZ+0x30840], R0 ;  /* 0x03084000030075a7 */ /* 0x000264000800017f */
[----:B-1----:R-:W-:Y:S05]  /*9070*/  @!P0 NANOSLEEP.SYNCS 0x989680 ;  /* 0x009896800000895d */ /* 0x002fea0003900000 */
[----:B------:R-:W1:Y:S02]  /*9080*/  @!P0 SYNCS.PHASECHK.TRANS64 P0, [R3+URZ+0x30840], R0 ;  /* 0x03084000030085a7 */ /* 0x000e64000800007f */
[----:B-1----:R-:W-:Y:S05]  /*9090*/  @!P0 BRA `(.L_x_2190) ;  /* 0xfffffffc00f08947 */ /* 0x002fea000383ffff */
[----:B------:R-:W-:Y:S05]  /*90a0*/  BRA `(.L_x_2209) ;  /* 0xfffffff400a47947 */ /* 0x000fea000383ffff */
.L_x_2192:
[----:B------:R-:W-:Y:S01]  /*90b0*/  BSSY B0, `(.L_x_2210) ;  /* 0x0000006000007945 */ /* 0x000fe20003800000 */
[----:B------:R-:W-:-:S07]  /*90c0*/  IMAD.MOV.U32 R15, RZ, RZ, -0x1 ;  /* 0xffffffffff0f7424 */ /* 0x000fce00078e00ff */
[----:B---3--:R-:W-:Y:S05]  /*90d0*/  WARPSYNC.COLLECTIVE R15, `(.L_x_2211) ;  /* 0x000000000f0c7348 */ /* 0x008fea0003c00000 */
[----:B------:R-:W-:Y:S02]  /*90e0*/  ELECT P6, UR62, PT ;  /* 0x00000000003e782f */ /* 0x000fe400038c0000 */
[----:B------:R-:W-:Y:S01]  /*90f0*/  MOV R14, UR62 ;  /* 0x0000003e000e7c02 */ /* 0x000fe20008000f00 */
[----:B---3--:R-:W-:Y:S10]  /*9100*/  ENDCOLLECTIVE ;  /* 0x000000000000791b */ /* 0x008ff40003800000 */
.L_x_2211:
[----:B------:R-:W-:Y:S05]  /*9110*/  BSYNC B0 ;  /* 0x0000000000007941 */ /* 0x000fea0003800000 */
.L_x_2210:
[----:B------:R-:W-:Y:S05]  /*9120*/  BRA `(.L_x_2212) ;  /* 0xfffffff800547947 */ /* 0x000fea000383ffff */
.L_x_2194:
[----:B-1----:R1:W2:Y:S02]  /*9130*/  SYNCS.PHASECHK.TRANS64.TRYWAIT P0, [R7+URZ], R4 ;  /* 0x00000004070075a7 */ /* 0x0022a4000800017f */
[----:B--2---:R-:W-:Y:S05]  /*9140*/  @!P0 NANOSLEEP.SYNCS 0x989680 ;  /* 0x009896800000895d */ /* 0x004fea0003900000 */
[----:B------:R-:W2:Y:S02]  /*9150*/  @!P0 SYNCS.PHASECHK.TRANS64 P0, [R7+URZ], R4 ;  /* 0x00000004070085a7 */ /* 0x000ea4000800007f */
[----:B--2---:R-:W-:Y:S05]  /*9160*/  @!P0 BRA `(.L_x_2194) ;  /* 0xfffffffc00f08947 */ /* 0x004fea000383ffff */
[----:B------:R-:W-:Y:S05]  /*9170*/  BRA `(.L_x_2213) ;  /* 0xfffffff800947947 */ /* 0x000fea000383ffff */
.L_x_2195:
[----:B--2---:R2:W4:Y:S02]  /*9180*/  SYNCS.PHASECHK.TRANS64.TRYWAIT P0, [R3+URZ], R2 ;  /* 0x00000002030075a7 */ /* 0x004524000800017f */
[----:B----4-:R-:W-:Y:S05]  /*9190*/  @!P0 NANOSLEEP.SYNCS 0x989680 ;  /* 0x009896800000895d */ /* 0x010fea0003900000 */
[----:B------:R-:W4:Y:S02]  /*91a0*/  @!P0 SYNCS.PHASECHK.TRANS64 P0, [R3+URZ], R2 ;  /* 0x00000002030085a7 */ /* 0x000f24000800007f */
[----:B----4-:R-:W-:Y:S05]  /*91b0*/  @!P0 BRA `(.L_x_2195) ;  /* 0xfffffffc00f08947 */ /* 0x010fea000383ffff */
[----:B------:R-:W-:Y:S05]  /*91c0*/  BRA `(.L_x_2214) ;  /* 0xfffffff800887947 */ /* 0x000fea000383ffff */
.L_x_2197:
[----:B--2---:R2:W4:Y:S02]  /*91d0*/  SYNCS.PHASECHK.TRANS64.TRYWAIT P0, [R5+URZ], R4 ;  /* 0x00000004050075a7 */ /* 0x004524000800017f */
[----:B----4-:R-:W-:Y:S05]  /*91e0*/  @!P0 NANOSLEEP.SYNCS 0x989680 ;  /* 0x009896800000895d */ /* 0x010fea0003900000 */
[----:B------:R-:W4:Y:S02]  /*91f0*/  @!P0 SYNCS.PHASECHK.TRANS64 P0, [R5+URZ], R4 ;  /* 0x00000004050085a7 */ /* 0x000f24000800007f */
[----:B----4-:R-:W-:Y:S05]  /*9200*/  @!P0 BRA `(.L_x_2197) ;  /* 0xfffffffc00f08947 */ /* 0x010fea000383ffff */
[----:B------:R-:W-:Y:S05]  /*9210*/  BRA `(.L_x_2215) ;  /* 0xfffffff8008c7947 */ /* 0x000fea000383ffff */
.L_x_2216:
        /* <DEDUP_REMOVED lines=14> */
.L_x_3699:


//--------------------- .text._ZN7cutlass13device_kernelIN5flash11enable_sm90INS1_16FlashAttnBwdSm90INS1_25CollectiveMainloopBwdSm90ILi2ELi2ELi2EN4cute5tupleIJNS5_1CILi1EEES8_S8_EEENS6_IJNS7_ILi64EEENS7_ILi128EEESB_EEENS_10bfloat16_tEfNS_4arch4Sm90ELb0ELb1ELb0ELb1ELb1ELb1ELb0ELb0ELi2ELi1ELi2ELi1ELb0EEENS1_24CollectiveEpilogueBwdGQAISC_fSF_Li256ELb1ELb1EEENS1_19SingleTileSchedulerILb1ELb0ELb0ELi128EEEEEEEEEvNT_6ParamsE --------------------------
	.section	.text._ZN7cutlass13device_kernelIN5flash11enable_sm90INS1_16FlashAttnBwdSm90INS1_25CollectiveMainloopBwdSm90ILi2ELi2ELi2EN4cute5tupleIJNS5_1CILi1EEES8_S8_EEENS6_IJNS7_ILi64EEENS7_ILi128EEESB_EEENS_10bfloat16_tEfNS_4arch4Sm90ELb0ELb1ELb0ELb1ELb1ELb1ELb0ELb0ELi2ELi1ELi2ELi1ELb0EEENS1_24CollectiveEpilogueBwdGQAISC_fSF_Li256ELb1ELb1EEENS1_19SingleTileSchedulerILb1ELb0ELb0ELi128EEEEEEEEEvNT_6ParamsE,"ax",@progbits
	.align	128
.text._ZN7cutlass13device_kernelIN5flash11enable_sm90INS1_16FlashAttnBwdSm90INS1_25CollectiveMainloopBwdSm90ILi2ELi2ELi2EN4cute5tupleIJNS5_1CILi1EEES8_S8_EEENS6_IJNS7_ILi64EEENS7_ILi128EEESB_EEENS_10bfloat16_tEfNS_4arch4Sm90ELb0ELb1ELb0ELb1ELb1ELb1ELb0ELb0ELi2ELi1ELi2ELi1ELb0EEENS1_24CollectiveEpilogueBwdGQAISC_fSF_Li256ELb1ELb1EEENS1_19SingleTileSchedulerILb1ELb0ELb0ELi128EEEEEEEEEvNT_6ParamsE:
        .type           _ZN7cutlass13device_kernelIN5flash11enable_sm90INS1_16FlashAttnBwdSm90INS1_25CollectiveMainloopBwdSm90ILi2ELi2ELi2EN4cute5tupleIJNS5_1CILi1EEES8_S8_EEENS6_IJNS7_ILi64EEENS7_ILi128EEESB_EEENS_10bfloat16_tEfNS_4arch4Sm90ELb0ELb1ELb0ELb1ELb1ELb1ELb0ELb0ELi2ELi1ELi2ELi1ELb0EEENS1_24CollectiveEpilogueBwdGQAISC_fSF_Li256ELb1ELb1EEENS1_19SingleTileSchedulerILb1ELb0ELb0ELi128EEEEEEEEEvNT_6ParamsE,@function
        .size           _ZN7cutlass13device_kernelIN5flash11enable_sm90INS1_16FlashAttnBwdSm90INS1_25CollectiveMainloopBwdSm90ILi2ELi2ELi2EN4cute5tupleIJNS5_1CILi1EEES8_S8_EEENS6_IJNS7_ILi64EEENS7_ILi128EEESB_EEENS_10bfloat16_tEfNS_4arch4Sm90ELb0ELb1ELb0ELb1ELb1ELb1ELb0ELb0ELi2ELi1ELi2ELi1ELb0EEENS1_24CollectiveEpilogueBwdGQAISC_fSF_Li256ELb1ELb1EEENS1_19SingleTileSchedulerILb1ELb0ELb0ELi128EEEEEEEEEvNT_6ParamsE,(.L_x_3700 - _ZN7cutlass13device_kernelIN5flash11enable_sm90INS1_16FlashAttnBwdSm90INS1_25CollectiveMainloopBwdSm90ILi2ELi2ELi2EN4cute5tupleIJNS5_1CILi1EEES8_S8_EEENS6_IJNS7_ILi64EEENS7_ILi128EEESB_EEENS_10bfloat16_tEfNS_4arch4Sm90ELb0ELb1ELb0ELb1ELb1ELb1ELb0ELb0ELi2ELi1ELi2ELi1ELb0EEENS1_24CollectiveEpilogueBwdGQAISC_fSF_Li256ELb1ELb1EEENS1_19SingleTileSchedulerILb1ELb0ELb0ELi128EEEEEEEEEvNT_6ParamsE)
        .other          _ZN7cutlass13device_kernelIN5flash11enable_sm90INS1_16FlashAttnBwdSm90INS1_25CollectiveMainloopBwdSm90ILi2ELi2ELi2EN4cute5tupleIJNS5_1CILi1EEES8_S8_EEENS6_IJNS7_ILi64EEENS7_ILi128EEESB_EEENS_10bfloat16_tEfNS_4arch4Sm90ELb0ELb1ELb0ELb1ELb1ELb1ELb0ELb0ELi2ELi1ELi2ELi1ELb0EEENS1_24CollectiveEpilogueBwdGQAISC_fSF_Li256ELb1ELb1EEENS1_19SingleTileSchedulerILb1ELb0ELb0ELi128EEEEEEEEEvNT_6ParamsE,@"STO_CUDA_ENTRY STV_DEFAULT"
_ZN7cutlass13device_kernelIN5flash11enable_sm90INS1_16FlashAttnBwdSm90INS1_25CollectiveMainloopBwdSm90ILi2ELi2ELi2EN4cute5tupleIJNS5_1CILi1EEES8_S8_EEENS6_IJNS7_ILi64EEENS7_ILi128EEESB_EEENS_10bfloat16_tEfNS_4arch4Sm90ELb0ELb1ELb0ELb1ELb1ELb1ELb0ELb0ELi2ELi1ELi2ELi1ELb0EEENS1_24CollectiveEpilogueBwdGQAISC_fSF_Li256ELb1ELb1EEENS1_19SingleTileSchedulerILb1ELb0ELb0ELi128EEEEEEEEEvNT_6ParamsE:
        /* <DEDUP_REMOVED lines=24> */
.L_x_2218:
[----:B------:R-:W-:Y:S05]  /*0180*/  BSYNC B0 ;  /* 0x0000000000007941 */ /* 0x000fea0003800000 */
.L_x_2217:
        /* <DEDUP_REMOVED lines=37> */
.L_x_2219:
        /* <DEDUP_REMOVED lines=22> */
.L_x_2220:
[----:B------:R-:W-:Y:S01]  /*0540*/  PLOP3.LUT P0, PT, PT, PT, UP0, 0x80, 0x0 ;  /* 0x000000000000781c */ /* 0x000fe20003f0f008 */
[----:B------:R-:W-:Y:S01]  /*0550*/  NOP ;  /* 0x0000000000007918 */ /* 0x000fe20000000000 */
[----:B------:R-:W-:Y:S01]  /*0560*/  ULDC.64 UR46, c[0x0][0x208] ;  /* 0x00008200002e7ab9 */ /* 0x000fe20000000a00 */
[----:B------:R-:W-:Y:S01]  /*0570*/  BSSY B6, `(.L_x_2221) ;  /* 0x00009b6000067945 */ /* 0x000fe20003800000 */
[----:B-12-4-:R-:W-:Y:S09]  /*0580*/  BAR.SYNC.DEFER_BLOCKING 0x0 ;  /* 0x0000000000007b1d */ /* 0x016ff20000010000 */
[----:B------:R-:W-:Y:S05]  /*0590*/  @!P0 BRA `(.L_x_2222) ;  /* 0x0000005000248947 */ /* 0x000fea0003800000 */
.L_x_2223:
        /* <DEDUP_REMOVED lines=24> */
.L_x_2224:
        /* <DEDUP_REMOVED lines=14> */
.L_x_2226:
[----:B------:R-:W-:-:S05]  /*0800*/  ULDC UR4, c[0x0][0x8c4] ;  /* 0x0002310000047ab9 */ /* 0x000fca0000000800 */
.L_x_2225:
        /* <DEDUP_REMOVED lines=17> */
.L_x_2228:
        /* <DEDUP_REMOVED lines=14> */
.L_x_2229:
        /* <DEDUP_REMOVED lines=11> */
.L_x_2230:
        /* <DEDUP_REMOVED lines=13> */
.L_x_2231:
        /* <DEDUP_REMOVED lines=82> */
.L_x_2232:
        /* <DEDUP_REMOVED lines=29> */
.L_x_2235:
        /* <DEDUP_REMOVED lines=15> */
.L_x_2234:
        /* <DEDUP_REMOVED lines=22> */
.L_x_2237:
        /* <DEDUP_REMOVED lines=15> */
.L_x_2236:
        /* <DEDUP_REMOVED lines=8> */
.L_x_2361:
        /* <DEDUP_REMOVED lines=23> */
.L_x_2239:
        /* <DEDUP_REMOVED lines=95> */
.L_x_2251:
[----:B------:R-:W-:-:S13]  /*1d90*/  ISETP.NE.AND P6, PT, R235, 0x3, PT ;  /* 0x00000003eb00780c */ /* 0x000fda0003fc5270 */
[----:B------:R-:W-:Y:S05]  /*1da0*/  @!P6 BRA `(.L_x_2241) ;  /* 0x000000000004e947 */ /* 0x000fea0003800000 */
[----:B------:R-:W-:Y:S01]  /*1db0*/  BPT.TRAP 0x1 ;  /* 0x000000040000795c */ /* 0x000fe20000300000 */
.L_x_2241:
[----:B------:R-:W-:Y:S01]  /*1dc0*/  IMAD R0, R4, 0x8, R231 ;  /* 0x0000000804007824 */ /* 0x000fe200078e02e7 */
[----:B------:R-:W-:-:S04]  /*1dd0*/  SHF.L.U32 R7, R226, 0x1f, RZ ;  /* 0x0000001fe2077819 */ /* 0x000fc800000006ff */
[----:B------:R2:W3:Y:S01]  /*1de0*/  SYNCS.PHASECHK.TRANS64.TRYWAIT P0, [R0+URZ+0x30810], R7 ;  /* 0x03081007000075a7 */ /* 0x0004e2000800017f */
[----:B------:R-:W-:Y:S05]  /*1df0*/  @!P6 BRA `(.L_x_2242) ;  /* 0x000000000004e947 */ /* 0x000fea0003800000 */
[----:B------:R-:W-:Y:S01]  /*1e00*/  BPT.TRAP 0x1 ;  /* 0x000000040000795c */ /* 0x000fe20000300000 */
.L_x_2242:
[----:B---3--:R-:W-:Y:S05]  /*1e10*/  @P0 BRA `(.L_x_2243) ;  /* 0x0000000000080947 */ /* 0x008fea0003800000 */
[----:B------:R-:W3:Y:S02]  /*1e20*/  SYNCS.PHASECHK.TRANS64.TRYWAIT P0, [R0+URZ+0x30810], R7 ;  /* 0x03081007000075a7 */ /* 0x000ee4000800017f */
[----:B---3--:R-:W-:Y:S05]  /*1e30*/  @!P0 BRA `(.L_x_2244) ;  /* 0x0000008000dc8947 */ /* 0x008fea0003800000 */
.L_x_2243:
        /* <DEDUP_REMOVED lines=81> */
.L_x_2245:
[----:B------:R1:W1:Y:S01]  /*2350*/  SYNCS.PHASECHK.TRANS64.TRYWAIT P0, [R0+URZ+0x30830], R7 ;  /* 0x03083007000075a7 */ /* 0x000262000800017f */
[----:B------:R-:W-:Y:S05]  /*2360*/  @!P6 BRA `(.L_x_2246) ;  /* 0x000000000004e947 */ /* 0x000fea0003800000 */
[----:B------:R-:W-:Y:S01]  /*2370*/  BPT.TRAP 0x1 ;  /* 0x000000040000795c */ /* 0x000fe20000300000 */
.L_x_2246:
[----:B------:R-:W-:-:S05]  /*2380*/  VIADD R5, R231, 0x20000 ;  /* 0x00020000e7057836 */ /* 0x000fca0000000000 */
[----:B------:R-:W-:-:S04]  /*2390*/  SHF.R.U32.HI R5, RZ, 0x4, R5 ;  /* 0x00000004ff057819 */ /* 0x000fc80000011605 */
[----:B------:R-:W-:-:S04]  /*23a0*/  LOP3.LUT R234, R5, 0x3fff, RZ, 0xc0, !PT ;  /* 0x00003fff05ea7812 */ /* 0x000fc800078ec0ff */
[----:B------:R-:W-:Y:S01]  /*23b0*/  LOP3.LUT R5, R234, 0x10000, RZ, 0xfc, !PT ;  /* 0x00010000ea057812 */ /* 0x000fe200078efcff */
[----:B-1----:R-:W-:Y:S06]  /*23c0*/  @P0 BRA `(.L_x_2247) ;  /* 0x0000000000080947 */ /* 0x002fec0003800000 */
[----:B------:R-:W1:Y:S02]  /*23d0*/  SYNCS.PHASECHK.TRANS64.TRYWAIT P0, [R0+URZ+0x30830], R7 ;  /* 0x03083007000075a7 */ /* 0x000e64000800017f */
[----:B-1----:R-:W-:Y:S05]  /*23e0*/  @!P0 BRA `(.L_x_2248) ;  /* 0x0000007c00848947 */ /* 0x002fea0003800000 */
.L_x_2247:
        /* <DEDUP_REMOVED lines=445> */
.L_x_2249:
        /* <DEDUP_REMOVED lines=49> */
.L_x_2250:
        /* <DEDUP_REMOVED lines=78> */
.L_x_2233:
[----:B------:R-:W-:Y:S05]  /*47b0*/  @P0 BRA `(.L_x_2227) ;  /* 0x0000005800440947 */ /* 0x000fea0003800000 */
[----:B------:R-:W-:Y:S01]  /*47c0*/  ULDC.64 UR4, c[0x0][0x878] ;  /* 0x00021e0000047ab9 */ /* 0x000fe20000000a00 */
[----:B------:R-:W1:Y:S01]  /*47d0*/  S2UR UR15, SR_CTAID.X ;  /* 0x00000000000f79c3 */ /* 0x000e620000002500 */
[----:B------:R-:W-:Y:S01]  /*47e0*/  UISETP.NE.U32.AND UP0, UPT, UR4, URZ, UPT ;  /* 0x0000003f0400728c */ /* 0x000fe2000bf05070 */
[----:B------:R-:W2:Y:S01]  /*47f0*/  S2R R4, SR_TID.X ;  /* 0x0000000000047919 */ /* 0x000ea20000002100 */
[----:B------:R-:W-:Y:S01]  /*4800*/  ULDC UR10, c[0x0][0x870] ;  /* 0x00021c00000a7ab9 */ /* 0x000fe20000000800 */
[----:B------:R-:W-:Y:S01]  /*4810*/  ULDC UR11, c[0x0][0x80c] ;  /* 0x00020300000b7ab9 */ /* 0x000fe20000000800 */
[----:B------:R-:W-:Y:S01]  /*4820*/  UISETP.NE.AND.EX UP0, UPT, UR5, URZ, UPT, UP0 ;  /* 0x0000003f0500728c */ /* 0x000fe2000bf05300 */
[----:B------:R-:W-:Y:S02]  /*4830*/  ULDC.64 UR18, c[0x0][0x818] ;  /* 0x0002060000127ab9 */ /* 0x000fe40000000a00 */
[----:B------:R-:W-:Y:S01]  /*4840*/  S2UR UR14, SR_CgaCtaId ;  /* 0x00000000000e79c3 */ /* 0x000fe20000008800 */
[----:B------:R-:W-:Y:S01]  /*4850*/  ULDC.64 UR20, c[0x0][0x840] ;  /* 0x0002100000147ab9 */ /* 0x000fe20000000a00 */
[----:B------:R-:W-:Y:S01]  /*4860*/  ULDC.64 UR22, c[0x0][0x848] ;  /* 0x0002120000167ab9 */ /* 0x000fe20000000a00 */
[----:B------:R-:W-:-:S05]  /*4870*/  PLOP3.LUT P0, PT, PT, PT, UP0, 0x80, 0x0 ;  /* 0x000000000000781c */ /* 0x000fca0003f0f008 */
[----:B------:R-:W-:Y:S02]  /*4880*/  @UP0 ULDC.64 UR4, c[0x0][0x878] ;  /* 0x00021e0000040ab9 */ /* 0x000fe40000000a00 */
[----:B------:R-:W-:-:S06]  /*4890*/  @UP0 UIMAD.WIDE UR4, UR36, 0x4, UR4 ;  /* 0x00000004240408a5 */ /* 0x000fcc000f8e0204 */
[----:B------:R-:W-:Y:S02]  /*48a0*/  IMAD.U32 R2, RZ, RZ, UR4 ;  /* 0x00000004ff027e24 */ /* 0x000fe4000f8e00ff */
[----:B------:R-:W-:Y:S01]  /*48b0*/  IMAD.U32 R3, RZ, RZ, UR5 ;  /* 0x00000005ff037e24 */ /* 0x000fe2000f8e00ff */
[----:B------:R-:W-:-:S04]  /*48c0*/  ULDC UR5, c[0x0][0x850] ;  /* 0x0002140000057ab9 */ /* 0x000fc80000000800 */
[----:B------:R-:W3:Y:S01]  /*48d0*/  @P0 LDG.E R2, desc[UR46][R2.64] ;  /* 0x0000002e02020981 */ /* 0x000ee2000c1e1900 */
[----:B------:R-:W4:Y:S01]  /*48e0*/  S2UR UR4, SR_CTAID.Y ;  /* 0x00000000000479c3 */ /* 0x000f220000002600 */
[----:B------:R-:W-:Y:S01]  /*48f0*/  UISETP.NE.AND UP1, UPT, UR5, 0x1, UPT ;  /* 0x000000010500788c */ /* 0x000fe2000bf25270 */
[----:B--2---:R-:W-:Y:S01]  /*4900*/  VIADD R5, R4, 0xffffff80 ;  /* 0xffffff8004057836 */ /* 0x004fe20000000000 */
[----:B-1----:R-:W-:Y:S01]  /*4910*/  UIMAD UR10, UR15, UR10, URZ ;  /* 0x0000000a0f0a72a4 */ /* 0x002fe2000f8e023f */
[----:B------:R-:W-:Y:S01]  /*4920*/  BSSY B0, `(.L_x_2252) ;  /* 0x000005f000007945 */ /* 0x000fe20003800000 */
[----:B------:R-:W-:-:S03]  /*4930*/  UIMAD UR7, UR36, UR11, URZ ;  /* 0x0000000b240772a4 */ /* 0x000fc6000f8e023f */
[----:B------:R-:W-:Y:S01]  /*4940*/  BAR.SYNC.DEFER_BLOCKING 0x1, 0x100 ;  /* 0x0044000000007b1d */ /* 0x000fe20000010000 */
[----:B------:R-:W-:Y:S01]  /*4950*/  UIMAD UR10, UR10, UR11, URZ ;  /* 0x0000000b0a0a72a4 */ /* 0x000fe2000f8e023f */
[----:B------:R-:W-:Y:S01]  /*4960*/  SHF.R.S32.HI R0, RZ, 0x1f, R5 ;  /* 0x0000001fff007819 */ /* 0x000fe20000011405 */
[----:B------:R-:W-:Y:S01]  /*4970*/  USHF.L.U32 UR15, UR15, 0xe, URZ ;  /* 0x0000000e0f0f7899 */ /* 0x000fe2000800063f */
[----:B------:R-:W-:Y:S01]  /*4980*/  ISETP.NE.AND P1, PT, R4, 0x80, PT ;  /* 0x000000800400780c */ /* 0x000fe20003f25270 */
[----:B------:R-:W-:Y:S01]  /*4990*/  USHF.R.S32.HI UR11, URZ, 0x1f, UR10 ;  /* 0x0000001f3f0b7899 */ /* 0x000fe2000801140a */
[----:B------:R-:W-:Y:S01]  /*49a0*/  @UP1 ULDC UR8, c[0x0][0x854] ;  /* 0x0002150000081ab9 */ /* 0x000fe20000000800 */
[----:B------:R-:W-:Y:S01]  /*49b0*/  @UP1 ULDC UR12, c[0x0][0x858] ;  /* 0x00021600000c1ab9 */ /* 0x000fe20000000800 */
[----:B----4-:R-:W-:Y:S02]  /*49c0*/  UIMAD.WIDE.U32 UR8, UR4, UR8, URZ ;  /* 0x00000008040872a5 */ /* 0x010fe4000f8e003f */
[----:B------:R-:W-:Y:S01]  /*49d0*/  UMOV UR6, UR4 ;  /* 0x0000000400067c82 */ /* 0x000fe20008000000 */
[----:B------:R-:W-:-:S02]  /*49e0*/  USHF.R.S32.HI UR8, URZ, 0x1f, UR7 ;  /* 0x0000001f3f087899 */ /* 0x000fc40008011407 */
[----:B------:R-:W-:-:S03]  /*49f0*/  @UP1 USHF.R.U32.HI UR6, URZ, UR12, UR9 ;  /* 0x0000000c3f061299 */ /* 0x000fc60008011609 */
[----:B------:R-:W-:Y:S01]  /*4a00*/  ULDC.64 UR12, c[0x0][0x868] ;  /* 0x00021a00000c7ab9 */ /* 0x000fe20000000a00 */
[----:B------:R-:W-:Y:S02]  /*4a10*/  USHF.R.S32.HI UR16, URZ, 0x1f, UR6 ;  /* 0x0000001f3f107899 */ /* 0x000fe40008011406 */
[----:B------:R-:W-:-:S04]  /*4a20*/  UIADD3 UR10, UP1, UP2, UR10, UR7, UR6 ;  /* 0x000000070a0a7290 */ /* 0x000fc8000fa3e006 */
[----:B------:R-:W-:Y:S02]  /*4a30*/  UIADD3.X UR8, UR11, UR8, UR16, UP1, UP2 ;  /* 0x000000080b087290 */ /* 0x000fe40008fe4410 */
[----:B------:R-:W-:Y:S02]  /*4a40*/  USHF.L.U32 UR7, UR10, 0x2, URZ ;  /* 0x000000020a077899 */ /* 0x000fe4000800063f */
[----:B------:R-:W-:Y:S02]  /*4a50*/  USHF.L.U64.HI UR8, UR10, 0x2, UR8 ;  /* 0x000000020a087899 */ /* 0x000fe40008010208 */
[----:B------:R-:W-:-:S04]  /*4a60*/  UIADD3 UR10, UP1, UR7, UR12, URZ ;  /* 0x0000000c070a7290 */ /* 0x000fc8000ff3e03f */
[----:B------:R-:W-:Y:S01]  /*4a70*/  UIADD3.X UR11, UR8, UR13, URZ, UP1, !UPT ;  /* 0x0000000d080b7290 */ /* 0x000fe20008ffe43f */
[----:B---3--:R-:W-:Y:S02]  /*4a80*/  @P0 R2UR UR9, R2 ;  /* 0x00000000020902ca */ /* 0x008fe400000e0000 */
[----:B------:R-:W-:Y:S02]  /*4a90*/  LEA.HI R2, R0, R5, RZ, 0x7 ;  /* 0x0000000500027211 */ /* 0x000fe400078f38ff */
[----:B------:R-:W-:Y:S02]  /*4aa0*/  ISETP.NE.AND P0, PT, R5, RZ, PT ;  /* 0x000000ff0500720c */ /* 0x000fe40003f05270 */
[C---:B------:R-:W-:Y:S01]  /*4ab0*/  LOP3.LUT R0, R2.reuse, 0xfffff80, RZ, 0xc0, !PT ;  /* 0x0fffff8002007812 */ /* 0x040fe200078ec0ff */
[----:B------:R-:W-:-:S04]  /*4ac0*/  IMAD.SHL.U32 R2, R2, 0x40, RZ ;  /* 0x0000004002027824 */ /* 0x000fc800078e00ff */
[----:B------:R-:W-:Y:S01]  /*4ad0*/  IMAD.IADD R0, R5, 0x1, -R0 ;  /* 0x0000000105007824 */ /* 0x000fe200078e0a00 */
[----:B------:R-:W-:Y:S01]  /*4ae0*/  LOP3.LUT R3, R2, 0x3fffe000, RZ, 0xc0, !PT ;  /* 0x3fffe00002037812 */ /* 0x000fe200078ec0ff */
[----:B------:R-:W-:Y:S01]  /*4af0*/  @UP0 ULEA UR9, UR36, UR9, 0x7 ;  /* 0x0000000924090291 */ /* 0x000fe2000f8e383f */
[----:B------:R-:W-:-:S03]  /*4b00*/  IMAD.U32 R2, RZ, RZ, UR10 ;  /* 0x0000000aff027e24 */ /* 0x000fc6000f8e00ff */
[----:B------:R-:W-:Y:S01]  /*4b10*/  @UP0 USHF.R.S32.HI UR12, URZ, 0x1f, UR9 ;  /* 0x0000001f3f0c0899 */ /* 0x000fe20008011409 */
[----:B------:R-:W-:Y:S02]  /*4b20*/  IMAD R0, R0, 0x4, R3 ;  /* 0x0000000400007824 */ /* 0x000fe400078e0203 */
[----:B------:R-:W-:Y:S01]  /*4b30*/  IMAD.U32 R3, RZ, RZ, UR11 ;  /* 0x0000000bff037e24 */ /* 0x000fe2000f8e00ff */
[----:B------:R-:W-:-:S03]  /*4b40*/  @UP0 ULEA.HI UR12, UR12, UR9, URZ, 0x7 ;  /* 0x000000090c0c0291 */ /* 0x000fc6000f8f383f */
[----:B------:R-:W-:Y:S01]  /*4b50*/  UMOV UR9, 0x400 ;  /* 0x0000040000097882 */ /* 0x000fe20000000000 */
[----:B------:R-:W-:Y:S02]  /*4b60*/  @UP0 USHF.L.U32 UR12, UR12, 0x7, URZ ;  /* 0x000000070c0c0899 */ /* 0x000fe4000800063f */
[----:B------:R-:W-:Y:S02]  /*4b70*/  ULEA UR9, UR14, UR9, 0x18 ;  /* 0x000000090e097291 */ /* 0x000fe4000f8ec03f */
[----:B------:R-:W-:-:S04]  /*4b80*/  @UP0 ULOP3.LUT UR12, UR12, 0xffffc000, URZ, 0xc0, !UPT ;  /* 0xffffc0000c0c0892 */ /* 0x000fc8000f8ec03f */
[----:B------:R-:W-:Y:S01]  /*4b90*/  @UP0 USHF.R.S32.HI UR13, URZ, 0x1f, UR12 ;  /* 0x0000001f3f0d0899 */ /* 0x000fe2000801140c */
[----:B------:R-:W-:Y:S02]  /*4ba0*/  LEA R0, R0, UR9, 0x2 ;  /* 0x0000000900007c11 */ /* 0x000fe4000f8e10ff */
[----:B------:R-:W-:Y:S02]  /*4bb0*/  @!UP0 UMOV UR12, URZ ;  /* 0x0000003f000c8c82 */ /* 0x000fe40008000000 */
[----:B------:R-:W-:Y:S01]  /*4bc0*/  UIADD3 UR14, UP1, UR15, UR12, URZ ;  /* 0x0000000c0f0e7290 */ /* 0x000fe2000ff3e03f */
[----:B------:R1:W-:Y:S01]  /*4bd0*/  STS.128 [R0], R24 ;  /* 0x0000001800007388 */ /* 0x0003e20000000c00 */
[----:B------:R-:W-:Y:S02]  /*4be0*/  UIMAD UR12, UR16, UR18, URZ ;  /* 0x00000012100c72a4 */ /* 0x000fe4000f8e023f */
[----:B------:R-:W-:Y:S01]  /*4bf0*/  UIMAD UR16, UR16, UR20, URZ ;  /* 0x00000014101072a4 */ /* 0x000fe2000f8e023f */
[----:B------:R1:W-:Y:S01]  /*4c00*/  STS.128 [R0+0x800], R28 ;  /* 0x0008001c00007388 */ /* 0x0003e20000000c00 */
[----:B------:R-:W-:Y:S01]  /*4c10*/  @!UP0 UMOV UR13, URZ ;  /* 0x0000003f000d8c82 */ /* 0x000fe20008000000 */
[----:B------:R-:W-:-:S02]  /*4c20*/  UIMAD UR17, UR6, UR19, UR12 ;  /* 0x00000013061172a4 */ /* 0x000fc4000f8e020c */
[----:B------:R-:W-:Y:S01]  /*4c30*/  UIMAD UR19, UR6, UR21, UR16 ;  /* 0x00000015061372a4 */ /* 0x000fe2000f8e0210 */
[----:B------:R1:W-:Y:S01]  /*4c40*/  STS.128 [R0+0x1000], R32 ;  /* 0x0010002000007388 */ /* 0x0003e20000000c00 */
[----:B------:R-:W-:Y:S02]  /*4c50*/  ULEA.HI.X.SX32 UR15, UR15, UR13, 0x1, UP1 ;  /* 0x0000000d0f0f7291 */ /* 0x000fe400088f0e3f */
[----:B------:R-:W-:Y:S01]  /*4c60*/  USHF.R.S32.HI UR16, URZ, 0x1f, UR36 ;  /* 0x0000001f3f107899 */ /* 0x000fe20008011424 */
[----:B------:R1:W-:Y:S01]  /*4c70*/  STS.128 [R0+0x1800], R36 ;  /* 0x0018002400007388 */ /* 0x0003e20000000c00 */
[----:B------:R-:W-:Y:S02]  /*4c80*/  UIMAD.WIDE.U32 UR12, UR6, UR18, UR14 ;  /* 0x00000012060c72a5 */ /* 0x000fe4000f8e000e */
[----:B------:R-:W-:Y:S01]  /*4c90*/  USEL UR16, UR16, URZ, !UP0 ;  /* 0x0000003f10107287 */ /* 0x000fe2000c000000 */
[----:B------:R1:W-:Y:S01]  /*4ca0*/  STS.128 [R0+0x2000], R40 ;  /* 0x0020002800007388 */ /* 0x0003e20000000c00 */
[----:B------:R-:W-:-:S02]  /*4cb0*/  UIMAD.WIDE.U32 UR14, UR6, UR20, UR14 ;  /* 0x00000014060e72a5 */ /* 0x000fc4000f8e000e */
[----:B------:R-:W-:Y:S01]  /*4cc0*/  USEL UR36, UR36, URZ, !UP0 ;  /* 0x0000003f24247287 */ /* 0x000fe2000c000000 */
[----:B------:R1:W-:Y:S01]  /*4cd0*/  STS.128 [R0+0x2800], R44 ;  /* 0x0028002c00007388 */ /* 0x0003e20000000c00 */
[----:B------:R-:W-:Y:S01]  /*4ce0*/  ULDC.64 UR20, c[0x0][0x820] ;  /* 0x0002080000147ab9 */ /* 0x000fe20000000a00 */
[----:B------:R-:W-:Y:S02]  /*4cf0*/  UIADD3 UR13, UR13, UR17, URZ ;  /* 0x000000110d0d7290 */ /* 0x000fe4000fffe03f */
[----:B------:R1:W-:Y:S01]  /*4d00*/  STS.128 [R0+0x3000], R48 ;  /* 0x0030003000007388 */ /* 0x0003e20000000c00 */
[----:B------:R-:W-:Y:S02]  /*4d10*/  UIMAD UR18, UR16, UR20, URZ ;  /* 0x00000014101272a4 */ /* 0x000fe4000f8e023f */
[----:B------:R-:W-:Y:S01]  /*4d20*/  UIMAD UR16, UR16, UR22, URZ ;  /* 0x00000016101072a4 */ /* 0x000fe2000f8e023f */
[----:B------:R1:W-:Y:S01]  /*4d30*/  STS.128 [R0+0x3800], R52 ;  /* 0x0038003400007388 */ /* 0x0003e20000000c00 */
[----:B------:R-:W-:-:S02]  /*4d40*/  UIADD3 UR15, UR15, UR19, URZ ;  /* 0x000000130f0f7290 */ /* 0x000fc4000fffe03f */
[----:B------:R-:W-:Y:S01]  /*4d50*/  UIMAD UR18, UR36, UR21, UR18 ;  /* 0x00000015241272a4 */ /* 0x000fe2000f8e0212 */
[----:B------:R1:W-:Y:S01]  /*4d60*/  STS.128 [R0+0x4000], R56 ;  /* 0x0040003800007388 */ /* 0x0003e20000000c00 */
[----:B------:R-:W-:Y:S02]  /*4d70*/  UIMAD.WIDE.U32 UR12, UR36, UR20, UR12 ;  /* 0x00000014240c72a5 */ /* 0x000fe4000f8e000c */
[----:B------:R-:W-:Y:S01]  /*4d80*/  UIMAD UR16, UR36, UR23, UR16 ;  /* 0x00000017241072a4 */ /* 0x000fe2000f8e0210 */
[----:B------:R1:W-:Y:S01]  /*4d90*/  STS.128 [R0+0x4800], R60 ;  /* 0x0048003c00007388 */ /* 0x0003e20000000c00 */
[----:B------:R-:W-:Y:S01]  /*4da0*/  UIMAD.WIDE.U32 UR14, UR36, UR22, UR14 ;  /* 0x00000016240e72a5 */ /* 0x000fe2000f8e000e */
[----:B------:R-:W-:Y:S02]  /*4db0*/  ULDC.64 UR20, c[0x0][0x800] ;  /* 0x0002000000147ab9 */ /* 0x000fe40000000a00 */
[----:B------:R1:W-:Y:S01]  /*4dc0*/  STS.128 [R0+0x5000], R64 ;  /* 0x0050004000007388 */ /* 0x0003e20000000c00 */
[----:B------:R-:W-:Y:S01]  /*4dd0*/  ULDC.64 UR22, c[0x0][0x828] ;  /* 0x00020a0000167ab9 */ /* 0x000fe20000000a00 */
[----:B------:R-:W-:-:S02]  /*4de0*/  UIADD3 UR17, -UR6, URZ, URZ ;  /* 0x0000003f06117290 */ /* 0x000fc4000fffe13f */
[----:B------:R1:W-:Y:S01]  /*4df0*/  STS.128 [R0+0x5800], R68 ;  /* 0x0058004400007388 */ /* 0x0003e20000000c00 */
[----:B------:R-:W-:Y:S02]  /*4e00*/  UIADD3 UR13, UR13, UR18, URZ ;  /* 0x000000120d0d7290 */ /* 0x000fe4000fffe03f */
[----:B------:R-:W-:Y:S01]  /*4e10*/  UIADD3 UR6, UR15, UR16, URZ ;  /* 0x000000100f067290 */ /* 0x000fe2000fffe03f */
[----:B------:R1:W-:Y:S01]  /*4e20*/  STS.128 [R0+0x6000], R72 ;  /* 0x0060004800007388 */ /* 0x0003e20000000c00 */
[----:B------:R-:W-:Y:S02]  /*4e30*/  ULEA UR20, UP0, UR12, UR20, 0x2 ;  /* 0x000000140c147291 */ /* 0x000fe4000f80103f */
[----:B------:R-:W-:Y:S01]  /*4e40*/  ULEA UR22, UP1, UR14, UR22, 0x2 ;  /* 0x000000160e167291 */ /* 0x000fe2000f82103f */
[----:B------:R1:W-:Y:S01]  /*4e50*/  STS.128 [R0+0x6800], R76 ;  /* 0x0068004c00007388 */ /* 0x0003e20000000c00 */
[----:B------:R-:W-:Y:S02]  /*4e60*/  ULEA.HI.X UR21, UR12, UR21, UR13, 0x2, UP0 ;  /* 0x000000150c157291 */ /* 0x000fe400080f140d */
[----:B------:R-:W-:Y:S01]  /*4e70*/  ULEA.HI.X UR23, UR14, UR23, UR6, 0x2, UP1 ;  /* 0x000000170e177291 */ /* 0x000fe200088f1406 */
[----:B------:R1:W-:Y:S01]  /*4e80*/  STS.128 [R0+0x7000], R80 ;  /* 0x0070005000007388 */ /* 0x0003e20000000c00 */
[----:B------:R-:W-:-:S03]  /*4e90*/  UIMAD UR17, UR5, UR17, UR4 ;  /* 0x00000011051172a4 */ /* 0x000fc6000f8e0204 */
[----:B------:R1:W-:Y:S01]  /*4ea0*/  STS.128 [R0+0x7800], R84 ;  /* 0x0078005400007388 */ /* 0x0003e20000000c00 */
[----:B------:R-:W-:Y:S08]  /*4eb0*/  @P0 BRA `(.L_x_2253) ;  /* 0x0000000000140947 */ /* 0x000ff00003800000 */
.L_x_2254:
[----:B------:R-:W2:Y:S04]  /*4ec0*/  LDG.E.STRONG.GPU R4, desc[UR46][R2.64] ;  /* 0x0000002e02047981 */ /* 0x000ea8000c1ef900 */
[----:B--2---:R-:W-:Y:S01]  /*4ed0*/  CCTL.IVALL ;  /* 0x00000000ff00798f */ /* 0x004fe20002000000 */
[----:B------:R-:W-:Y:S05]  /*4ee0*/  YIELD ;  /* 0x0000000000007946 */ /* 0x000fea0003800000 */
[----:B------:R-:W-:-:S13]  /*4ef0*/  ISETP.NE.AND P0, PT, R4, UR17, PT ;  /* 0x0000001104007c0c */ /* 0x000fda000bf05270 */
[----:B------:R-:W-:Y:S05]  /*4f00*/  @P0 BRA `(.L_x_2254) ;  /* 0xfffffffc00ec0947 */ /* 0x000fea000383ffff */
.L_x_2253:
[----:B------:R-:W-:Y:S05]  /*4f10*/  BSYNC B0 ;  /* 0x0000000000007941 */ /* 0x000fea0003800000 */
.L_x_2252:
[----:B------:R-:W-:-:S03]  /*4f20*/  UMOV UR4, 0xffffffff ;  /* 0xffffffff00047882 */ /* 0x000fc60000000000 */
[----:B------:R-:W-:Y:S05]  /*4f30*/  BRA.DIV UR4, `(.L_x_2255) ;  /* 0x0000005204c47947 */ /* 0x000fea000b800000 */
[----:B------:R-:W-:Y:S01]  /*4f40*/  NOP ;  /* 0x0000000000007918 */ /* 0x000fe20000000000 */
.L_x_2364:
        /* <DEDUP_REMOVED lines=14> */
[----:B------:R-:W-:Y:S01]  /*5030*/  UMOV UR4, UR22 ;  /* 0x0000001600047c82 */ /* 0x000fe20008000000 */
[----:B------:R-:W-:-:S08]  /*5040*/  UMOV UR5, UR23 ;  /* 0x0000001700057c82 */ /* 0x000fd00008000000 */
.L_x_2258:
[----:B------:R-:W-:Y:S01]  /*5050*/  @P0 ELECT P2, URZ, PT ;  /* 0x00000000003f082f */ /* 0x000fe20003840000 */
[----:B------:R2:W-:-:S12]  /*5060*/  UBLKRED.G.S.ADD.F32.RN [UR4], [UR9], UR6, desc[UR10] ;  /* 0x00000a04090073bb */ /* 0x0005d800080a1406 */
[----:B------:R-:W-:Y:S02]  /*5070*/  @P2 PLOP3.LUT P0, PT, P2, PT, PT, 0x8, 0x0 ;  /* 0x000000000000281c */ /* 0x000fe4000170e170 */
[----:B------:R-:W-:-:S11]  /*5080*/  PLOP3.LUT P2, PT, PT, PT, PT, 0x8, 0x0 ;  /* 0x000000000000781c */ /* 0x000fd60003f4e170 */
[----:B--2---:R-:W-:Y:S05]  /*5090*/  @P0 BRA.U.ANY `(.L_x_2258) ;  /* 0xfffffffd00ec0947 */ /* 0x004fea000393ffff */
[----:B------:R0:W-:Y:S01]  /*50a0*/  UTMACMDFLUSH ;  /* 0x00000000000079b7 */ /* 0x0001e20000000000 */
[----:B------:R-:W-:-:S04]  /*50b0*/  DEPBAR.LE SB0, 0x0 ;  /* 0x000080000000791a */ /* 0x000fc80000000000 */
.L_x_2257:
[----:B------:R-:W-:Y:S05]  /*50c0*/  BSYNC B0 ;  /* 0x0000000000007941 */ /* 0x000fea0003800000 */
.L_x_2256:
        /* <DEDUP_REMOVED lines=14> */
.L_x_2260:
[----:B------:R-:W-:Y:S05]  /*51b0*/  BSYNC B0 ;  /* 0x0000000000007941 */ /* 0x000fea0003800000 */
.L_x_2259:
        /* <DEDUP_REMOVED lines=24> */
.L_x_2263:
[----:B-12---:R-:W2:Y:S04]  /*5340*/  LDG.E.STRONG.GPU R0, desc[UR46][R2.64] ;  /* 0x0000002e02007981 */ /* 0x006ea8000c1ef900 */
[----:B--2---:R-:W-:Y:S01]  /*5350*/  CCTL.IVALL ;  /* 0x00000000ff00798f */ /* 0x004fe20002000000 */
[----:B------:R-:W-:Y:S05]  /*5360*/  YIELD ;  /* 0x0000000000007946 */ /* 0x000fea0003800000 */
[----:B------:R-:W-:-:S13]  /*5370*/  ISETP.NE.AND P0, PT, R0, UR17, PT ;  /* 0x0000001100007c0c */ /* 0x000fda000bf05270 */
[----:B------:R-:W-:Y:S05]  /*5380*/  @P0 BRA `(.L_x_2263) ;  /* 0xfffffffc00ec0947 */ /* 0x000fea000383ffff */
.L_x_2262:
[----:B------:R-:W-:Y:S05]  /*5390*/  BSYNC B0 ;  /* 0x0000000000007941 */ /* 0x000fea0003800000 */
.L_x_2261:
[----:B------:R-:W-:-:S03]  /*53a0*/  UMOV UR4, 0xffffffff ;  /* 0xffffffff00047882 */ /* 0x000fc60000000000 */
[----:B------:R-:W-:Y:S05]  /*53b0*/  BRA.DIV UR4, `(.L_x_2264) ;  /* 0x0000004e04c07947 */ /* 0x000fea000b800000 */
[----:B------:R-:W-:Y:S01]  /*53c0*/  NOP ;  /* 0x0000000000007918 */ /* 0x000fe20000000000 */
.L_x_2367:
        /* <DEDUP_REMOVED lines=16> */
.L_x_2267:
[----:B------:R-:W-:Y:S01]  /*54d0*/  @P0 ELECT P2, URZ, PT ;  /* 0x00000000003f082f */ /* 0x000fe20003840000 */
[----:B------:R3:W-:-:S12]  /*54e0*/  UBLKRED.G.S.ADD.F32.RN [UR4], [UR9], UR6, desc[UR10] ;  /* 0x00000a04090073bb */ /* 0x0007d800080a1406 */
[----:B------:R-:W-:Y:S02]  /*54f0*/  @P2 PLOP3.LUT P0, PT, P2, PT, PT, 0x8, 0x0 ;  /* 0x000000000000281c */ /* 0x000fe4000170e170 */
[----:B------:R-:W-:-:S11]  /*5500*/  PLOP3.LUT P2, PT, PT, PT, PT, 0x8, 0x0 ;  /* 0x000000000000781c */ /* 0x000fd60003f4e170 */
[----:B---3--:R-:W-:Y:S05]  /*5510*/  @P0 BRA.U.ANY `(.L_x_2267) ;  /* 0xfffffffd00ec0947 */ /* 0x008fea000393ffff */
[----:B------:R0:W-:Y:S01]  /*5520*/  UTMACMDFLUSH ;  /* 0x00000000000079b7 */ /* 0x0001e20000000000 */
[----:B------:R-:W-:-:S04]  /*5530*/  DEPBAR.LE SB0, 0x0 ;  /* 0x000080000000791a */ /* 0x000fc80000000000 */
.L_x_2266:
[----:B------:R-:W-:Y:S05]  /*5540*/  BSYNC B0 ;  /* 0x0000000000007941 */ /* 0x000fea0003800000 */
.L_x_2265:
        /* <DEDUP_REMOVED lines=14> */
.L_x_2222:
        /* <DEDUP_REMOVED lines=21> */
.L_x_2269:
        /* <DEDUP_REMOVED lines=13> */
.L_x_2271:
[----:B------:R-:W-:-:S05]  /*5850*/  ULDC UR4, c[0x0][0x8c4] ;  /* 0x0002310000047ab9 */ /* 0x000fca0000000800 */
.L_x_2270:
        /* <DEDUP_REMOVED lines=44> */
.L_x_2272:
        /* <DEDUP_REMOVED lines=13> */
.L_x_2273:
        /* <DEDUP_REMOVED lines=12> */
.L_x_2274:
[----:B------:R-:W-:Y:S01]  /*5cb0*/  UIADD3 UR8, -UR12, UR10, UR6 ;  /* 0x0000000a0c087290 */ /* 0x000fe2000fffe106 */
[----:B------:R-:W-:Y:S01]  /*5cc0*/  ISETP.LE.AND P0, PT, RZ, UR22, PT ;  /* 0x00000016ff007c0c */ /* 0x000fe2000bf03270 */
[----:B------:R-:W-:Y:S01]  /*5cd0*/  ULDC UR9, c[0x0][0x74c] ;  /* 0x0001d30000097ab9 */ /* 0x000fe20000000800 */
[----:B------:R-:W-:Y:S01]  /*5ce0*/  ULDC UR20, c[0x0][0x288] ;  /* 0x0000a20000147ab9 */ /* 0x000fe20000000800 */
[----:B------:R-:W-:Y:S02]  /*5cf0*/  UIADD3 UR9, UR8, -UR9, URZ ;  /* 0x8000000908097290 */ /* 0x000fe4000fffe03f */
[----:B------:R-:W-:Y:S02]  /*5d00*/  UIADD3 UR8, UR10, 0x3f, URZ ;  /* 0x0000003f0a087890 */ /* 0x000fe4000fffe03f */
[----:B------:R-:W-:Y:S02]  /*5d10*/  USHF.R.S32.HI UR11, URZ, 0x1f, UR9 ;  /* 0x0000001f3f0b7899 */ /* 0x000fe40008011409 */
[----:B------:R-:W-:-:S02]  /*5d20*/  USHF.R.S32.HI UR15, URZ, 0x1f, UR13 ;  /* 0x0000001f3f0f7899 */ /* 0x000fc4000801140d */
[----:B------:R-:W-:Y:S02]  /*5d30*/  ULEA.HI UR11, UR11, UR9, URZ, 0x6 ;  /* 0x000000090b0b7291 */ /* 0x000fe4000f8f303f */
[----:B------:R-:W-:Y:S02]  /*5d40*/  USHF.R.S32.HI UR9, URZ, 0x1f, UR8 ;  /* 0x0000001f3f097899 */ /* 0x000fe40008011408 */
[----:B------:R-:W-:Y:S02]  /*5d50*/  USHF.R.S32.HI UR11, URZ, 0x6, UR11 ;  /* 0x000000063f0b7899 */ /* 0x000fe4000801140b */
[----:B------:R-:W-:Y:S02]  /*5d60*/  ULEA.HI UR8, UR9, UR8, URZ, 0x6 ;  /* 0x0000000809087291 */ /* 0x000fe4000f8f303f */
[----:B------:R-:W-:Y:S02]  /*5d70*/  UISETP.LT.AND UP1, UPT, URZ, UR11, UPT ;  /* 0x0000000b3f00728c */ /* 0x000fe4000bf21270 */
[----:B------:R-:W-:-:S02]  /*5d80*/  USHF.R.S32.HI UR8, URZ, 0x6, UR8 ;  /* 0x000000063f087899 */ /* 0x000fc40008011408 */
[----:B------:R-:W-:Y:S02]  /*5d90*/  USEL UR16, UR13, URZ, !UP0 ;  /* 0x0000003f0d107287 */ /* 0x000fe4000c000000 */
[----:B------:R-:W-:Y:S02]  /*5da0*/  USEL UR9, URZ, UR11, !UP1 ;  /* 0x0000000b3f097287 */ /* 0x000fe4000c800000 */
[----:B------:R-:W-:Y:S01]  /*5db0*/  UIMAD UR13, UR13, UR20, URZ ;  /* 0x000000140d0d72a4 */ /* 0x000fe2000f8e023f */
[----:B------:R-:W-:Y:S01]  /*5dc0*/  UMOV UR11, UR8 ;  /* 0x00000008000b7c82 */ /* 0x000fe20008000000 */
        /* <DEDUP_REMOVED lines=8> */
[----:B------:R-:W-:-:S12]  /*5e50*/  USEL UR11, UR8, UR10, UP1 ;  /* 0x0000000a080b7287 */ /* 0x000fd80008800000 */
.L_x_2275:
[----:B------:R-:W-:Y:S02]  /*5e60*/  UISETP.GT.AND UP1, UPT, UR11, UR9, UPT ;  /* 0x000000090b00728c */ /* 0x000fe4000bf24270 */
[----:B------:R-:W-:Y:S02]  /*5e70*/  USEL UR21, UR15, URZ, !UP0 ;  /* 0x0000003f0f157287 */ /* 0x000fe4000c000000 */
[----:B------:R-:W-:Y:S02]  /*5e80*/  UIADD3 UR23, UP0, UR13, UR7, URZ ;  /* 0x000000070d177290 */ /* 0x000fe4000ff1e03f */
[----:B------:R-:W-:Y:S02]  /*5e90*/  PLOP3.LUT P1, PT, PT, PT, UP1, 0x80, 0x0 ;  /* 0x000000000000781c */ /* 0x000fe40003f2f018 */
[----:B------:R-:W-:Y:S01]  /*5ea0*/  ELECT P0, URZ, PT ;  /* 0x00000000003f782f */ /* 0x000fe20003800000 */
[----:B------:R-:W-:-:S10]  /*5eb0*/  ULEA.HI.X.SX32 UR10, UR13, UR14, 0x1, UP0 ;  /* 0x0000000e0d0a7291 */ /* 0x000fd400080f0e3f */
[----:B------:R-:W-:Y:S05]  /*5ec0*/  @!P1 BRA `(.L_x_2276) ;  /* 0x0000001000909947 */ /* 0x000fea0003800000 */
[----:B------:R-:W-:Y:S01]  /*5ed0*/  ULDC.64 UR18, c[0x0][0x2d8] ;  /* 0x0000b60000127ab9 */ /* 0x000fe20000000a00 */
[----:B------:R-:W1:Y:S01]  /*5ee0*/  S2R R0, SR_TID.X ;  /* 0x0000000000007919 */ /* 0x000e620000002100 */
[----:B------:R-:W-:Y:S02]  /*5ef0*/  UIMAD UR14, UR14, UR18, URZ ;  /* 0x000000120e0e72a4 */ /* 0x000fe4000f8e023f */
[----:B------:R-:W-:Y:S02]  /*5f00*/  UIMAD.WIDE.U32 UR12, UR7, UR18, URZ ;  /* 0x00000012070c72a5 */ /* 0x000fe4000f8e003f */
[----:B------:R-:W-:Y:S02]  /*5f10*/  UIMAD UR14, UR7, UR19, UR14 ;  /* 0x00000013070e72a4 */ /* 0x000fe4000f8e020e */
[----:B------:R-:W-:Y:S02]  /*5f20*/  UIADD3 UR7, -UR9, UR11, URZ ;  /* 0x0000000b09077290 */ /* 0x000fe4000fffe13f */
[----:B------:R-:W-:-:S02]  /*5f30*/  UIADD3 UR6, UP0, UR4, UR12, URZ ;  /* 0x0000000c04067290 */ /* 0x000fc4000ff1e03f */
[----:B------:R-:W-:Y:S02]  /*5f40*/  UIADD3 UR19, UR13, UR14, URZ ;  /* 0x0000000e0d137290 */ /* 0x000fe4000fffe03f */
[----:B------:R-:W-:Y:S02]  /*5f50*/  ULOP3.LUT UR17, UR7, 0x1, URZ, 0xc0, !UPT ;  /* 0x0000000107117892 */ /* 0x000fe4000f8ec03f */
[----:B------:R-:W-:Y:S02]  /*5f60*/  UIADD3.X UR7, UR5, UR19, URZ, UP0, !UPT ;  /* 0x0000001305077290 */ /* 0x000fe400087fe43f */
[----:B------:R-:W-:Y:S01]  /*5f70*/  UISETP.NE.U32.AND UP0, UPT, UR17, 0x1, UPT ;  /* 0x000000011100788c */ /* 0x000fe2000bf05070 */
[----:B------:R-:W-:Y:S02]  /*5f80*/  ULDC.64 UR14, c[0x0][0x2e0] ;  /* 0x0000b800000e7ab9 */ /* 0x000fe40000000a00 */
[----:B------:R-:W-:-:S03]  /*5f90*/  UIMAD UR18, UR21, UR14, URZ ;  /* 0x0000000e151272a4 */ /* 0x000fc6000f8e023f */
[----:B------:R-:W-:Y:S01]  /*5fa0*/  PLOP3.LUT P1, PT, PT, PT, UP0, 0x80, 0x0 ;  /* 0x000000000000781c */ /* 0x000fe20003f2f008 */
[----:B------:R-:W-:Y:S02]  /*5fb0*/  UIMAD.WIDE.U32 UR6, UR16, UR14, UR6 ;  /* 0x0000000e100672a5 */ /* 0x000fe4000f8e0006 */
[----:B------:R-:W-:Y:S01]  /*5fc0*/  UIMAD UR18, UR16, UR15, UR18 ;  /* 0x0000000f101272a4 */ /* 0x000fe2000f8e0212 */
[----:B------:R-:W-:Y:S02]  /*5fd0*/  ULDC UR21, c[0x0][0x760] ;  /* 0x0001d80000157ab9 */ /* 0x000fe40000000800 */
[----:B------:R-:W-:Y:S02]  /*5fe0*/  UIMAD UR15, UR20, UR21, URZ ;  /* 0x00000015140f72a4 */ /* 0x000fe4000f8e023f */
[----:B------:R-:W-:Y:S01]  /*5ff0*/  UIADD3 UR24, UR7, UR18, URZ ;  /* 0x0000001207187290 */ /* 0x000fe2000fffe03f */
[----:B-1----:R-:W-:-:S04]  /*6000*/  LOP3.LUT R9, R0, 0x1f, RZ, 0xc0, !PT ;  /* 0x0000001f00097812 */ /* 0x002fc800078ec0ff */
[----:B------:R-:W-:Y:S07]  /*6010*/  @P1 BRA `(.L_x_2277) ;  /* 0x00000004006c1947 */ /* 0x000fee0003800000 */
        /* <DEDUP_REMOVED lines=11> */
.L_x_2280:
[----:B------:R-:W2:Y:S04]  /*60d0*/  LDG.E.STRONG.GPU R0, desc[UR46][R2.64] ;  /* 0x0000002e02007981 */ /* 0x000ea8000c1ef900 */
[----:B--2---:R-:W-:Y:S01]  /*60e0*/  CCTL.IVALL ;  /* 0x00000000ff00798f */ /* 0x004fe20002000000 */
[----:B------:R-:W-:Y:S05]  /*60f0*/  YIELD ;  /* 0x0000000000007946 */ /* 0x000fea0003800000 */
[----:B------:R-:W-:-:S13]  /*6100*/  ISETP.NE.AND P1, PT, R0, UR22, PT ;  /* 0x0000001600007c0c */ /* 0x000fda000bf25270 */
[----:B------:R-:W-:Y:S05]  /*6110*/  @P1 BRA `(.L_x_2280) ;  /* 0xfffffffc00ec1947 */ /* 0x000fea000383ffff */
.L_x_2279:
[----:B------:R-:W-:Y:S05]  /*6120*/  BSYNC B0 ;  /* 0x0000000000007941 */ /* 0x000fea0003800000 */
.L_x_2278:
[----:B------:R-:W-:-:S03]  /*6130*/  UMOV UR17, 0xffffffff ;  /* 0xffffffff00117882 */ /* 0x000fc60000000000 */
[----:B------:R-:W-:Y:S05]  /*6140*/  BRA.DIV UR17, `(.L_x_2281) ;  /* 0x0000004211787947 */ /* 0x000fea000b800000 */
[----:B------:R-:W-:Y:S01]  /*6150*/  NOP ;  /* 0x0000000000007918 */ /* 0x000fe20000000000 */
.L_x_2370:
        /* <DEDUP_REMOVED lines=22> */
.L_x_2283:
[----:B------:R-:W-:Y:S05]  /*62c0*/  BSYNC B0 ;  /* 0x0000000000007941 */ /* 0x000fea0003800000 */
.L_x_2282:
        /* <DEDUP_REMOVED lines=20> */
.L_x_2285:
[----:B------:R-:W-:Y:S05]  /*6410*/  BSYNC B0 ;  /* 0x0000000000007941 */ /* 0x000fea0003800000 */
.L_x_2284:
[----:B------:R-:W-:Y:S06]  /*6420*/  BAR.ARV 0xa, 0xa0 ;  /* 0x0282800000007b1d */ /* 0x000fec0000002000 */
[----:B------:R-:W-:Y:S04]  /*6430*/  BSSY B0, `(.L_x_2286) ;  /* 0x0000003000007945 */ /* 0x000fe80003800000 */
[----:B------:R-:W-:Y:S05]  /*6440*/  @!P0 BRA `(.L_x_2287) ;  /* 0x0000000000048947 */ /* 0x000fea0003800000 */
[----:B------:R-:W-:-:S04]  /*6450*/  DEPBAR.LE SB0, 0x0 ;  /* 0x000080000000791a */ /* 0x000fc80000000000 */
.L_x_2287:
[----:B------:R-:W-:Y:S05]  /*6460*/  BSYNC B0 ;  /* 0x0000000000007941 */ /* 0x000fea0003800000 */
.L_x_2286:
        /* <DEDUP_REMOVED lines=19> */
.L_x_2289:
[----:B------:R-:W-:Y:S05]  /*65a0*/  BSYNC B0 ;  /* 0x0000000000007941 */ /* 0x000fea0003800000 */
.L_x_2288:
[----:B------:R-:W-:Y:S01]  /*65b0*/  UIADD3 UR17, UR9, 0x1, URZ ;  /* 0x0000000109117890 */ /* 0x000fe2000fffe03f */
[----:B------:R-:W-:Y:S11]  /*65c0*/  BRA `(.L_x_2290) ;  /* 0x0000000000047947 */ /* 0x000ff60003800000 */
.L_x_2277:
[----:B------:R-:W-:-:S05]  /*65d0*/  UMOV UR17, UR9 ;  /* 0x0000000900117c82 */ /* 0x000fca0008000000 */
.L_x_2290:
[----:B------:R-:W-:-:S04]  /*65e0*/  UIADD3 UR9, UR9, 0x1, URZ ;  /* 0x0000000109097890 */ /* 0x000fc8000fffe03f */
[----:B------:R-:W-:-:S03]  /*65f0*/  UISETP.NE.AND UP0, UPT, UR11, UR9, UPT ;  /* 0x000000090b00728c */ /* 0x000fc6000bf05270 */
[----:B------:R-:W-:-:S03]  /*6600*/  UMOV UR9, UR17 ;  /* 0x0000001100097c82 */ /* 0x000fc60008000000 */
[----:B------:R-:W-:-:S13]  /*6610*/  PLOP3.LUT P1, PT, PT, PT, UP0, 0x80, 0x0 ;  /* 0x000000000000781c */ /* 0x000fda0003f2f008 */
[----:B------:R-:W-:Y:S05]  /*6620*/  @!P1 BRA `(.L_x_2276) ;  /* 0x0000000800b89947 */ /* 0x000fea0003800000 */
[----:B------:R-:W-:Y:S01]  /*6630*/  UMOV UR13, UR19 ;  /* 0x00000013000d7c82 */ /* 0x000fe20008000000 */
[----:B------:R-:W-:Y:S01]  /*6640*/  ULDC.64 UR20, c[0x0][0x2c0] ;  /* 0x0000b00000147ab9 */ /* 0x000fe20000000a00 */
[----:B------:R-:W-:Y:S01]  /*6650*/  UIMAD.WIDE.U32 UR12, UR16, UR14, UR12 ;  /* 0x0000000e100c72a5 */ /* 0x000fe2000f8e000c */
[----:B------:R-:W-:-:S03]  /*6660*/  UMOV UR9, UR17 ;  /* 0x0000001100097c82 */ /* 0x000fc60008000000 */
[----:B------:R-:W-:-:S04]  /*6670*/  UIADD3 UR4, UP0, UR4, UR12, URZ ;  /* 0x0000000c04047290 */ /* 0x000fc8000ff1e03f */
[----:B------:R-:W-:Y:S02]  /*6680*/  UIADD3.X UR5, UR5, UR18, UR13, UP0, !UPT ;  /* 0x0000001205057290 */ /* 0x000fe400087fe40d */
[----:B------:R-:W-:-:S04]  /*6690*/  ULEA UR14, UP0, UR4, UR20, 0x2 ;  /* 0x00000014040e7291 */ /* 0x000fc8000f80103f */
[----:B------:R-:W-:Y:S02]  /*66a0*/  ULEA.HI.X UR5, UR4, UR21, UR5, 0x2, UP0 ;  /* 0x0000001504057291 */ /* 0x000fe400080f1405 */
[----:B------:R-:W-:Y:S01]  /*66b0*/  UIADD3 UR14, UP0, UR14, 0x4000, URZ ;  /* 0x000040000e0e7890 */ /* 0x000fe2000ff1e03f */
[----:B------:R-:W-:-:S03]  /*66c0*/  UMOV UR4, URZ ;  /* 0x0000003f00047c82 */ /* 0x000fc60008000000 */
[----:B------:R-:W-:-:S12]  /*66d0*/  UIADD3.X UR5, URZ, UR5, URZ, UP0, !UPT ;  /* 0x000000053f057290 */ /* 0x000fd800087fe43f */
.L_x_2315:
        /* <DEDUP_REMOVED lines=11> */
.L_x_2293:
[----:B------:R-:W2:Y:S04]  /*6790*/  LDG.E.STRONG.GPU R0, desc[UR46][R2.64] ;  /* 0x0000002e02007981 */ /* 0x000ea8000c1ef900 */
[----:B--2---:R-:W-:Y:S01]  /*67a0*/  CCTL.IVALL ;  /* 0x00000000ff00798f */ /* 0x004fe20002000000 */
[----:B------:R-:W-:Y:S05]  /*67b0*/  YIELD ;  /* 0x0000000000007946 */ /* 0x000fea0003800000 */
[----:B------:R-:W-:-:S13]  /*67c0*/  ISETP.NE.AND P1, PT, R0, UR22, PT ;  /* 0x0000001600007c0c */ /* 0x000fda000bf25270 */
[----:B------:R-:W-:Y:S05]  /*67d0*/  @P1 BRA `(.L_x_2293) ;  /* 0xfffffffc00ec1947 */ /* 0x000fea000383ffff */
.L_x_2292:
[----:B------:R-:W-:Y:S05]  /*67e0*/  BSYNC B0 ;  /* 0x0000000000007941 */ /* 0x000fea0003800000 */
.L_x_2291:
[----:B------:R-:W-:-:S03]  /*67f0*/  UMOV UR16, 0xffffffff ;  /* 0xffffffff00107882 */ /* 0x000fc60000000000 */
[----:B------:R-:W-:Y:S05]  /*6800*/  BRA.DIV UR16, `(.L_x_2294) ;  /* 0x0000003a10e47947 */ /* 0x000fea000b800000 */
[----:B------:R-:W-:Y:S01]  /*6810*/  NOP ;  /* 0x0000000000007918 */ /* 0x000fe20000000000 */
.L_x_2373:
        /* <DEDUP_REMOVED lines=9> */
[----:B------:R-:W-:-:S03]  /*68b0*/  UMOV UR27, 0x14f00000 ;  /* 0x14f00000001b7882 */ /* 0x000fc60000000000 */
[----:B------:R-:W-:Y:S02]  /*68c0*/  ULEA.HI.X.SX32 UR16, UR16, UR24, 0x1, UP0 ;  /* 0x0000001810107291 */ /* 0x000fe400080f0e3f */
[----:B------:R-:W-:-:S04]  /*68d0*/  ULEA UR18, UP0, UR26, UR18, 0x2 ;  /* 0x000000121a127291 */ /* 0x000fc8000f80103f */
[----:B------:R-:W-:-:S03]  /*68e0*/  ULEA.HI.X UR19, UR26, UR19, UR16, 0x2, UP0 ;  /* 0x000000131a137291 */ /* 0x000fc600080f1410 */
[----:B------:R-:W-:Y:S01]  /*68f0*/  UMOV UR16, 0x400 ;  /* 0x0000040000107882 */ /* 0x000fe20000000000 */
[----:B------:R-:W-:Y:S01]  /*6900*/  UMOV UR26, 0x0 ;  /* 0x00000000001a7882 */ /* 0x000fe20000000000 */
[----:B-1----:R-:W-:-:S04]  /*6910*/  ULEA UR21, UR25, UR21, 0x18 ;  /* 0x0000001519157291 */ /* 0x002fc8000f8ec03f */
[----:B------:R-:W-:-:S09]  /*6920*/  UIADD3 UR21, UR21, 0x10000, URZ ;  /* 0x0001000015157890 */ /* 0x000fd2000fffe03f */
[----:B------:R1:W-:Y:S02]  /*6930*/  UBLKRED.G.S.ADD.F32.RN [UR18], [UR21], UR16, desc[UR26] ;  /* 0x00001a12150073bb */ /* 0x0003e400080a1410 */
[----:B-1----:R0:W-:Y:S02]  /*6940*/  UTMACMDFLUSH ;  /* 0x00000000000079b7 */ /* 0x0021e40000000000 */
.L_x_2296:
[----:B------:R-:W-:Y:S05]  /*6950*/  BSYNC B0 ;  /* 0x0000000000007941 */ /* 0x000fea0003800000 */
.L_x_2295:
        /* <DEDUP_REMOVED lines=17> */
.L_x_2298:
[----:B------:R-:W-:Y:S05]  /*6a70*/  BSYNC B0 ;  /* 0x0000000000007941 */ /* 0x000fea0003800000 */
.L_x_2297:
[----:B------:R-:W-:Y:S06]  /*6a80*/  BAR.ARV 0xa, 0xa0 ;  /* 0x0282800000007b1d */ /* 0x000fec0000002000 */
[----:B------:R-:W-:Y:S04]  /*6a90*/  BSSY B0, `(.L_x_2299) ;  /* 0x0000003000007945 */ /* 0x000fe80003800000 */
[----:B------:R-:W-:Y:S05]  /*6aa0*/  @!P0 BRA `(.L_x_2300) ;  /* 0x0000000000048947 */ /* 0x000fea0003800000 */
[----:B------:R-:W-:-:S04]  /*6ab0*/  DEPBAR.LE SB0, 0x0 ;  /* 0x000080000000791a */ /* 0x000fc80000000000 */
.L_x_2300:
[----:B------:R-:W-:Y:S05]  /*6ac0*/  BSYNC B0 ;  /* 0x0000000000007941 */ /* 0x000fea0003800000 */
.L_x_2299:
        /* <DEDUP_REMOVED lines=19> */
.L_x_2302:
[----:B------:R-:W-:Y:S05]  /*6c00*/  BSYNC B0 ;  /* 0x0000000000007941 */ /* 0x000fea0003800000 */
.L_x_2301:
        /* <DEDUP_REMOVED lines=9> */
.L_x_2305:
[----:B------:R-:W2:Y:S04]  /*6ca0*/  LDG.E.STRONG.GPU R0, desc[UR46][R2.64] ;  /* 0x0000002e02007981 */ /* 0x000ea8000c1ef900 */
[----:B--2---:R-:W-:Y:S01]  /*6cb0*/  CCTL.IVALL ;  /* 0x00000000ff00798f */ /* 0x004fe20002000000 */
[----:B------:R-:W-:Y:S05]  /*6cc0*/  YIELD ;  /* 0x0000000000007946 */ /* 0x000fea0003800000 */
[----:B------:R-:W-:-:S13]  /*6cd0*/  ISETP.NE.AND P1, PT, R0, UR22, PT ;  /* 0x0000001600007c0c */ /* 0x000fda000bf25270 */
[----:B------:R-:W-:Y:S05]  /*6ce0*/  @P1 BRA `(.L_x_2305) ;  /* 0xfffffffc00ec1947 */ /* 0x000fea000383ffff */
.L_x_2304:
[----:B------:R-:W-:Y:S05]  /*6cf0*/  BSYNC B0 ;  /* 0x0000000000007941 */ /* 0x000fea0003800000 */
.L_x_2303:
[----:B------:R-:W-:-:S03]  /*6d00*/  UMOV UR12, 0xffffffff ;  /* 0xffffffff000c7882 */ /* 0x000fc60000000000 */
[----:B------:R-:W-:Y:S05]  /*6d10*/  BRA.DIV UR12, `(.L_x_2306) ;  /* 0x000000360cbc7947 */ /* 0x000fea000b800000 */
[----:B------:R-:W-:Y:S01]  /*6d20*/  NOP ;  /* 0x0000000000007918 */ /* 0x000fe20000000000 */
.L_x_2376:
        /* <DEDUP_REMOVED lines=15> */
.L_x_2308:
[----:B------:R-:W-:Y:S05]  /*6e20*/  BSYNC B0 ;  /* 0x0000000000007941 */ /* 0x000fea0003800000 */
.L_x_2307:
        /* <DEDUP_REMOVED lines=15> */
.L_x_2310:
[----:B------:R-:W-:Y:S05]  /*6f20*/  BSYNC B0 ;  /* 0x0000000000007941 */ /* 0x000fea0003800000 */
.L_x_2309:
[----:B------:R-:W-:Y:S06]  /*6f30*/  BAR.ARV 0xa, 0xa0 ;  /* 0x0282800000007b1d */ /* 0x000fec0000002000 */
[----:B------:R-:W-:Y:S04]  /*6f40*/  BSSY B0, `(.L_x_2311) ;  /* 0x0000003000007945 */ /* 0x000fe80003800000 */
[----:B------:R-:W-:Y:S05]  /*6f50*/  @!P0 BRA `(.L_x_2312) ;  /* 0x0000000000048947 */ /* 0x000fea0003800000 */
[----:B------:R-:W-:-:S04]  /*6f60*/  DEPBAR.LE SB0, 0x0 ;  /* 0x000080000000791a */ /* 0x000fc80000000000 */
.L_x_2312:
[----:B------:R-:W-:Y:S05]  /*6f70*/  BSYNC B0 ;  /* 0x0000000000007941 */ /* 0x000fea0003800000 */
.L_x_2311:
        /* <DEDUP_REMOVED lines=19> */
.L_x_2314:
[----:B------:R-:W-:Y:S05]  /*70b0*/  BSYNC B0 ;  /* 0x0000000000007941 */ /* 0x000fea0003800000 */
.L_x_2313:
[----:B------:R-:W-:Y:S02]  /*70c0*/  UIADD3 UR9, UR9, 0x2, URZ ;  /* 0x0000000209097890 */ /* 0x000fe4000fffe03f */
[----:B------:R-:W-:Y:S02]  /*70d0*/  UIADD3 UR4, UR4, 0x4000, URZ ;  /* 0x0000400004047890 */ /* 0x000fe4000fffe03f */
[----:B------:R-:W-:-:S06]  /*70e0*/  UISETP.GE.AND UP0, UPT, UR9, UR11, UPT ;  /* 0x0000000b0900728c */ /* 0x000fcc000bf06270 */
[----:B------:R-:W-:-:S13]  /*70f0*/  PLOP3.LUT P1, PT, PT, PT, UP0, 0x80, 0x0 ;  /* 0x000000000000781c */ /* 0x000fda0003f2f008 */
[----:B------:R-:W-:Y:S05]  /*7100*/  @!P1 BRA `(.L_x_2315) ;  /* 0xfffffff400749947 */ /* 0x000fea000383ffff */
.L_x_2276:
        /* <DEDUP_REMOVED lines=41> */
.L_x_2318:
[----:B------:R-:W-:Y:S05]  /*73a0*/  BSYNC B0 ;  /* 0x0000000000007941 */ /* 0x000fea0003800000 */
.L_x_2317:
[----:B------:R-:W-:Y:S05]  /*73b0*/  BRA `(.L_x_2319) ;  /* 0x0000000000047947 */ /* 0x000fea0003800000 */
.L_x_2316:
[----:B------:R-:W-:-:S05]  /*73c0*/  UMOV UR4, UR9 ;  /* 0x0000000900047c82 */ /* 0x000fca0008000000 */
.L_x_2319:
        /* <DEDUP_REMOVED lines=11> */
.L_x_2324:
        /* <DEDUP_REMOVED lines=24> */
.L_x_2321:
[----:B------:R-:W-:Y:S05]  /*7600*/  BSYNC B0 ;  /* 0x0000000000007941 */ /* 0x000fea0003800000 */
.L_x_2320:
        /* <DEDUP_REMOVED lines=24> */
.L_x_2323:
[----:B------:R-:W-:Y:S05]  /*7790*/  BSYNC B0 ;  /* 0x0000000000007941 */ /* 0x000fea0003800000 */
.L_x_2322:
[----:B------:R-:W-:Y:S02]  /*77a0*/  UIADD3 UR7, UR7, 0x2, URZ ;  /* 0x0000000207077890 */ /* 0x000fe4000fffe03f */
[----:B------:R-:W-:Y:S02]  /*77b0*/  ULEA UR5, UR19, UR5, 0x1 ;  /* 0x0000000513057291 */ /* 0x000fe4000f8e083f */
[----:B------:R-:W-:Y:S02]  /*77c0*/  ULEA UR6, UR19, UR6, 0x1 ;  /* 0x0000000613067291 */ /* 0x000fe4000f8e083f */
[----:B------:R-:W-:-:S13]  /*77d0*/  ISETP.NE.AND P0, PT, RZ, UR7, PT ;  /* 0x00000007ff007c0c */ /* 0x000fda000bf05270 */
[----:B------:R-:W-:Y:S05]  /*77e0*/  @!P0 BRA `(.L_x_2227) ;  /* 0x0000002800388947 */ /* 0x000fea0003800000 */
[----:B------:R-:W-:Y:S05]  /*77f0*/  BRA `(.L_x_2324) ;  /* 0xfffffffc00207947 */ /* 0x000fea000383ffff */
.L_x_2268:
        /* <DEDUP_REMOVED lines=14> */
.L_x_2325:
        /* <DEDUP_REMOVED lines=14> */
.L_x_2327:
[----:B------:R-:W-:-:S05]  /*79c0*/  ULDC UR4, c[0x0][0x8c4] ;  /* 0x0002310000047ab9 */ /* 0x000fca0000000800 */
.L_x_2326:
        /* <DEDUP_REMOVED lines=59> */
.L_x_2329:
        /* <DEDUP_REMOVED lines=13> */
.L_x_2330:
        /* <DEDUP_REMOVED lines=8> */
.L_x_2331:
        /* <DEDUP_REMOVED lines=21> */
.L_x_2332:
        /* <DEDUP_REMOVED lines=50> */
.L_x_2377:
        /* <DEDUP_REMOVED lines=15> */
.L_x_2335:
        /* <DEDUP_REMOVED lines=97> */
.L_x_2346:
[----:B-123--:R-:W-:-:S04]  /*8a40*/  SHF.L.U32 R18, R10, 0x1f, RZ ;  /* 0x0000001f0a127819 */ /* 0x00efc800000006ff */
[----:B------:R-:W2:Y:S02]  /*8a50*/  SYNCS.PHASECHK.TRANS64.TRYWAIT P1, [R15+URZ+0x30840], R18 ;  /* 0x030840120f0075a7 */ /* 0x000ea4000802017f */
[----:B--2---:R-:W-:Y:S05]  /*8a60*/  @!P1 BRA `(.L_x_2338) ;  /* 0x0000001800989947 */ /* 0x004fea0003800000 */
.L_x_2378:
        /* <DEDUP_REMOVED lines=8> */
.L_x_2339:
        /* <DEDUP_REMOVED lines=37> */
.L_x_2379:
        /* <DEDUP_REMOVED lines=8> */
.L_x_2341:
        /* <DEDUP_REMOVED lines=37> */
.L_x_2380:
        /* <DEDUP_REMOVED lines=8> */
.L_x_2343:
        /* <DEDUP_REMOVED lines=31> */
.L_x_2382:
        /* <DEDUP_REMOVED lines=8> */
.L_x_2345:
        /* <DEDUP_REMOVED lines=37> */
.L_x_2337:
[----:B------:R-:W4:Y:S02]  /*9550*/  LDL.LU R4, [R1+0x4] ;  /* 0x0000040001047983 */ /* 0x000f240000300800 */
[----:B----4-:R-:W-:Y:S02]  /*9560*/  ISETP.NE.AND P1, PT, R4, RZ, PT ;  /* 0x000000ff0400720c */ /* 0x010fe40003f25270 */
[----:B------:R4:W5:Y:S11]  /*9570*/  LDL R4, [R1] ;  /* 0x0000000001047983 */ /* 0x0009760000100800 */
[----:B----4-:R-:W-:Y:S05]  /*9580*/  @!P1 BRA `(.L_x_2336) ;  /* 0x00000004005c9947 */ /* 0x010fea0003800000 */
[----:B------:R-:W-:-:S04]  /*9590*/  SHF.L.U32 R12, R10, 0x1f, RZ ;  /* 0x0000001f0a0c7819 */ /* 0x000fc800000006ff */
[----:B------:R-:W4:Y:S02]  /*95a0*/  SYNCS.PHASECHK.TRANS64.TRYWAIT P1, [R15+URZ+0x30840], R12 ;  /* 0x0308400c0f0075a7 */ /* 0x000f24000802017f */
[----:B----4-:R-:W-:Y:S05]  /*95b0*/  @!P1 BRA `(.L_x_2347) ;  /* 0x0000001000189947 */ /* 0x010fea0003800000 */
.L_x_2383:
        /* <DEDUP_REMOVED lines=8> */
.L_x_2348:
        /* <DEDUP_REMOVED lines=34> */
.L_x_2384:
        /* <DEDUP_REMOVED lines=8> */
.L_x_2350:
        /* <DEDUP_REMOVED lines=34> */
.L_x_2336:
[----:B------:R-:W1:Y:S01]  /*9b00*/  S2R R0, SR_TID.X ;  /* 0x0000000000007919 */ /* 0x000e620000002100 */
[----:B------:R-:W-:Y:S01]  /*9b10*/  IMAD R3, R16, 0x8, R15 ;  /* 0x0000000810037824 */ /* 0x000fe200078e020f */
[----:B-1----:R-:W-:Y:S02]  /*9b20*/  LOP3.LUT R2, R0, 0x7f, RZ, 0xc0, !PT ;  /* 0x0000007f00027812 */ /* 0x002fe400078ec0ff */
[----:B------:R-:W-:Y:S02]  /*9b30*/  SHF.L.U32 R0, R10, 0x1f, RZ ;  /* 0x0000001f0a007819 */ /* 0x000fe400000006ff */
[----:B------:R-:W-:Y:S02]  /*9b40*/  ISETP.NE.AND P1, PT, R2, RZ, PT ;  /* 0x000000ff0200720c */ /* 0x000fe40003f25270 */
[----:B------:R-:W1:Y:S02]  /*9b50*/  SYNCS.PHASECHK.TRANS64.TRYWAIT P0, [R3+URZ+0x30840], R0 ;  /* 0x03084000030075a7 */ /* 0x000e64000800017f */
[----:B-1----:R-:W-:Y:S09]  /*9b60*/  @!P0 BRA `(.L_x_2351) ;  /* 0x0000000800d48947 */ /* 0x002ff20003800000 */
.L_x_2385:
[----:B------:R-:W-:Y:S05]  /*9b70*/  @P1 BRA `(.L_x_2352) ;  /* 0x0000000000181947 */ /* 0x000fea0003800000 */
[----:B------:R-:W1:Y:S01]  /*9b80*/  S2R R2, SR_TID.X ;  /* 0x0000000000027919 */ /* 0x000e620000002100 */
[----:B------:R-:W-:-:S04]  /*9b90*/  IMAD.MOV.U32 R0, RZ, RZ, 0x4100 ;  /* 0x00004100ff007424 */ /* 0x000fc800078e00ff */
[----:B------:R1:W-:Y:S02]  /*9ba0*/  SYNCS.ARRIVE.TRANS64 RZ, [R3+URZ+0x30830], R0 ;  /* 0x0308300003ff79a7 */ /* 0x0003e4000800003f */
[----:B-1----:R-:W-:-:S13]  /*9bb0*/  LOP3.LUT P0, RZ, R2, 0x1f, RZ, 0xc0, !PT ;  /* 0x0000001f02ff7812 */ /* 0x002fda000780c0ff */
[----:B------:R-:W-:Y:S05]  /*9bc0*/  @!P0 BRA `(.L_x_2352) ;  /* 0x0000000000048947 */ /* 0x000fea0003800000 */
[----:B------:R-:W-:Y:S01]  /*9bd0*/  BPT.TRAP 0x1 ;  /* 0x000000040000795c */ /* 0x000fe20000300000 */
.L_x_2352:
        /* <DEDUP_REMOVED lines=41> */
.L_x_2333:
[----:B------:R-:W-:Y:S05]  /*9e70*/  BSYNC B0 ;  /* 0x0000000000007941 */ /* 0x000fea0003800000 */
.L_x_2328:
[----:B------:R-:W-:-:S03]  /*9e80*/  UMOV UR8, 0xffffffff ;  /* 0xffffffff00087882 */ /* 0x000fc60000000000 */
[----:B------:R-:W-:Y:S05]  /*9e90*/  BRA.DIV UR8, `(.L_x_2353) ;  /* 0x0000000a081c7947 */ /* 0x000fea000b800000 */
[----:B------:R-:W-:-:S13]  /*9ea0*/  ELECT P6, URZ, PT ;  /* 0x00000000003f782f */ /* 0x000fda00038c0000 */
.L_x_2388:
[----:B------:R-:W-:Y:S05]  /*9eb0*/  @!P6 BRA `(.L_x_2227) ;  /* 0x000000000084e947 */ /* 0x000fea0003800000 */
[----:B------:R-:W-:-:S06]  /*9ec0*/  ULOP3.LUT UR8, UR38, 0x2, URZ, 0xfc, !UPT ;  /* 0x0000000226087892 */ /* 0x000fcc000f8efc3f */
[----:B------:R-:W-:-:S05]  /*9ed0*/  IMAD.U32 R2, RZ, RZ, UR8 ;  /* 0x00000008ff027e24 */ /* 0x000fca000f8e00ff */
[----:B------:R-:W-:-:S13]  /*9ee0*/  ISETP.NE.AND P2, PT, R2, 0x3, PT ;  /* 0x000000030200780c */ /* 0x000fda0003f45270 */
[----:B------:R-:W-:Y:S05]  /*9ef0*/  @!P2 BRA `(.L_x_2354) ;  /* 0x000000000004a947 */ /* 0x000fea0003800000 */
[----:B---3--:R-:W-:Y:S01]  /*9f00*/  BPT.TRAP 0x1 ;  /* 0x000000040000795c */ /* 0x008fe20000300000 */
.L_x_2354:
        /* <DEDUP_REMOVED lines=15> */
.L_x_2389:
[----:B------:R-:W2:Y:S02]  /*a000*/  SYNCS.PHASECHK.TRANS64.TRYWAIT P0, [R3+URZ], R2 ;  /* 0x00000002030075a7 */ /* 0x000ea4000800017f */
[----:B--2---:R-:W-:Y:S05]  /*a010*/  @!P0 BRA `(.L_x_2356) ;  /* 0x0000000400f08947 */ /* 0x004fea0003800000 */
.L_x_2390:
[----:B------:R-:W-:Y:S05]  /*a020*/  @!P2 BRA `(.L_x_2357) ;  /* 0x000000000004a947 */ /* 0x000fea0003800000 */
[----:B---3--:R-:W-:Y:S01]  /*a030*/  BPT.TRAP 0x1 ;  /* 0x000000040000795c */ /* 0x008fe20000300000 */
.L_x_2357:
[----:B--2---:R-:W-:-:S04]  /*a040*/  VIADD R3, R8, 0x30840 ;  /* 0x0003084008037836 */ /* 0x004fc80000000000 */
[----:B------:R-:W-:-:S04]  /*a050*/  IMAD R5, R0, 0x8, R3 ;  /* 0x0000000800057824 */ /* 0x000fc800078e0203 */
[----:B------:R-:W2:Y:S02]  /*a060*/  SYNCS.PHASECHK.TRANS64.TRYWAIT P0, [R5+URZ], R4 ;  /* 0x00000004050075a7 */ /* 0x000ea4000800017f */
[----:B--2---:R-:W-:Y:S05]  /*a070*/  @!P0 BRA `(.L_x_2358) ;  /* 0x0000000400ec8947 */ /* 0x004fea0003800000 */
.L_x_2391:
[----:B------:R-:W-:-:S07]  /*a080*/  IMAD R3, R6, 0x8, R3 ;  /* 0x0000000806037824 */ /* 0x000fce00078e0203 */
.L_x_2359:
[----:B----4-:R4:W1:Y:S02]  /*a090*/  SYNCS.PHASECHK.TRANS64.TRYWAIT P0, [R3+URZ], R2 ;  /* 0x00000002030075a7 */ /* 0x010864000800017f */
[----:B-1----:R-:W-:Y:S05]  /*a0a0*/  @!P0 NANOSLEEP.SYNCS 0x989680 ;  /* 0x009896800000895d */ /* 0x002fea0003900000 */
[----:B------:R-:W1:Y:S02]  /*a0b0*/  @!P0 SYNCS.PHASECHK.TRANS64 P0, [R3+URZ], R2 ;  /* 0x00000002030085a7 */ /* 0x000e64000800007f */
[----:B-1----:R-:W-:Y:S05]  /*a0c0*/  @!P0 BRA `(.L_x_2359) ;  /* 0xfffffffc00f08947 */ /* 0x002fea000383ffff */
.L_x_2227:
[----:B---3--:R-:W-:Y:S05]  /*a0d0*/  BSYNC B6 ;  /* 0x0000000000067941 */ /* 0x008fea0003800000 */
.L_x_2221:
[----:B------:R-:W-:Y:S05]  /*a0e0*/  EXIT ;  /* 0x000000000000794d */ /* 0x000fea0003800000 */
.L_x_2238:
[----:B------:R-:W-:Y:S02]  /*a0f0*/  IMAD.MOV.U32 R12, RZ, RZ, RZ ;  /* 0x000000ffff0c7224 */ /* 0x000fe400078e00ff */
[----:B------:R-:W-:Y:S02]  /*a100*/  IMAD.MOV.U32 R11, RZ, RZ, 0x1f ;  /* 0x0000001fff0b7424 */ /* 0x000fe400078e00ff */
[----:B------:R-:W-:-:S07]  /*a110*/  IMAD.MOV.U32 R15, RZ, RZ, -0x1 ;  /* 0xffffffffff0f7424 */ /* 0x000fce00078e00ff */
[----:B------:R-:W-:Y:S05]  /*a120*/  WARPSYNC.COLLECTIVE R15, `(.L_x_2360) ;  /* 0x000000000f087348 */ /* 0x000fea0003c00000 */
[----:B------:R1:W2:Y:S02]  /*a130*/  SHFL.IDX P6, R14, R13, R12, R11 ;  /* 0x0000000c0d0e7389 */ /* 0x0002a400000c000b */
[----:B-12---:R-:W-:Y:S01]  /*a140*/  ENDCOLLECTIVE ;  /* 0x000000000000791b */ /* 0x006fe20003800000 */
.L_x_2360:
[----:B------:R-:W-:Y:S05]  /*a150*/  BRA `(.L_x_2361) ;  /* 0xffffff7400347947 */ /* 0x000fea000383ffff */
.L_x_2240:
[----:B--2---:R2:W3:Y:S02]  /*a160*/  SYNCS.PHASECHK.TRANS64.TRYWAIT P0, [R231+URZ+0x30800], R8 ;  /* 0x03080008e70075a7 */ /* 0x0044e4000800017f */
[----:B---3--:R-:W-:Y:S05]  /*a170*/  @!P0 NANOSLEEP.SYNCS 0x989680 ;  /* 0x009896800000895d */ /* 0x008fea0003900000 */
[----:B------:R-:W3:Y:S02]  /*a180*/  @!P0 SYNCS.PHASECHK.TRANS64 P0, [R231+URZ+0x30800], R8 ;  /* 0x03080008e70085a7 */ /* 0x000ee4000800007f */
[----:B---3--:R-:W-:Y:S05]  /*a190*/  @!P0 BRA `(.L_x_2240) ;  /* 0xfffffffc00f08947 */ /* 0x008fea000383ffff */
[----:B------:R-:W-:Y:S05]  /*a1a0*/  BRA `(.L_x_2239) ;  /* 0xffffff74007c7947 */ /* 0x000fea000383ffff */
.L_x_2244:
[----:B---3--:R3:W4:Y:S02]  /*a1b0*/  SYNCS.PHASECHK.TRANS64.TRYWAIT P0, [R0+URZ+0x30810], R7 ;  /* 0x03081007000075a7 */ /* 0x008724000800017f */
[----:B----4-:R-:W-:Y:S05]  /*a1c0*/  @!P0 NANOSLEEP.SYNCS 0x989680 ;  /* 0x009896800000895d */ /* 0x010fea0003900000 */
[----:B------:R-:W4:Y:S02]  /*a1d0*/  @!P0 SYNCS.PHASECHK.TRANS64 P0, [R0+URZ+0x30810], R7 ;  /* 0x03081007000085a7 */ /* 0x000f24000800007f */
[----:B----4-:R-:W-:Y:S05]  /*a1e0*/  @!P0 BRA `(.L_x_2244) ;  /* 0xfffffffc00f08947 */ /* 0x010fea000383ffff */
[----:B------:R-:W-:Y:S05]  /*a1f0*/  BRA `(.L_x_2243) ;  /* 0xffffff7c00107947 */ /* 0x000fea000383ffff */
.L_x_2248:
[----:B------:R1:W1:Y:S02]  /*a200*/  SYNCS.PHASECHK.TRANS64.TRYWAIT P0, [R0+URZ+0x30830], R7 ;  /* 0x03083007000075a7 */ /* 0x000264000800017f */
[----:B-1----:R-:W-:Y:S05]  /*a210*/  @!P0 NANOSLEEP.SYNCS 0x989680 ;  /* 0x009896800000895d */ /* 0x002fea0003900000 */
[----:B------:R-:W1:Y:S02]  /*a220*/  @!P0 SYNCS.PHASECHK.TRANS64 P0, [R0+URZ+0x30830], R7 ;  /* 0x03083007000085a7 */ /* 0x000e64000800007f */
[----:B-1----:R-:W-:Y:S05]  /*a230*/  @!P0 BRA `(.L_x_2248) ;  /* 0xfffffffc00f08947 */ /* 0x002fea000383ffff */
[----:B------:R-:W-:Y:S05]  /*a240*/  BRA `(.L_x_2247) ;  /* 0xffffff8000687947 */ /* 0x000fea000383ffff */
.L_x_2255:
[----:B------:R-:W-:Y:S01]  /*a250*/  BSSY B0, `(.L_x_2362) ;  /* 0x0000005000007945 */ /* 0x000fe20003800000 */
[----:B------:R-:W-:-:S07]  /*a260*/  IMAD.MOV.U32 R15, RZ, RZ, -0x1 ;  /* 0xffffffffff0f7424 */ /* 0x000fce00078e00ff */
[----:B-1----:R-:W-:Y:S05]  /*a270*/  WARPSYNC.COLLECTIVE R15, `(.L_x_2363) ;  /* 0x000000000f087348 */ /* 0x002fea0003c00000 */
[----:B------:R-:W-:Y:S01]  /*a280*/  NOP ;  /* 0x0000000000007918 */ /* 0x000fe20000000000 */
[----:B-1----:R-:W-:Y:S01]  /*a290*/  ENDCOLLECTIVE ;  /* 0x000000000000791b */ /* 0x002fe20003800000 */
.L_x_2363:
[----:B------:R-:W-:Y:S05]  /*a2a0*/  BSYNC B0 ;  /* 0x0000000000007941 */ /* 0x000fea0003800000 */
.L_x_2362:
[----:B------:R-:W-:Y:S05]  /*a2b0*/  BRA `(.L_x_2364) ;  /* 0xffffffac00247947 */ /* 0x000fea000383ffff */
.L_x_2264:
[----:B------:R-:W-:Y:S01]  /*a2c0*/  BSSY B0, `(.L_x_2365) ;  /* 0x0000005000007945 */ /* 0x000fe20003800000 */
[----:B------:R-:W-:-:S07]  /*a2d0*/  IMAD.MOV.U32 R15, RZ, RZ, -0x1 ;  /* 0xffffffffff0f7424 */ /* 0x000fce00078e00ff */
[----:B-12---:R-:W-:Y:S05]  /*a2e0*/  WARPSYNC.COLLECTIVE R15, `(.L_x_2366) ;  /* 0x000000000f087348 */ /* 0x006fea0003c00000 */
[----:B------:R-:W-:Y:S01]  /*a2f0*/  NOP ;  /* 0x0000000000007918 */ /* 0x000fe20000000000 */
[----:B-12---:R-:W-:Y:S01]  /*a300*/  ENDCOLLECTIVE ;  /* 0x000000000000791b */ /* 0x006fe20003800000 */
.L_x_2366:
[----:B------:R-:W-:Y:S05]  /*a310*/  BSYNC B0 ;  /* 0x0000000000007941 */ /* 0x000fea0003800000 */
.L_x_2365:
[----:B------:R-:W-:Y:S05]  /*a320*/  BRA `(.L_x_2367) ;  /* 0xffffffb000287947 */ /* 0x000fea000383ffff */
.L_x_2281:
[----:B------:R-:W-:Y:S01]  /*a330*/  BSSY B0, `(.L_x_2368) ;  /* 0x0000005000007945 */ /* 0x000fe20003800000 */
[----:B------:R-:W-:-:S07]  /*a340*/  IMAD.MOV.U32 R15, RZ, RZ, -0x1 ;  /* 0xffffffffff0f7424 */ /* 0x000fce00078e00ff */
[----:B------:R-:W-:Y:S05]  /*a350*/  WARPSYNC.COLLECTIVE R15, `(.L_x_2369) ;  /* 0x000000000f087348 */ /* 0x000fea0003c00000 */
[----:B------:R-:W-:Y:S01]  /*a360*/  NOP ;  /* 0x0000000000007918 */ /* 0x000fe20000000000 */
[----:B------:R-:W-:Y:S01]  /*a370*/  ENDCOLLECTIVE ;  /* 0x000000000000791b */ /* 0x000fe20003800000 */
.L_x_2369:
[----:B------:R-:W-:Y:S05]  /*a380*/  BSYNC B0 ;  /* 0x0000000000007941 */ /* 0x000fea0003800000 */
.L_x_2368:
[----:B------:R-:W-:Y:S05]  /*a390*/  BRA `(.L_x_2370) ;  /* 0xffffffbc00707947 */ /* 0x000fea000383ffff */
.L_x_2294:
[----:B------:R-:W-:Y:S01]  /*a3a0*/  BSSY B0, `(.L_x_2371) ;  /* 0x0000005000007945 */ /* 0x000fe20003800000 */
[----:B------:R-:W-:-:S07]  /*a3b0*/  IMAD.MOV.U32 R15, RZ, RZ, -0x1 ;  /* 0xffffffffff0f7424 */ /* 0x000fce00078e00ff */
[----:B------:R-:W-:Y:S05]  /*a3c0*/  WARPSYNC.COLLECTIVE R15, `(.L_x_2372) ;  /* 0x000000000f087348 */ /* 0x000fea0003c00000 */
[----:B------:R-:W-:Y:S01]  /*a3d0*/  NOP ;  /* 0x0000000000007918 */ /* 0x000fe20000000000 */
[----:B------:R-:W-:Y:S01]  /*a3e0*/  ENDCOLLECTIVE ;  /* 0x000000000000791b */ /* 0x000fe20003800000 */
.L_x_2372:
[----:B------:R-:W-:Y:S05]  /*a3f0*/  BSYNC B0 ;  /* 0x0000000000007941 */ /* 0x000fea0003800000 */
.L_x_2371:
[----:B------:R-:W-:Y:S05]  /*a400*/  BRA `(.L_x_2373) ;  /* 0xffffffc400047947 */ /* 0x000fea000383ffff */
.L_x_2306:
[----:B------:R-:W-:Y:S01]  /*a410*/  BSSY B0, `(.L_x_2374) ;  /* 0x0000005000007945 */ /* 0x000fe20003800000 */
[----:B------:R-:W-:-:S07]  /*a420*/  IMAD.MOV.U32 R15, RZ, RZ, -0x1 ;  /* 0xffffffffff0f7424 */ /* 0x000fce00078e00ff */
[----:B------:R-:W-:Y:S05]  /*a430*/  WARPSYNC.COLLECTIVE R15, `(.L_x_2375) ;  /* 0x000000000f087348 */ /* 0x000fea0003c00000 */
[----:B------:R-:W-:Y:S01]  /*a440*/  NOP ;  /* 0x0000000000007918 */ /* 0x000fe20000000000 */
[----:B------:R-:W-:Y:S01]  /*a450*/  ENDCOLLECTIVE ;  /* 0x000000000000791b */ /* 0x000fe20003800000 */
.L_x_2375:
[----:B------:R-:W-:Y:S05]  /*a460*/  BSYNC B0 ;  /* 0x0000000000007941 */ /* 0x000fea0003800000 */
.L_x_2374:
[----:B------:R-:W-:Y:S05]  /*a470*/  BRA `(.L_x_2376) ;  /* 0xffffffc8002c7947 */ /* 0x000fea000383ffff */
.L_x_2334:
[----:B-1----:R1:W2:Y:S02]  /*a480*/  SYNCS.PHASECHK.TRANS64.TRYWAIT P0, [R15+URZ+0x30820], R0 ;  /* 0x030820000f0075a7 */ /* 0x0022a4000800017f */
[----:B--2---:R-:W-:Y:S05]  /*a490*/  @!P0 NANOSLEEP.SYNCS 0x989680 ;  /* 0x009896800000895d */ /* 0x004fea0003900000 */
[----:B------:R-:W2:Y:S02]  /*a4a0*/  @!P0 SYNCS.PHASECHK.TRANS64 P0, [R15+URZ+0x30820], R0 ;  /* 0x030820000f0085a7 */ /* 0x000ea4000800007f */
[----:B--2---:R-:W-:Y:S05]  /*a4b0*/  @!P0 BRA `(.L_x_2334) ;  /* 0xfffffffc00f08947 */ /* 0x004fea000383ffff */
[----:B------:R-:W-:Y:S05]  /*a4c0*/  BRA `(.L_x_2377) ;  /* 0xffffffdc009c7947 */ /* 0x000fea000383ffff */
.L_x_2338:
[----:B--2---:R2:W3:Y:S02]  /*a4d0*/  SYNCS.PHASECHK.TRANS64.TRYWAIT P1, [R15+URZ+0x30840], R18 ;  /* 0x030840120f0075a7 */ /* 0x0044e4000802017f */
[----:B---3--:R-:W-:Y:S05]  /*a4e0*/  @!P1 NANOSLEEP.SYNCS 0x989680 ;  /* 0x009896800000995d */ /* 0x008fea0003900000 */
[----:B------:R-:W3:Y:S02]  /*a4f0*/  @!P1 SYNCS.PHASECHK.TRANS64 P1, [R15+URZ+0x30840], R18 ;  /* 0x030840120f0095a7 */ /* 0x000ee4000802007f */
[----:B---3--:R-:W-:Y:S05]  /*a500*/  @!P1 BRA `(.L_x_2338) ;  /* 0xfffffffc00f09947 */ /* 0x008fea000383ffff */
[----:B------:R-:W-:Y:S05]  /*a510*/  BRA `(.L_x_2378) ;  /* 0xffffffe400547947 */ /* 0x000fea000383ffff */
.L_x_2340:
[----:B-1----:R1:W3:Y:S02]  /*a520*/  SYNCS.PHASECHK.TRANS64.TRYWAIT P1, [R15+URZ+0x30828], R18 ;  /* 0x030828120f0075a7 */ /* 0x0022e4000802017f */
[----:B---3--:R-:W-:Y:S05]  /*a530*/  @!P1 NANOSLEEP.SYNCS 0x989680 ;  /* 0x009896800000995d */ /* 0x008fea0003900000 */
[----:B------:R-:W3:Y:S02]  /*a540*/  @!P1 SYNCS.PHASECHK.TRANS64 P1, [R15+URZ+0x30828], R18 ;  /* 0x030828120f0095a7 */ /* 0x000ee4000802007f */
[----:B---3--:R-:W-:Y:S05]  /*a550*/  @!P1 BRA `(.L_x_2340) ;  /* 0xfffffffc00f09947 */ /* 0x008fea000383ffff */
[----:B------:R-:W-:Y:S05]  /*a560*/  BRA `(.L_x_2379) ;  /* 0xffffffe400f47947 */ /* 0x000fea000383ffff */
.L_x_2342:
[----:B---3--:R3:W4:Y:S02]  /*a570*/  SYNCS.PHASECHK.TRANS64.TRYWAIT P1, [R15+URZ+0x30848], R18 ;  /* 0x030848120f0075a7 */ /* 0x008724000802017f */
[----:B----4-:R-:W-:Y:S05]  /*a580*/  @!P1 NANOSLEEP.SYNCS 0x989680 ;  /* 0x009896800000995d */ /* 0x010fea0003900000 */
[----:B------:R-:W4:Y:S02]  /*a590*/  @!P1 SYNCS.PHASECHK.TRANS64 P1, [R15+URZ+0x30848], R18 ;  /* 0x030848120f0095a7 */ /* 0x000f24000802007f */
[----:B----4-:R-:W-:Y:S05]  /*a5a0*/  @!P1 BRA `(.L_x_2342) ;  /* 0xfffffffc00f09947 */ /* 0x010fea000383ffff */
[----:B------:R-:W-:Y:S05]  /*a5b0*/  BRA `(.L_x_2380) ;  /* 0xffffffe800947947 */ /* 0x000fea000383ffff */
.L_x_2344:
[----:B------:R-:W-:-:S07]  /*a5c0*/  SHF.L.U32 R4, R10, 0x1f, RZ ;  /* 0x0000001f0a047819 */ /* 0x000fce00000006ff */
.L_x_2381:
[----:B----4-:R4:W1:Y:S02]  /*a5d0*/  SYNCS.PHASECHK.TRANS64.TRYWAIT P1, [R15+URZ+0x30820], R4 ;  /* 0x030820040f0075a7 */ /* 0x010864000802017f */
[----:B-1----:R-:W-:Y:S05]  /*a5e0*/  @!P1 NANOSLEEP.SYNCS 0x989680 ;  /* 0x009896800000995d */ /* 0x002fea0003900000 */
[----:B------:R-:W1:Y:S02]  /*a5f0*/  @!P1 SYNCS.PHASECHK.TRANS64 P1, [R15+URZ+0x30820], R4 ;  /* 0x030820040f0095a7 */ /* 0x000e64000802007f */
[----:B-1----:R-:W-:Y:S05]  /*a600*/  @!P1 BRA `(.L_x_2381) ;  /* 0xfffffffc00f09947 */ /* 0x002fea000383ffff */
[----:B------:R-:W-:Y:S05]  /*a610*/  BRA `(.L_x_2382) ;  /* 0xffffffec00187947 */ /* 0x000fea000383ffff */
.L_x_2347:
[----:B----4-:R4:W1:Y:S02]  /*a620*/  SYNCS.PHASECHK.TRANS64.TRYWAIT P1, [R15+URZ+0x30840], R12 ;  /* 0x0308400c0f0075a7 */ /* 0x010864000802017f */
[----:B-1----:R-:W-:Y:S05]  /*a630*/  @!P1 NANOSLEEP.SYNCS 0x989680 ;  /* 0x009896800000995d */ /* 0x002fea0003900000 */
[----:B------:R-:W1:Y:S02]  /*a640*/  @!P1 SYNCS.PHASECHK.TRANS64 P1, [R15+URZ+0x30840], R12 ;  /* 0x0308400c0f0095a7 */ /* 0x000e64000802007f */
[----:B-1----:R-:W-:Y:S05]  /*a650*/  @!P1 BRA `(.L_x_2347) ;  /* 0xfffffffc00f09947 */ /* 0x002fea000383ffff */
[----:B------:R-:W-:Y:S05]  /*a660*/  BRA `(.L_x_2383) ;  /* 0xffffffec00d47947 */ /* 0x000fea000383ffff */
.L_x_2349:
[----:B-1----:R1:W2:Y:S02]  /*a670*/  SYNCS.PHASECHK.TRANS64.TRYWAIT P1, [R15+URZ+0x30828], R12 ;  /* 0x0308280c0f0075a7 */ /* 0x0022a4000802017f */
[----:B--2---:R-:W-:Y:S05]  /*a680*/  @!P1 NANOSLEEP.SYNCS 0x989680 ;  /* 0x009896800000995d */ /* 0x004fea0003900000 */
[----:B------:R-:W2:Y:S02]  /*a690*/  @!P1 SYNCS.PHASECHK.TRANS64 P1, [R15+URZ+0x30828], R12 ;  /* 0x0308280c0f0095a7 */ /* 0x000ea4000802007f */
[----:B--2---:R-:W-:Y:S05]  /*a6a0*/  @!P1 BRA `(.L_x_2349) ;  /* 0xfffffffc00f09947 */ /* 0x004fea000383ffff */
[----:B------:R-:W-:Y:S05]  /*a6b0*/  BRA `(.L_x_2384) ;  /* 0xfffffff000687947 */ /* 0x000fea000383ffff */
.L_x_2351:
[----:B------:R1:W1:Y:S02]  /*a6c0*/  SYNCS.PHASECHK.TRANS64.TRYWAIT P0, [R3+URZ+0x30840], R0 ;  /* 0x03084000030075a7 */ /* 0x000264000800017f */
[----:B-1----:R-:W-:Y:S05]  /*a6d0*/  @!P0 NANOSLEEP.SYNCS 0x989680 ;  /* 0x009896800000895d */ /* 0x002fea0003900000 */
[----:B------:R-:W1:Y:S02]  /*a6e0*/  @!P0 SYNCS.PHASECHK.TRANS64 P0, [R3+URZ+0x30840], R0 ;  /* 0x03084000030085a7 */ /* 0x000e64000800007f */
[----:B-1----:R-:W-:Y:S05]  /*a6f0*/  @!P0 BRA `(.L_x_2351) ;  /* 0xfffffffc00f08947 */ /* 0x002fea000383ffff */
[----:B------:R-:W-:Y:S05]  /*a700*/  BRA `(.L_x_2385) ;  /* 0xfffffff400187947 */ /* 0x000fea000383ffff */
.L_x_2353:
[----:B------:R-:W-:Y:S01]  /*a710*/  BSSY B0, `(.L_x_2386) ;  /* 0x0000006000007945 */ /* 0x000fe20003800000 */
[----:B------:R-:W-:-:S07]  /*a720*/  IMAD.MOV.U32 R15, RZ, RZ, -0x1 ;  /* 0xffffffffff0f7424 */ /* 0x000fce00078e00ff */
[----:B---3--:R-:W-:Y:S05]  /*a730*/  WARPSYNC.COLLECTIVE R15, `(.L_x_2387) ;  /* 0x000000000f0c7348 */ /* 0x008fea0003c00000 */
[----:B------:R-:W-:Y:S02]  /*a740*/  ELECT P6, UR62, PT ;  /* 0x00000000003e782f */ /* 0x000fe400038c0000 */
[----:B------:R-:W-:Y:S01]  /*a750*/  MOV R14, UR62 ;  /* 0x0000003e000e7c02 */ /* 0x000fe20008000f00 */
[----:B---3--:R-:W-:Y:S10]  /*a760*/  ENDCOLLECTIVE ;  /* 0x000000000000791b */ /* 0x008ff40003800000 */
.L_x_2387:
[----:B------:R-:W-:Y:S05]  /*a770*/  BSYNC B0 ;  /* 0x0000000000007941 */ /* 0x000fea0003800000 */
.L_x_2386:
[----:B------:R-:W-:Y:S05]  /*a780*/  BRA `(.L_x_2388) ;  /* 0xfffffff400c87947 */ /* 0x000fea000383ffff */
.L_x_2355:
[----:B-1----:R1:W2:Y:S02]  /*a790*/  SYNCS.PHASECHK.TRANS64.TRYWAIT P0, [R7+URZ], R4 ;  /* 0x00000004070075a7 */ /* 0x0022a4000800017f */
[----:B--2---:R-:W-:Y:S05]  /*a7a0*/  @!P0 NANOSLEEP.SYNCS 0x989680 ;  /* 0x009896800000895d */ /* 0x004fea0003900000 */
[----:B------:R-:W2:Y:S02]  /*a7b0*/  @!P0 SYNCS.PHASECHK.TRANS64 P0, [R7+URZ], R4 ;  /* 0x00000004070085a7 */ /* 0x000ea4000800007f */
[----:B--2---:R-:W-:Y:S05]  /*a7c0*/  @!P0 BRA `(.L_x_2355) ;  /* 0xfffffffc00f08947 */ /* 0x004fea000383ffff */
[----:B------:R-:W-:Y:S05]  /*a7d0*/  BRA `(.L_x_2389) ;  /* 0xfffffff800087947 */ /* 0x000fea000383ffff */
.L_x_2356:
[----:B--2---:R2:W4:Y:S02]  /*a7e0*/  SYNCS.PHASECHK.TRANS64.TRYWAIT P0, [R3+URZ], R2 ;  /* 0x00000002030075a7 */ /* 0x004524000800017f */
[----:B----4-:R-:W-:Y:S05]  /*a7f0*/  @!P0 NANOSLEEP.SYNCS 0x989680 ;  /* 0x009896800000895d */ /* 0x010fea0003900000 */
[----:B------:R-:W4:Y:S02]  /*a800*/  @!P0 SYNCS.PHASECHK.TRANS64 P0, [R3+URZ], R2 ;  /* 0x00000002030085a7 */ /* 0x000f24000800007f */
[----:B----4-:R-:W-:Y:S05]  /*a810*/  @!P0 BRA `(.L_x_2356) ;  /* 0xfffffffc00f08947 */ /* 0x010fea000383ffff */
[----:B------:R-:W-:Y:S05]  /*a820*/  BRA `(.L_x_2390) ;  /* 0xfffffff400fc7947 */ /* 0x000fea000383ffff */
.L_x_2358:
[----:B--2---:R2:W4:Y:S02]  /*a830*/  SYNCS.PHASECHK.TRANS64.TRYWAIT P0, [R5+URZ], R4 ;  /* 0x00000004050075a7 */ /* 0x004524000800017f */
[----:B----4-:R-:W-:Y:S05]  /*a840*/  @!P0 NANOSLEEP.SYNCS 0x989680 ;  /* 0x009896800000895d */ /* 0x010fea0003900000 */
[----:B------:R-:W4:Y:S02]  /*a850*/  @!P0 SYNCS.PHASECHK.TRANS64 P0, [R5+URZ], R4 ;  /* 0x00000004050085a7 */ /* 0x000f24000800007f */
[----:B----4-:R-:W-:Y:S05]  /*a860*/  @!P0 BRA `(.L_x_2358) ;  /* 0xfffffffc00f08947 */ /* 0x010fea000383ffff */
[----:B------:R-:W-:Y:S05]  /*a870*/  BRA `(.L_x_2391) ;  /* 0xfffffff800007947 */ /* 0x000fea000383ffff */
.L_x_2392:
        /* <DEDUP_REMOVED lines=16> */
.L_x_3700:


//--------------------- .text._ZN7cutlass13device_kernelIN5flash11enable_sm90INS1_16FlashAttnBwdSm90INS1_25CollectiveMainloopBwdSm90ILi2ELi2ELi2EN4cute5tupleIJNS5_1CILi1EEES8_S8_EEENS6_IJNS7_ILi64EEENS7_ILi128EEESB_EEENS_10bfloat16_tEfNS_4arch4Sm90ELb1ELb0ELb0ELb0ELb0ELb1ELb0ELb0ELi2ELi1ELi2ELi1ELb0EEENS1_21CollectiveEpilogueBwdISC_SD_SF_Li256ELb0ELb0ELi1EEENS1_25SingleTileBwdLPTSchedulerILb0ELi128ELb0EEEEEEEEEvNT_6ParamsE --------------------------
	.section	.text._ZN7cutlass13device_kernelIN5flash11enable_sm90INS1_16FlashAttnBwdSm90INS1_25CollectiveMainloopBwdSm90ILi2ELi2ELi2EN4cute5tupleIJNS5_1CILi1EEES8_S8_EEENS6_IJNS7_ILi64EEENS7_ILi128EEESB_EEENS_10bfloat16_tEfNS_4arch4Sm90ELb1ELb0ELb0ELb0ELb0ELb1ELb0ELb0ELi2ELi1ELi2ELi1ELb0EEENS1_21CollectiveEpilogueBwdISC_SD_SF_Li256ELb0ELb0ELi1EEENS1_25SingleTileBwdLPTSchedulerILb0ELi128ELb0EEEEEEEEEvNT_6ParamsE,"ax",@progbits
	.align	128
.text._ZN7cutlass13device_kernelIN5flash11enable_sm90INS1_16FlashAttnBwdSm90INS1_25CollectiveMainloopBwdSm90ILi2ELi2ELi2EN4cute5tupleIJNS5_1CILi1EEES8_S8_EEENS6_IJNS7_ILi64EEENS7_ILi128EEESB_EEENS_10bfloat16_tEfNS_4arch4Sm90ELb1ELb0ELb0ELb0ELb0ELb1ELb0ELb0ELi2ELi1ELi2ELi1ELb0EEENS1_21CollectiveEpilogueBwdISC_SD_SF_Li256ELb0ELb0ELi1EEENS1_25SingleTileBwdLPTSchedulerILb0ELi128ELb0EEEEEEEEEvNT_6ParamsE:
        .type           _ZN7cutlass13device_kernelIN5flash11enable_sm90INS1_16FlashAttnBwdSm90INS1_25CollectiveMainloopBwdSm90ILi2ELi2ELi2EN4cute5tupleIJNS5_1CILi1EEES8_S8_EEENS6_IJNS7_ILi64EEENS7_ILi128EEESB_EEENS_10bfloat16_tEfNS_4arch4Sm90ELb1ELb0ELb0ELb0ELb0ELb1ELb0ELb0ELi2ELi1ELi2ELi1ELb0EEENS1_21CollectiveEpilogueBwdISC_SD_SF_Li256ELb0ELb0ELi1EEENS1_25SingleTileBwdLPTSchedulerILb0ELi128ELb0EEEEEEEEEvNT_6ParamsE,@function
        .size           _ZN7cutlass13device_kernelIN5flash11enable_sm90INS1_16FlashAttnBwdSm90INS1_25CollectiveMainloopBwdSm90ILi2ELi2ELi2EN4cute5tupleIJNS5_1CILi1EEES8_S8_EEENS6_IJNS7_ILi64EEENS7_ILi128EEESB_EEENS_10bfloat16_tEfNS_4arch4Sm90ELb1ELb0ELb0ELb0ELb0ELb1ELb0ELb0ELi2ELi1ELi2ELi1ELb0EEENS1_21CollectiveEpilogueBwdISC_SD_SF_Li256ELb0ELb0ELi1EEENS1_25SingleTileBwdLPTSchedulerILb0ELi128ELb0EEEEEEEEEvNT_6ParamsE,(.L_x_3701 - _ZN7cutlass13device_kernelIN5flash11enable_sm90INS1_16FlashAttnBwdSm90INS1_25CollectiveMainloopBwdSm90ILi2ELi2ELi2EN4cute5tupleIJNS5_1CILi1EEES8_S8_EEENS6_IJNS7_ILi64EEENS7_ILi128EEESB_EEENS_10bfloat16_tEfNS_4arch4Sm90ELb1ELb0ELb0ELb0ELb0ELb1ELb0ELb0ELi2ELi1ELi2ELi1ELb0EEENS1_21CollectiveEpilogueBwdISC_SD_SF_Li256ELb0ELb0ELi1EEENS1_25SingleTileBwdLPTSchedulerILb0ELi128ELb0EEEEEEEEEvNT_6ParamsE)
        .other          _ZN7cutlass13device_kernelIN5flash11enable_sm90INS1_16FlashAttnBwdSm90INS1_25CollectiveMainloopBwdSm90ILi2ELi2ELi2EN4cute5tupleIJNS5_1CILi1EEES8_S8_EEENS6_IJNS7_ILi64EEENS7_ILi128EEESB_EEENS_10bfloat16_tEfNS_4arch4Sm90ELb1ELb0ELb0ELb0ELb0ELb1ELb0ELb0ELi2ELi1ELi2ELi1ELb0EEENS1_21CollectiveEpilogueBwdISC_SD_SF_Li256ELb0ELb0ELi1EEENS1_25SingleTileBwdLPTSchedulerILb0ELi128ELb0EEEEEEEEEvNT_6ParamsE,@"STO_CUDA_ENTRY STV_DEFAULT"
_ZN7cutlass13device_kernelIN5flash11enable_sm90INS1_16FlashAttnBwdSm90INS1_25CollectiveMainloopBwdSm90ILi2ELi2ELi2EN4cute5tupleIJNS5_1CILi1EEES8_S8_EEENS6_IJNS7_ILi64EEENS7_ILi128EEESB_EEENS_10bfloat16_tEfNS_4arch4Sm90ELb1ELb0ELb0ELb0ELb0ELb1ELb0ELb0ELi2ELi1ELi2ELi1ELb0EEENS1_21CollectiveEpilogueBwdISC_SD_SF_Li256ELb0ELb0ELi1EEENS1_25SingleTileBwdLPTSchedulerILb0ELi128ELb0EEEEEEEEEvNT_6ParamsE:
        /* <DEDUP_REMOVED lines=30> */
.L_x_2394:
[----:B------:R-:W-:Y:S05]  /*01e0*/  BSYNC B0 ;  /* 0x0000000000007941 */ /* 0x000fea0003800000 */
.L_x_2393:
        /* <DEDUP_REMOVED lines=37> */
.L_x_2395:
        /* <DEDUP_REMOVED lines=22> */
.L_x_2396:
[----:B------:R-:W-:Y:S01]  /*05a0*/  PLOP3.LUT P0, PT, PT, PT, UP0, 0x80, 0x0 ;  /* 0x000000000000781c */ /* 0x000fe20003f0f008 */
[----:B------:R-:W-:Y:S01]  /*05b0*/  NOP ;  /* 0x0000000000007918 */ /* 0x000fe20000000000 */
[----:B------:R-:W-:Y:S01]  /*05c0*/  BSSY B6, `(.L_x_2397) ;  /* 0x000090f000067945 */ /* 0x000fe20003800000 */
[----:B-12-4-:R-:W-:Y:S10]  /*05d0*/  BAR.SYNC.DEFER_BLOCKING 0x0 ;  /* 0x0000000000007b1d */ /* 0x016ff40000010000 */
[----:B------:R-:W-:Y:S05]  /*05e0*/  @!P0 BRA `(.L_x_2398) ;  /* 0x0000005c00d48947 */ /* 0x000fea0003800000 */
.L_x_2399:
[----:B------:R-:W-:-:S08]  /*05f0*/  NOP ;  /* 0x0000000000007918 */ /* 0x000fd00000000000 */
[----:B------:R-:W1:Y:S02]  /*0600*/  USETMAXREG.TRY_ALLOC.CTAPOOL UP0, 0xf0 ;  /* 0x000000f0000079c8 */ /* 0x000e640008000600 */
[----:B-1----:R-:W-:-:S13]  /*0610*/  PLOP3.LUT P0, PT, PT, PT, UP0, 0x80, 0x0 ;  /* 0x000000000000781c */ /* 0x002fda0003f0f008 */
[----:B------:R-:W-:Y:S05]  /*0620*/  @!P0 BRA `(.L_x_2399) ;  /* 0xfffffffc00f08947 */ /* 0x000fea000383ffff */
[----:B------:R-:W-:Y:S01]  /*0630*/  LOP3.LUT R0, R0, 0x3, RZ, 0xc0, !PT ;  /* 0x0000000300007812 */ /* 0x000fe200078ec0ff */
[----:B------:R-:W1:Y:S01]  /*0640*/  S2R R2, SR_TID.X ;  /* 0x0000000000027919 */ /* 0x000e620000002100 */
[----:B------:R-:W2:Y:S01]  /*0650*/  S2UR UR7, SR_CTAID.X ;  /* 0x00000000000779c3 */ /* 0x000ea20000002500 */
[----:B------:R-:W-:Y:S02]  /*0660*/  ULDC UR8, c[0x0][0xb50] ;  /* 0x0002d40000087ab9 */ /* 0x000fe40000000800 */
[----:B------:R-:W-:Y:S01]  /*0670*/  UISETP.NE.AND UP0, UPT, UR8, 0x1, UPT ;  /* 0x000000010800788c */ /* 0x000fe2000bf05270 */
[----:B------:R-:W3:Y:S04]  /*0680*/  SHFL.IDX PT, R0, R0, RZ, 0x1f ;  /* 0x00001fff00007589 */ /* 0x000ee800000e0000 */
[----:B------:R-:W4:Y:S06]  /*0690*/  LDC R3, c[0x0][0xb68] ;  /* 0x0002da00ff037b82 */ /* 0x000f2c0000000800 */
[----:B------:R-:W-:Y:S01]  /*06a0*/  @UP0 ULDC UR4, c[0x0][0xb54] ;  /* 0x0002d50000040ab9 */ /* 0x000fe20000000800 */
[----:B------:R-:W-:Y:S01]  /*06b0*/  @UP0 ULDC UR9, c[0x0][0xb58] ;  /* 0x0002d60000090ab9 */ /* 0x000fe20000000800 */
[----:B--2---:R-:W-:-:S02]  /*06c0*/  UIMAD.WIDE.U32 UR4, UR7, UR4, URZ ;  /* 0x00000004070472a5 */ /* 0x004fc4000f8e003f */
[----:B------:R-:W-:Y:S01]  /*06d0*/  UMOV UR6, UR7 ;  /* 0x0000000700067c82 */ /* 0x000fe20008000000 */
[----:B---3--:R-:W-:Y:S01]  /*06e0*/  ISETP.NE.AND P0, PT, R0, RZ, PT ;  /* 0x000000ff0000720c */ /* 0x008fe20003f05270 */
[----:B------:R-:W-:Y:S01]  /*06f0*/  @UP0 USHF.R.U32.HI UR6, URZ, UR9, UR5 ;  /* 0x000000093f060299 */ /* 0x000fe20008011605 */
[----:B-1----:R-:W-:-:S03]  /*0700*/  SHF.R.U32.HI R2, RZ, 0x7, R2 ;  /* 0x00000007ff027819 */ /* 0x002fc60000011602 */
[----:B------:R-:W-:-:S04]  /*0710*/  UIADD3 UR4, -UR6, URZ, URZ ;  /* 0x0000003f06047290 */ /* 0x000fc8000fffe13f */
[----:B------:R-:W-:-:S04]  /*0720*/  UIMAD UR10, UR8, UR4, UR7 ;  /* 0x00000004080a72a4 */ /* 0x000fc8000f8e0207 */
[----:B------:R-:W-:-:S05]  /*0730*/  @!P0 VIADD R2, R2, 0x9 ;  /* 0x0000000902028836 */ /* 0x000fca0000000000 */
[----:B------:R1:W-:Y:S06]  /*0740*/  @!P0 BAR.ARV R2, 0xa0 ;  /* 0x000280020000851d */ /* 0x0003ec0000002000 */
[----:B----4-:R-:W-:-:S13]  /*0750*/  ISETP.LE.AND P0, PT, R3, UR6, PT ;  /* 0x0000000603007c0c */ /* 0x010fda000bf03270 */
[----:B-1----:R-:W-:Y:S05]  /*0760*/  @!P0 BRA `(.L_x_2400) ;  /* 0x0000000000208947 */ /* 0x002fea0003800000 */
[----:B------:R-:W-:Y:S01]  /*0770*/  ULDC UR7, c[0x0][0xb5c] ;  /* 0x0002d70000077ab9 */ /* 0x000fe20000000800 */
[----:B------:R-:W-:Y:S01]  /*0780*/  UMOV UR36, UR10 ;  /* 0x0000000a00247c82 */ /* 0x000fe20008000000 */
[----:B------:R-:W-:-:S11]  /*0790*/  UISETP.NE.AND UP0, UPT, UR7, 0x1, UPT ;  /* 0x000000010700788c */ /* 0x000fd6000bf05270 */
[----:B------:R-:W-:Y:S02]  /*07a0*/  @UP0 ULDC.64 UR8, c[0x0][0xb60] ;  /* 0x0002d80000080ab9 */ /* 0x000fe40000000a00 */
[----:B------:R-:W-:-:S04]  /*07b0*/  UIMAD.WIDE.U32 UR4, UR10, UR8, URZ ;  /* 0x000000080a0472a5 */ /* 0x000fc8000f8e003f */
[----:B------:R-:W-:-:S04]  /*07c0*/  @UP0 USHF.R.U32.HI UR36, URZ, UR9, UR5 ;  /* 0x000000093f240299 */ /* 0x000fc80008011605 */
[----:B------:R-:W-:Y:S01]  /*07d0*/  UIMAD UR4, UR36, UR7, URZ ;  /* 0x00000007240472a4 */ /* 0x000fe2000f8e023f */
[----:B------:R-:W-:Y:S11]  /*07e0*/  BRA `(.L_x_2401) ;  /* 0x00000000001c7947 */ /* 0x000ff60003800000 */
.L_x_2400:
[----:B------:R-:W-:Y:S01]  /*07f0*/  ULDC UR7, c[0x0][0xb44] ;  /* 0x0002d10000077ab9 */ /* 0x000fe20000000800 */
[----:B------:R-:W-:Y:S01]  /*0800*/  UMOV UR36, UR10 ;  /* 0x0000000a00247c82 */ /* 0x000fe20008000000 */
[----:B------:R-:W-:-:S11]  /*0810*/  UISETP.NE.AND UP0, UPT, UR7, 0x1, UPT ;  /* 0x000000010700788c */ /* 0x000fd6000bf05270 */
[----:B------:R-:W-:Y:S02]  /*0820*/  @UP0 ULDC.64 UR8, c[0x0][0xb48] ;  /* 0x0002d20000080ab9 */ /* 0x000fe40000000a00 */
[----:B------:R-:W-:-:S04]  /*0830*/  UIMAD.WIDE.U32 UR4, UR10, UR8, URZ ;  /* 0x000000080a0472a5 */ /* 0x000fc8000f8e003f */
[----:B------:R-:W-:-:S04]  /*0840*/  @UP0 USHF.R.U32.HI UR36, URZ, UR9, UR5 ;  /* 0x000000093f240299 */ /* 0x000fc80008011605 */
[----:B------:R-:W-:-:S12]  /*0850*/  UIMAD UR4, UR36, UR7, URZ ;  /* 0x00000007240472a4 */ /* 0x000fd8000f8e023f */
.L_x_2401:
[----:B------:R-:W-:Y:S01]  /*0860*/  ULDC UR43, c[0x0][0xb38] ;  /* 0x0002ce00002b7ab9 */ /* 0x000fe20000000800 */
[----:B------:R-:W-:Y:S02]  /*0870*/  UIADD3 UR4, UR10, -UR4, URZ ;  /* 0x800000040a047290 */ /* 0x000fe4000fffe03f */
[----:B------:R-:W-:Y:S01]  /*0880*/  UISETP.NE.AND UP0, UPT, UR43, 0x1, UPT ;  /* 0x000000012b00788c */ /* 0x000fe2000bf05270 */
[----:B------:R-:W-:Y:S02]  /*0890*/  ULDC UR5, c[0x0][0xb44] ;  /* 0x0002d10000057ab9 */ /* 0x000fe40000000800 */
[----:B------:R-:W-:-:S08]  /*08a0*/  UIMAD UR6, UR6, UR5, UR4 ;  /* 0x00000005060672a4 */ /* 0x000fd0000f8e0204 */
[----:B------:R-:W-:Y:S01]  /*08b0*/  @UP0 ULDC UR4, c[0x0][0xb3c] ;  /* 0x0002cf0000040ab9 */ /* 0x000fe20000000800 */
[----:B------:R-:W-:Y:S01]  /*08c0*/  @UP0 ULDC UR7, c[0x0][0xb40] ;  /* 0x0002d00000070ab9 */ /* 0x000fe20000000800 */
[----:B------:R-:W-:Y:S02]  /*08d0*/  UIMAD.WIDE.U32 UR4, UR6, UR4, URZ ;  /* 0x00000004060472a5 */ /* 0x000fe4000f8e003f */
[----:B------:R-:W-:Y:S02]  /*08e0*/  UMOV UR44, UR6 ;  /* 0x00000006002c7c82 */ /* 0x000fe40008000000 */
[----:B------:R-:W-:-:S04]  /*08f0*/  @UP0 USHF.R.U32.HI UR44, URZ, UR7, UR5 ;  /* 0x000000073f2c0299 */ /* 0x000fc80008011605 */
[----:B------:R-:W-:Y:S02]  /*0900*/  UIADD3 UR4, -UR44, URZ, URZ ;  /* 0x0000003f2c047290 */ /* 0x000fe4000fffe13f */
[----:B------:R-:W-:Y:S02]  /*0910*/  ISETP.LE.AND P0, PT, RZ, UR44, PT ;  /* 0x0000002cff007c0c */ /* 0x000fe4000bf03270 */
[----:B------:R-:W-:-:S11]  /*0920*/  UIMAD UR43, UR43, UR4, UR6 ;  /* 0x000000042b2b72a4 */ /* 0x000fd6000f8e0206 */
[----:B------:R-:W-:Y:S05]  /*0930*/  @!P0 BRA `(.L_x_2402) ;  /* 0x0000008c005c8947 */ /* 0x000fea0003800000 */
[----:B------:R-:W-:Y:S01]  /*0940*/  ULDC UR7, c[0x0][0x280] ;  /* 0x0000a00000077ab9 */ /* 0x000fe20000000800 */
[----:B------:R-:W-:Y:S01]  /*0950*/  ULDC UR5, c[0x0][0x290] ;  /* 0x0000a40000057ab9 */ /* 0x000fe20000000800 */
[----:B------:R-:W-:Y:S01]  /*0960*/  ULEA UR4, UR36, UR7, 0x7 ;  /* 0x0000000724047291 */ /* 0x000fe2000f8e383f */
[----:B------:R-:W-:Y:S01]  /*0970*/  PLOP3.LUT P0, PT, PT, PT, PT, 0x80, 0x0 ;  /* 0x000000000000781c */ /* 0x000fe20003f0f070 */
[----:B------:R-:W-:Y:S01]  /*0980*/  ULDC UR6, c[0x0][0x74c] ;  /* 0x0001d30000067ab9 */ /* 0x000fe20000000800 */
[----:B------:R-:W-:Y:S01]  /*0990*/  CS2R R86, SRZ ;  /* 0x0000000000567805 */ /* 0x000fe2000001ff00 */
[----:B------:R-:W-:Y:S01]  /*09a0*/  UIADD3 UR5, -UR6, UR4, -UR5 ;  /* 0x0000000406057290 */ /* 0x000fe2000fffe905 */
[----:B------:R-:W-:Y:S01]  /*09b0*/  CS2R R84, SRZ ;  /* 0x0000000000547805 */ /* 0x000fe2000001ff00 */
[----:B------:R-:W-:Y:S01]  /*09c0*/  UIADD3 UR4, UR7, 0x3f, URZ ;  /* 0x0000003f07047890 */ /* 0x000fe2000fffe03f */
        /* <DEDUP_REMOVED lines=20> */
[----:B------:R-:W-:Y:S01]  /*0b10*/  CS2R R58, SRZ ;  /* 0x00000000003a7805 */ /* 0x000fe2000001ff00 */
[----:B------:R-:W-:Y:S01]  /*0b20*/  UISETP.GT.AND UP0, UPT, UR37, UR39, UPT ;  /* 0x000000272500728c */ /* 0x000fe2000bf04270 */
[----:B------:R-:W-:Y:S02]  /*0b30*/  CS2R R56, SRZ ;  /* 0x0000000000387805 */ /* 0x000fe4000001ff00 */
[----:B------:R-:W-:Y:S02]  /*0b40*/  CS2R R54, SRZ ;  /* 0x0000000000367805 */ /* 0x000fe4000001ff00 */
[----:B------:R-:W-:Y:S02]  /*0b50*/  CS2R R52, SRZ ;  /* 0x0000000000347805 */ /* 0x000fe4000001ff00 */
[----:B------:R-:W-:-:S02]  /*0b60*/  CS2R R50, SRZ ;  /* 0x0000000000327805 */ /* 0x000fc4000001ff00 */
[----:B------:R-:W-:Y:S02]  /*0b70*/  CS2R R48, SRZ ;  /* 0x0000000000307805 */ /* 0x000fe4000001ff00 */
[----:B------:R-:W-:Y:S02]  /*0b80*/  PLOP3.LUT P1, PT, PT, PT, UP0, 0x80, 0x0 ;  /* 0x000000000000781c */ /* 0x000fe40003f2f008 */
        /* <DEDUP_REMOVED lines=66> */
.L_x_2405:
        /* <DEDUP_REMOVED lines=15> */
.L_x_2404:
        /* <DEDUP_REMOVED lines=22> */
.L_x_2407:
        /* <DEDUP_REMOVED lines=15> */
.L_x_2406:
        /* <DEDUP_REMOVED lines=8> */
.L_x_2514:
[----:B------:R-:W-:Y:S01]  /*1370*/  SHF.L.U32 R9, RZ, 0x1f, RZ ;  /* 0x0000001fff097819 */ /* 0x000fe200000006ff */
[----:B------:R-:W-:Y:S01]  /*1380*/  IMAD.SHL.U32 R4, R0, 0x40, RZ ;  /* 0x0000004000047824 */ /* 0x000fe200078e00ff */
[CC--:B------:R-:W-:Y:S02]  /*1390*/  LEA.HI R5, R3.reuse, R0.reuse, RZ, 0x5 ;  /* 0x0000000003057211 */ /* 0x0c0fe400078f28ff */
[----:B------:R-:W3:Y:S02]  /*13a0*/  SYNCS.PHASECHK.TRANS64.TRYWAIT P0, [R228+URZ+0x30800], R9 ;  /* 0x03080009e40075a7 */ /* 0x000ee4000800017f */
[----:B------:R-:W-:Y:S02]  /*13b0*/  SHF.R.S32.HI R6, RZ, 0x5, R5 ;  /* 0x00000005ff067819 */ /* 0x000fe40000011405 */
[----:B------:R-:W-:Y:S02]  /*13c0*/  LOP3.LUT R5, R2, 0xffffff80, RZ, 0xc0, !PT ;  /* 0xffffff8002057812 */ /* 0x000fe400078ec0ff */
[----:B------:R-:W-:Y:S01]  /*13d0*/  LOP3.LUT R4, R4, 0x1c0, RZ, 0xc0, !PT ;  /* 0x000001c004047812 */ /* 0x000fe200078ec0ff */
[----:B------:R-:W-:Y:S01]  /*13e0*/  IMAD.SHL.U32 R7, R6, 0x10, RZ ;  /* 0x0000001006077824 */ /* 0x000fe200078e00ff */
[CC--:B------:R-:W-:Y:S01]  /*13f0*/  LEA.HI R2, R3.reuse, R0.reuse, RZ, 0x3 ;  /* 0x0000000003027211 */ /* 0x0c0fe200078f18ff */
[----:B------:R-:W-:Y:S01]  /*1400*/  IMAD.IADD R5, R0, 0x1, -R5 ;  /* 0x0000000100057824 */ /* 0x000fe200078e0a05 */
[----:B------:R-:W-:-:S02]  /*1410*/  LEA.HI R3, R3, R0, RZ, 0x4 ;  /* 0x0000000003037211 */ /* 0x000fc400078f20ff */
[----:B------:R-:W-:Y:S01]  /*1420*/  LOP3.LUT R7, R4, 0x30, R7, 0xf8, !PT ;  /* 0x0000003004077812 */ /* 0x000fe200078ef807 */
[----:B---3--:R-:W-:Y:S06]  /*1430*/  @P0 BRA `(.L_x_2409) ;  /* 0x0000000000080947 */ /* 0x008fec0003800000 */
[----:B------:R-:W3:Y:S02]  /*1440*/  SYNCS.PHASECHK.TRANS64.TRYWAIT P0, [R228+URZ+0x30800], R9 ;  /* 0x03080009e40075a7 */ /* 0x000ee4000800017f */
[----:B---3--:R-:W-:Y:S05]  /*1450*/  @!P0 BRA `(.L_x_2410) ;  /* 0x0000008000b88947 */ /* 0x008fea0003800000 */
.L_x_2409:
[----:B------:R-:W-:Y:S01]  /*1460*/  SHF.R.S32.HI R8, RZ, 0x4, R3 ;  /* 0x00000004ff087819 */ /* 0x000fe20000011403 */
[----:B------:R-:W-:Y:S01]  /*1470*/  ULDC UR4, c[0x0][0x290] ;  /* 0x0000a40000047ab9 */ /* 0x000fe20000000800 */
[----:B------:R-:W-:Y:S01]  /*1480*/  SHF.R.S32.HI R0, RZ, 0x1f, R5 ;  /* 0x0000001fff007819 */ /* 0x000fe20000011405 */
[----:B------:R-:W-:Y:S01]  /*1490*/  UIMAD UR4, UR36, -0x80, UR4 ;  /* 0xffffff80240478a4 */ /* 0x000fe2000f8e0204 */
[----:B---3--:R-:W-:Y:S01]  /*14a0*/  LOP3.LUT R9, R7, 0x8, R2, 0xf8, !PT ;  /* 0x0000000807097812 */ /* 0x008fe200078ef802 */
[----:B------:R-:W-:Y:S01]  /*14b0*/  IMAD.U32 R231, RZ, RZ, UR38 ;  /* 0x00000026ffe77e24 */ /* 0x000fe2000f8e00ff */
[----:B------:R-:W-:Y:S02]  /*14c0*/  LEA.HI R3, R3, R8, RZ, 0x1 ;  /* 0x0000000803037211 */ /* 0x000fe400078f08ff */
[----:B------:R-:W-:Y:S02]  /*14d0*/  CS2R R86, SRZ ;  /* 0x0000000000567805 */ /* 0x000fe4000001ff00 */
[CC--:B------:R-:W-:Y:S01]  /*14e0*/  LEA.HI R2, R0.reuse, R5.reuse, RZ, 0x2 ;  /* 0x0000000500027211 */ /* 0x0c0fe200078f10ff */
[----:B------:R-:W-:Y:S01]  /*14f0*/  IMAD.U32 R15, RZ, RZ, UR4 ;  /* 0x00000004ff0f7e24 */ /* 0x000fe2000f8e00ff */
[----:B------:R-:W-:-:S02]  /*1500*/  LEA.HI R0, R0, R5, RZ, 0x5 ;  /* 0x0000000500007211 */ /* 0x000fc400078f28ff */
[----:B------:R-:W-:Y:S02]  /*1510*/  CS2R R84, SRZ ;  /* 0x0000000000547805 */ /* 0x000fe4000001ff00 */
[----:B------:R-:W-:Y:S02]  /*1520*/  SHF.R.U32.HI R4, RZ, 0x3, R4 ;  /* 0x00000003ff047819 */ /* 0x000fe40000011604 */
[----:B------:R-:W-:Y:S02]  /*1530*/  CS2R R82, SRZ ;  /* 0x0000000000527805 */ /* 0x000fe4000001ff00 */
[----:B------:R-:W-:Y:S02]  /*1540*/  LEA.HI R7, R13, R13, RZ, 0x1 ;  /* 0x0000000d0d077211 */ /* 0x000fe400078f08ff */
[----:B------:R-:W-:Y:S02]  /*1550*/  CS2R R80, SRZ ;  /* 0x0000000000507805 */ /* 0x000fe4000001ff00 */
[----:B------:R-:W-:-:S02]  /*1560*/  LOP3.LUT R11, R3, 0x7ffffe, RZ, 0xc0, !PT ;  /* 0x007ffffe030b7812 */ /* 0x000fc400078ec0ff */
[----:B------:R-:W-:Y:S02]  /*1570*/  CS2R R78, SRZ ;  /* 0x00000000004e7805 */ /* 0x000fe4000001ff00 */
[--C-:B------:R-:W-:Y:S02]  /*1580*/  SHF.R.S32.HI R6, RZ, 0x2, R2.reuse ;  /* 0x00000002ff067819 */ /* 0x100fe40000011402 */
[----:B------:R-:W-:Y:S02]  /*1590*/  CS2R R76, SRZ ;  /* 0x00000000004c7805 */ /* 0x000fe4000001ff00 */
[----:B------:R-:W-:Y:S01]  /*15a0*/  SHF.R.S32.HI R3, RZ, 0x1f, R2 ;  /* 0x0000001fff037819 */ /* 0x000fe20000011402 */
[----:B------:R-:W-:Y:S01]  /*15b0*/  IMAD.IADD R11, R8, 0x1, -R11 ;  /* 0x00000001080b7824 */ /* 0x000fe200078e0a0b */
[----:B------:R-:W-:Y:S02]  /*15c0*/  SHF.R.S32.HI R0, RZ, 0x5, R0 ;  /* 0x00000005ff007819 */ /* 0x000fe40000011400 */
[----:B------:R-:W-:-:S02]  /*15d0*/  CS2R R74, SRZ ;  /* 0x00000000004a7805 */ /* 0x000fc4000001ff00 */
[----:B------:R-:W-:Y:S02]  /*15e0*/  LOP3.LUT R229, R9, R4, RZ, 0x3c, !PT ;  /* 0x0000000409e57212 */ /* 0x000fe400078e3cff */
[----:B------:R-:W-:Y:S02]  /*15f0*/  CS2R R72, SRZ ;  /* 0x0000000000487805 */ /* 0x000fe4000001ff00 */
[----:B------:R-:W-:Y:S01]  /*1600*/  LOP3.LUT R4, R7, 0xfffffffe, RZ, 0xc0, !PT ;  /* 0xfffffffe07047812 */ /* 0x000fe200078ec0ff */
[----:B------:R-:W-:Y:S01]  /*1610*/  IMAD R9, R0, -0x10, R15 ;  /* 0xfffffff000097824 */ /* 0x000fe200078e020f */
[----:B------:R-:W-:Y:S02]  /*1620*/  LEA.HI R3, R3, R6, RZ, 0x3 ;  /* 0x0000000603037211 */ /* 0x000fe400078f18ff */
[----:B------:R-:W-:Y:S02]  /*1630*/  CS2R R70, SRZ ;  /* 0x0000000000467805 */ /* 0x000fe4000001ff00 */
[----:B--2---:R-:W-:Y:S01]  /*1640*/  LEA.HI R0, R14, R14, RZ, 0x1 ;  /* 0x0000000e0e007211 */ /* 0x004fe200078f08ff */
[----:B------:R-:W-:Y:S01]  /*1650*/  IMAD.IADD R8, R13, 0x1, -R4 ;  /* 0x000000010d087824 */ /* 0x000fe200078e0a04 */
[----:B------:R-:W-:Y:S01]  /*1660*/  LOP3.LUT R7, R3, 0xfffffff8, RZ, 0xc0, !PT ;  /* 0xfffffff803077812 */ /* 0x000fe200078ec0ff */
[----:B------:R-:W-:Y:S01]  /*1670*/  IMAD.SHL.U32 R4, R13, 0x1000, RZ ;  /* 0x000010000d047824 */ /* 0x000fe200078e00ff */
[----:B------:R-:W-:-:S02]  /*1680*/  LOP3.LUT R2, R2, 0xfffffffc, RZ, 0xc0, !PT ;  /* 0xfffffffc02027812 */ /* 0x000fc400078ec0ff */
[----:B------:R-:W-:Y:S02]  /*1690*/  CS2R R68, SRZ ;  /* 0x0000000000447805 */ /* 0x000fe4000001ff00 */
[----:B------:R-:W-:Y:S01]  /*16a0*/  LOP3.LUT R3, R0, 0xfffffffe, RZ, 0xc0, !PT ;  /* 0xfffffffe00037812 */ /* 0x000fe200078ec0ff */
[----:B------:R-:W-:Y:S01]  /*16b0*/  IMAD R0, R11, 0x200, R4 ;  /* 0x000002000b007824 */ /* 0x000fe200078e0204 */
[----:B------:R-:W-:Y:S01]  /*16c0*/  IADD3 R7, R9, R7, -R6 ;  /* 0x0000000709077210 */ /* 0x000fe20007ffe806 */
[C---:B------:R-:W-:Y:S01]  /*16d0*/  IMAD R9, R5.reuse, 0x4, R4 ;  /* 0x0000000405097824 */ /* 0x040fe200078e0204 */
[----:B------:R-:W-:Y:S01]  /*16e0*/  CS2R R66, SRZ ;  /* 0x0000000000427805 */ /* 0x000fe2000001ff00 */
[----:B------:R-:W-:Y:S01]  /*16f0*/  IMAD.IADD R227, R5, 0x1, -R2 ;  /* 0x0000000105e37824 */ /* 0x000fe200078e0a02 */
[----:B------:R-:W-:Y:S01]  /*1700*/  CS2R R64, SRZ ;  /* 0x0000000000407805 */ /* 0x000fe2000001ff00 */
[----:B------:R-:W-:Y:S01]  /*1710*/  IMAD.IADD R226, R14, 0x1, -R3 ;  /* 0x000000010ee27824 */ /* 0x000fe200078e0a03 */
[----:B------:R-:W-:Y:S01]  /*1720*/  CS2R R62, SRZ ;  /* 0x00000000003e7805 */ /* 0x000fe2000001ff00 */
[----:B------:R-:W-:Y:S01]  /*1730*/  IMAD.IADD R229, R229, 0x1, R0 ;  /* 0x00000001e5e57824 */ /* 0x000fe200078e0200 */
[----:B------:R-:W-:Y:S01]  /*1740*/  CS2R R60, SRZ ;  /* 0x00000000003c7805 */ /* 0x000fe2000001ff00 */
[----:B------:R-:W-:Y:S01]  /*1750*/  IMAD R5, R8, -0x40, R7 ;  /* 0xffffffc008057824 */ /* 0x000fe200078e0207 */
        /* <DEDUP_REMOVED lines=52> */
[----:B------:R-:W-:Y:S01]  /*1aa0*/  LOP3.LUT R231, R231, 0x1, RZ, 0xfc, !PT ;  /* 0x00000001e7e77812 */ /* 0x000fe200078efcff */
[----:B------:R-:W-:-:S02]  /*1ab0*/  IMAD R2, R9, 0x4, R228 ;  /* 0x0000000409027824 */ /* 0x000fc400078e02e4 */
[----:B------:R-:W-:-:S07]  /*1ac0*/  IMAD.SHL.U32 R227, R227, 0x2, RZ ;  /* 0x00000002e3e37824 */ /* 0x000fce00078e00ff */
.L_x_2421:
[----:B------:R-:W-:Y:S01]  /*1ad0*/  ISETP.NE.AND P0, PT, R231, 0x3, PT ;  /* 0x00000003e700780c */ /* 0x000fe20003f05270 */
[----:B------:R-:W-:-:S12]  /*1ae0*/  YIELD ;  /* 0x0000000000007946 */ /* 0x000fd80003800000 */
[----:B------:R-:W-:Y:S05]  /*1af0*/  @!P0 BRA `(.L_x_2411) ;  /* 0x0000000000048947 */ /* 0x000fea0003800000 */
[----:B------:R-:W-:Y:S01]  /*1b00*/  BPT.TRAP 0x1 ;  /* 0x000000040000795c */ /* 0x000fe20000300000 */
.L_x_2411:
[----:B------:R-:W-:Y:S01]  /*1b10*/  IMAD R0, R3, 0x8, R228 ;  /* 0x0000000803007824 */ /* 0x000fe200078e02e4 */
[----:B------:R-:W-:-:S04]  /*1b20*/  SHF.L.U32 R9, R4, 0x1f, RZ ;  /* 0x0000001f04097819 */ /* 0x000fc800000006ff */
[----:B------:R2:W3:Y:S01]  /*1b30*/  SYNCS.PHASECHK.TRANS64.TRYWAIT P1, [R0+URZ+0x30810], R9 ;  /* 0x03081009000075a7 */ /* 0x0004e2000802017f */
[----:B------:R-:W-:Y:S05]  /*1b40*/  @!P0 BRA `(.L_x_2412) ;  /* 0x0000000000048947 */ /* 0x000fea0003800000 */
[----:B------:R-:W-:Y:S01]  /*1b50*/  BPT.TRAP 0x1 ;  /* 0x000000040000795c */ /* 0x000fe20000300000 */
.L_x_2412:
[----:B---3--:R-:W-:Y:S05]  /*1b60*/  @P1 BRA `(.L_x_2413) ;  /* 0x0000000000081947 */ /* 0x008fea0003800000 */
[----:B------:R-:W3:Y:S02]  /*1b70*/  SYNCS.PHASECHK.TRANS64.TRYWAIT P1, [R0+URZ+0x30810], R9 ;  /* 0x03081009000075a7 */ /* 0x000ee4000802017f */
[----:B---3--:R-:W-:Y:S05]  /*1b80*/  @!P1 BRA `(.L_x_2414) ;  /* 0x0000007c00009947 */ /* 0x008fea0003800000 */
.L_x_2413:
        /* <DEDUP_REMOVED lines=81> */
.L_x_2415:
[----:B------:R1:W1:Y:S01]  /*20a0*/  SYNCS.PHASECHK.TRANS64.TRYWAIT P1, [R0+URZ+0x30830], R9 ;  /* 0x03083009000075a7 */ /* 0x000262000802017f */
[----:B------:R-:W-:Y:S05]  /*20b0*/  @!P0 BRA `(.L_x_2416) ;  /* 0x0000000000048947 */ /* 0x000fea0003800000 */
[----:B------:R-:W-:Y:S01]  /*20c0*/  BPT.TRAP 0x1 ;  /* 0x000000040000795c */ /* 0x000fe20000300000 */
.L_x_2416:
[----:B------:R-:W-:-:S05]  /*20d0*/  VIADD R6, R228, 0x20000 ;  /* 0x00020000e4067836 */ /* 0x000fca0000000000 */
[----:B------:R-:W-:-:S04]  /*20e0*/  SHF.R.U32.HI R6, RZ, 0x4, R6 ;  /* 0x00000004ff067819 */ /* 0x000fc80000011606 */
[----:B------:R-:W-:-:S04]  /*20f0*/  LOP3.LUT R225, R6, 0x3fff, RZ, 0xc0, !PT ;  /* 0x00003fff06e17812 */ /* 0x000fc800078ec0ff */
[----:B------:R-:W-:Y:S01]  /*2100*/  LOP3.LUT R6, R225, 0x10000, RZ, 0xfc, !PT ;  /* 0x00010000e1067812 */ /* 0x000fe200078efcff */
[----:B-1----:R-:W-:Y:S06]  /*2110*/  @P1 BRA `(.L_x_2417) ;  /* 0x0000000000081947 */ /* 0x002fec0003800000 */
[----:B------:R-:W1:Y:S02]  /*2120*/  SYNCS.PHASECHK.TRANS64.TRYWAIT P1, [R0+URZ+0x30830], R9 ;  /* 0x03083009000075a7 */ /* 0x000e64000802017f */
[----:B-1----:R-:W-:Y:S05]  /*2130*/  @!P1 BRA `(.L_x_2418) ;  /* 0x0000007400a89947 */ /* 0x002fea0003800000 */
.L_x_2417:
[----:B------:R-:W-:Y:S01]  /*2140*/  UIADD3 UR5, UR5, 0x8000, URZ ;  /* 0x0000800005057890 */ /* 0x000fe2000fffe03f */
[----:B------:R-:W-:Y:S01]  /*2150*/  IMAD R6, R3, 0x400, R6 ;  /* 0x0000040003067824 */ /* 0x000fe200078e0206 */
[----:B------:R-:W-:Y:S01]  /*2160*/  WARPGROUP.ARRIVE ;  /* 0x00000000000079c5 */ /* 0x000fe20000000000 */
[----:B------:R-:W-:Y:S01]  /*2170*/  UMOV UR11, 0x40000040 ;  /* 0x40000040000b7882 */ /* 0x000fe20000000000 */
[----:B------:R-:W-:Y:S01]  /*2180*/  USHF.R.U32.HI UR6, URZ, 0x4, UR5 ;  /* 0x000000043f067899 */ /* 0x000fe20008011605 */
[----:B------:R-:W-:Y:S01]  /*2190*/  ISETP.GT.AND P1, PT, R5, RZ, PT ;  /* 0x000000ff0500720c */ /* 0x000fe20003f24270 */
[----:B------:R-:W-:Y:S01]  /*21a0*/  UMOV UR9, 0x40000040 ;  /* 0x4000004000097882 */ /* 0x000fe20000000000 */
[----:B------:R-:W-:Y:S01]  /*21b0*/  R2UR UR5, R6 ;  /* 0x00000000060572ca */ /* 0x000fe200000e0000 */
[----:B------:R-:W-:Y:S02]  /*21c0*/  ULOP3.LUT UR6, UR6, 0x3fff, URZ, 0xc0, !UPT ;  /* 0x00003fff06067892 */ /* 0x000fe4000f8ec03f */
[----:B------:R-:W-:-:S02]  /*21d0*/  UIMAD UR7, UR39, -0x40, UR40 ;  /* 0xffffffc0270778a4 */ /* 0x000fc4000f8e0228 */
[----:B------:R-:W-:-:S04]  /*21e0*/  ULOP3.LUT UR6, UR6, 0x10000, URZ, 0xfc, !UPT ;  /* 0x0001000006067892 */ /* 0x000fc8000f8efc3f */
[----:B------:R-:W-:Y:S01]  /*21f0*/  IADD3 R232, -R5, UR7, -R227 ;  /* 0x0000000705e87c10 */ /* 0x000fe2000fffe9e3 */
[----:B------:R-:W-:Y:S02]  /*2200*/  UMOV UR7, 0x40000040 ;  /* 0x4000004000077882 */ /* 0x000fe40000000000 */
[----:B------:R-:W-:Y:S01]  /*2210*/  UMOV UR8, UR6 ;  /* 0x0000000600087c82 */ /* 0x000fe20008000000 */
[----:B------:R-:W-:Y:S01]  /*2220*/  UMOV UR10, UR5 ;  /* 0x00000005000a7c82 */ /* 0x000fe20008000000 */
[----:B------:R-:W-:Y:S01]  /*2230*/  SEL R233, R232, 0x40, P1 ;  /* 0x00000040e8e97807 */ /* 0x000fe20000800000 */
[----:B------:R-:W-:Y:S01]  /*2240*/  HGMMA.64x64x16.F32.BF16 R152, gdesc[UR8], RZ, !UPT, gsb0 ;  /* 0x00e00000089879f0 */ /* 0x000fe2000c0018ff */
[----:B------:R-:W-:Y:S02]  /*2250*/  UIADD3 UR10, UR5, 0x2, URZ ;  /* 0x00000002050a7890 */ /* 0x000fe4000fffe03f */
[----:B------:R-:W-:Y:S01]  /*2260*/  UIADD3 UR8, UR6, 0x2, URZ ;  /* 0x0000000206087890 */ /* 0x000fe2000fffe03f */
[C---:B------:R-:W-:Y:S01]  /*2270*/  ISETP.GT.AND P1, PT, R233.reuse, RZ, PT ;  /* 0x000000ffe900720c */ /* 0x040fe20003f24270 */
[----:B------:R-:W-:Y:S01]  /*2280*/  UMOV UR11, 0x40000040 ;  /* 0x40000040000b7882 */ /* 0x000fe20000000000 */
[----:B------:R-:W-:Y:S01]  /*2290*/  UMOV UR9, 0x40000040 ;  /* 0x4000004000097882 */ /* 0x000fe20000000000 */
[----:B------:R-:W-:-:S02]  /*22a0*/  ISETP.GT.AND P2, PT, R233, 0x28, PT ;  /* 0x00000028e900780c */ /* 0x000fc40003f44270 */
[----:B------:R-:W-:Y:S02]  /*22b0*/  FSEL R7, R184, -INF , !P1 ;  /* 0xff800000b8077808 */ /* 0x000fe40004800000 */
[C---:B------:R-:W-:Y:S02]  /*22c0*/  ISETP.GT.AND P1, PT, R233.reuse, 0x1, PT ;  /* 0x00000001e900780c */ /* 0x040fe40003f24270 */
[----:B------:R-:W-:Y:S01]  /*22d0*/  ISETP.GT.AND P4, PT, R233, 0x29, PT ;  /* 0x00000029e900780c */ /* 0x000fe20003f84270 */
[----:B------:R-:W-:Y:S01]  /*22e0*/  FFMA.FTZ R6, R7, UR41, -R216 ;  /* 0x0000002907067c23 */ /* 0x000fe200080108d8 */
[----:B------:R-:W-:Y:S02]  /*22f0*/  FSEL R8, R185, -INF , !P1 ;  /* 0xff800000b9087808 */ /* 0x000fe40004800000 */
[C---:B------:R-:W-:Y:S02]  /*2300*/  ISETP.GT.AND P1, PT, R233.reuse, 0x8, PT ;  /* 0x00000008e900780c */ /* 0x040fe40003f24270 */
[----:B------:R-:W-:Y:S01]  /*2310*/  FSEL R185, R204, -INF , !P2 ;  /* 0xff800000ccb97808 */ /* 0x000fe20005000000 */
[----:B------:R-:W-:Y:S01]  /*2320*/  FFMA.FTZ R7, R8, UR41, -R217 ;  /* 0x0000002908077c23 */ /* 0x000fe200080108d9 */
[----:B--23--:R-:W-:Y:S01]  /*2330*/  FSEL R9, R188, -INF , !P1 ;  /* 0xff800000bc097808 */ /* 0x00cfe20004800000 */
[----:B------:R-:W-:Y:S01]  /*2340*/  VIADD R188, R232, 0x8 ;  /* 0x00000008e8bc7836 */ /* 0x000fe20000000000 */
[C---:B------:R-:W-:Y:S01]  /*2350*/  ISETP.GT.AND P1, PT, R233.reuse, 0x9, PT ;  /* 0x00000009e900780c */ /* 0x040fe20003f24270 */
[----:B------:R-:W-:Y:S01]  /*2360*/  MUFU.EX2 R6, R6 ;  /* 0x0000000600067308 */ /* 0x000fe20000000800 */
[----:B------:R-:W-:Y:S01]  /*2370*/  ISETP.GT.AND P5, PT, R233, 0x31, PT ;  /* 0x00000031e900780c */ /* 0x000fe20003fa4270 */
[----:B------:R-:W-:Y:S01]  /*2380*/  FFMA.FTZ R8, R9, UR41, -R222 ;  /* 0x0000002909087c23 */ /* 0x000fe200080108de */
[----:B------:R-:W-:-:S02]  /*2390*/  FSEL R10, R189, -INF , !P1 ;  /* 0xff800000bd0a7808 */ /* 0x000fc40004800000 */
[C---:B------:R-:W-:Y:S02]  /*23a0*/  ISETP.GT.AND P1, PT, R233.reuse, 0x10, PT ;  /* 0x00000010e900780c */ /* 0x040fe40003f24270 */
[C---:B------:R-:W-:Y:S01]  /*23b0*/  ISETP.GT.AND P3, PT, R233.reuse, 0x38, PT ;  /* 0x00000038e900780c */ /* 0x040fe20003f64270 */
[----:B------:R-:W-:Y:S01]  /*23c0*/  FFMA.FTZ R9, R10, UR41, -R223 ;  /* 0x000000290a097c23 */ /* 0x000fe200080108df */
[----:B------:R-:W-:Y:S01]  /*23d0*/  FSEL R11, R192, -INF , !P1 ;  /* 0xff800000c00b7808 */ /* 0x000fe20004800000 */
[----:B------:R-:W-:Y:S01]  /*23e0*/  MUFU.EX2 R8, R8 ;  /* 0x0000000800087308 */ /* 0x000fe20000000800 */
[C---:B------:R-:W-:Y:S02]  /*23f0*/  ISETP.GT.AND P1, PT, R233.reuse, 0x11, PT ;  /* 0x00000011e900780c */ /* 0x040fe40003f24270 */
[----:B------:R-:W-:Y:S01]  /*2400*/  ISETP.GT.AND P2, PT, R233, 0x39, PT ;  /* 0x00000039e900780c */ /* 0x000fe20003f44270 */
[----:B------:R-:W-:Y:S01]  /*2410*/  FFMA.FTZ R10, R11, UR41, -R220 ;  /* 0x000000290b0a7c23 */ /* 0x000fe200080108dc */
[----:B------:R-:W-:-:S02]  /*2420*/  FSEL R12, R193, -INF , !P1 ;  /* 0xff800000c10c7808 */ /* 0x000fc40004800000 */
[C---:B------:R-:W-:Y:S01]  /*2430*/  ISETP.GT.AND P1, PT, R233.reuse, 0x18, PT ;  /* 0x00000018e900780c */ /* 0x040fe20003f24270 */
[----:B------:R-:W-:Y:S02]  /*2440*/  MUFU.EX2 R9, R9 ;  /* 0x0000000900097308 */ /* 0x000fe40000000800 */
[----:B------:R-:W-:Y:S01]  /*2450*/  FFMA.FTZ R11, R12, UR41, -R221 ;  /* 0x000000290c0b7c23 */ /* 0x000fe200080108dd */
[----:B------:R-:W-:Y:S02]  /*2460*/  FSEL R13, R196, -INF , !P1 ;  /* 0xff800000c40d7808 */ /* 0x000fe40004800000 */
[----:B------:R-:W-:-:S03]  /*2470*/  ISETP.GT.AND P1, PT, R233, 0x19, PT ;  /* 0x00000019e900780c */ /* 0x000fc60003f24270 */
[----:B------:R-:W-:Y:S01]  /*2480*/  FFMA.FTZ R12, R13, UR41, -R218 ;  /* 0x000000290d0c7c23 */ /* 0x000fe200080108da */
[----:B------:R-:W-:Y:S01]  /*2490*/  FSEL R14, R197, -INF , !P1 ;  /* 0xff800000c50e7808 */ /* 0x000fe20004800000 */
[----:B------:R-:W-:Y:S01]  /*24a0*/  MUFU.EX2 R7, R7 ;  /* 0x0000000700077308 */ /* 0x000fe20000000800 */
[----:B------:R-:W-:-:S03]  /*24b0*/  ISETP.GT.AND P1, PT, R233, 0x20, PT ;  /* 0x00000020e900780c */ /* 0x000fc60003f24270 */
[----:B------:R-:W-:Y:S01]  /*24c0*/  FFMA.FTZ R13, R14, UR41, -R219 ;  /* 0x000000290e0d7c23 */ /* 0x000fe200080108db */
[----:B------:R-:W-:Y:S01]  /*24d0*/  FSEL R15, R200, -INF , !P1 ;  /* 0xff800000c80f7808 */ /* 0x000fe20004800000 */
[----:B------:R-:W-:Y:S01]  /*24e0*/  FFMA.FTZ R200, R185, UR41, -R20 ;  /* 0x00000029b9c87c23 */ /* 0x000fe20008010814 */
[----:B------:R-:W-:Y:S01]  /*24f0*/  ISETP.GT.AND P1, PT, R233, 0x21, PT ;  /* 0x00000021e900780c */ /* 0x000fe20003f24270 */
[----:B------:R-:W-:Y:S02]  /*2500*/  MUFU.EX2 R10, R10 ;  /* 0x0000000a000a7308 */ /* 0x000fe40000000800 */
[----:B------:R-:W-:Y:S01]  /*2510*/  FFMA.FTZ R14, R15, UR41, -R18 ;  /* 0x000000290f0e7c23 */ /* 0x000fe20008010812 */
[----:B------:R-:W-:Y:S02]  /*2520*/  FSEL R184, R201, -INF , !P1 ;  /* 0xff800000c9b87808 */ /* 0x000fe40004800000 */
[----:B------:R-:W-:-:S03]  /*2530*/  ISETP.GT.AND P1, PT, R233, 0x30, PT ;  /* 0x00000030e900780c */ /* 0x000fc60003f24270 */
[----:B------:R-:W-:Y:S01]  /*2540*/  FFMA.FTZ R15, R184, UR41, -R19 ;  /* 0x00000029b80f7c23 */ /* 0x000fe20008010813 */
[----:B------:R-:W-:Y:S01]  /*2550*/  FSEL R184, R205, -INF , !P4 ;  /* 0xff800000cdb87808 */ /* 0x000fe20006000000 */
[----:B------:R-:W-:Y:S01]  /*2560*/  MUFU.EX2 R11, R11 ;  /* 0x0000000b000b7308 */ /* 0x000fe20000000800 */
[----:B------:R-:W-:Y:S02]  /*2570*/  FSEL R185, R208, -INF , !P1 ;  /* 0xff800000d0b97808 */ /* 0x000fe40004800000 */
[----:B------:R-:W-:Y:S01]  /*2580*/  ISETP.GT.AND P4, PT, R5, 0x8, PT ;  /* 0x000000080500780c */ /* 0x000fe20003f84270 */
[----:B------:R-:W-:Y:S01]  /*2590*/  FFMA.FTZ R201, R184, UR41, -R21 ;  /* 0x00000029b8c97c23 */ /* 0x000fe20008010815 */
[----:B------:R-:W-:Y:S01]  /*25a0*/  FSEL R184, R209, -INF , !P5 ;  /* 0xff800000d1b87808 */ /* 0x000fe20006800000 */
[----:B------:R-:W-:Y:S02]  /*25b0*/  WARPGROUP.DEPBAR.LE gsb0, 0x0 ;  /* 0x00008000000079c5 */ /* 0x000fe40000010000 */
[----:B------:R-:W-:Y:S01]  /*25c0*/  WARPGROUP.ARRIVE ;  /* 0x00000000000079c5 */ /* 0x000fe20000000000 */
[----:B------:R-:W-:Y:S01]  /*25d0*/  FFMA.FTZ R204, R185, UR41, -R16 ;  /* 0x00000029b9cc7c23 */ /* 0x000fe20008010810 */
[----:B------:R-:W-:Y:S01]  /*25e0*/  SEL R188, R188, 0x40, P4 ;  /* 0x00000040bcbc7807 */ /* 0x000fe20002000000 */
[----:B------:R-:W-:Y:S01]  /*25f0*/  FFMA.FTZ R205, R184, UR41, -R17 ;  /* 0x00000029b8cd7c23 */ /* 0x000fe20008010811 */
[----:B------:R-:W-:Y:S01]  /*2600*/  FSEL R185, R212, -INF , !P3 ;  /* 0xff800000d4b97808 */ /* 0x000fe20005800000 */
[----:B------:R-:W-:Y:S01]  /*2610*/  MUFU.EX2 R12, R12 ;  /* 0x0000000c000c7308 */ /* 0x000fe20000000800 */
[----:B------:R-:W-:Y:S01]  /*2620*/  HGMMA.64x64x16.F32.BF16 R152, gdesc[UR8], R152, gsb0 ;  /* 0x00e00000089879f0 */ /* 0x000fe20008001898 */
[----:B------:R-:W-:Y:S01]  /*2630*/  UIADD3 UR10, UR5, 0x4, URZ ;  /* 0x00000004050a7890 */ /* 0x000fe2000fffe03f */
[----:B------:R-:W-:Y:S01]  /*2640*/  FSEL R184, R213, -INF , !P2 ;  /* 0xff800000d5b87808 */ /* 0x000fe20005000000 */
[----:B------:R-:W-:Y:S01]  /*2650*/  UIADD3 UR8, UR6, 0x4, URZ ;  /* 0x0000000406087890 */ /* 0x000fe2000fffe03f */
[----:B------:R-:W-:Y:S01]  /*2660*/  ISETP.GT.AND P1, PT, R188, RZ, PT ;  /* 0x000000ffbc00720c */ /* 0x000fe20003f24270 */
[----:B------:R-:W-:Y:S01]  /*2670*/  UMOV UR11, 0x40000040 ;  /* 0x40000040000b7882 */ /* 0x000fe20000000000 */
[----:B------:R-:W-:Y:S01]  /*2680*/  UMOV UR9, 0x40000040 ;  /* 0x4000004000097882 */ /* 0x000fe20000000000 */
[----:B------:R-:W-:Y:S01]  /*2690*/  FFMA.FTZ R185, R185, UR41, -R22 ;  /* 0x00000029b9b97c23 */ /* 0x000fe20008010816 */
[----:B------:R-:W-:Y:S01]  /*26a0*/  FFMA.FTZ R208, R184, UR41, -R23 ;  /* 0x00000029b8d07c23 */ /* 0x000fe20008010817 */
[----:B------:R-:W-:Y:S01]  /*26b0*/  ISETP.GT.AND P2, PT, R188, 0x8, PT ;  /* 0x00000008bc00780c */ /* 0x000fe20003f44270 */
[----:B------:R-:W-:Y:S01]  /*26c0*/  MUFU.EX2 R13, R13 ;  /* 0x0000000d000d7308 */ /* 0x000fe20000000800 */
[----:B------:R-:W-:-:S02]  /*26d0*/  LOP3.LUT R184, R225, 0x2000000, RZ, 0xfc, !PT ;  /* 0x02000000e1b87812 */ /* 0x000fc400078efcff */
[----:B------:R-:W-:Y:S02]  /*26e0*/  FSEL R189, R186, -INF , !P1 ;  /* 0xff800000babd7808 */ /* 0x000fe40004800000 */
[C---:B------:R-:W-:Y:S01]  /*26f0*/  ISETP.GT.AND P1, PT, R188.reuse, 0x1, PT ;  /* 0x00000001bc00780c */ /* 0x040fe20003f24270 */
[----:B------:R-:W-:Y:S01]  /*2700*/  IMAD R186, R3, 0x400, R184 ;  /* 0x0000040003ba7824 */ /* 0x000fe200078e02b8 */
[C---:B------:R-:W-:Y:S01]  /*2710*/  ISETP.GT.AND P5, PT, R188.reuse, 0x18, PT ;  /* 0x00000018bc00780c */ /* 0x040fe20003fa4270 */
[----:B------:R1:W-:Y:S01]  /*2720*/  MUFU.EX2 R209, R185 ;  /* 0x000000b900d17308 */ /* 0x0003e20000000800 */
[----:B------:R-:W-:Y:S01]  /*2730*/  FSEL R184, R187, -INF , !P1 ;  /* 0xff800000bbb87808 */ /* 0x000fe20004800000 */
[----:B------:R-:W-:Y:S01]  /*2740*/  FFMA.FTZ R189, R189, UR41, -R216 ;  /* 0x00000029bdbd7c23 */ /* 0x000fe200080108d8 */
[C---:B------:R-:W-:Y:S02]  /*2750*/  ISETP.GT.AND P1, PT, R188.reuse, 0x9, PT ;  /* 0x00000009bc00780c */ /* 0x040fe40003f24270 */
[----:B------:R-:W-:Y:S01]  /*2760*/  ISETP.GT.AND P3, PT, R188, 0x11, PT ;  /* 0x00000011bc00780c */ /* 0x000fe20003f64270 */
[----:B------:R-:W-:Y:S01]  /*2770*/  FFMA.FTZ R213, R184, UR41, -R217 ;  /* 0x00000029b8d57c23 */ /* 0x000fe200080108d9 */
[----:B------:R-:W-:Y:S01]  /*2780*/  FSEL R184, R191, -INF , !P1 ;  /* 0xff800000bfb87808 */ /* 0x000fe20004800000 */
[----:B------:R2:W-:Y:S01]  /*2790*/  MUFU.EX2 R212, R189 ;  /* 0x000000bd00d47308 */ /* 0x0005e20000000800 */
[----:B-1----:R-:W-:-:S02]  /*27a0*/  FSEL R185, R190, -INF , !P2 ;  /* 0xff800000beb97808 */ /* 0x002fc40005000000 */
[----:B------:R-:W-:Y:S01]  /*27b0*/  ISETP.GT.AND P2, PT, R188, 0x10, PT ;  /* 0x00000010bc00780c */ /* 0x000fe20003f44270 */
[----:B------:R-:W-:Y:S01]  /*27c0*/  FFMA.FTZ R223, R184, UR41, -R223 ;  /* 0x00000029b8df7c23 */ /* 0x000fe200080108df */
[----:B------:R-:W-:Y:S01]  /*27d0*/  ISETP.GT.AND P6, PT, R188, 0x19, PT ;  /* 0x00000019bc00780c */ /* 0x000fe20003fc4270 */
[----:B------:R-:W-:Y:S01]  /*27e0*/  FFMA.FTZ R216, R185, UR41, -R222 ;  /* 0x00000029b9d87c23 */ /* 0x000fe200080108de */
[----:B------:R-:W-:Y:S01]  /*27f0*/  FSEL R185, R194, -INF , !P2 ;  /* 0xff800000c2b97808 */ /* 0x000fe20005000000 */
[----:B------:R-:W-:Y:S01]  /*2800*/  MUFU.EX2 R213, R213 ;  /* 0x000000d500d57308 */ /* 0x000fe20000000800 */
[C---:B------:R-:W-:Y:S02]  /*2810*/  ISETP.GT.AND P2, PT, R188.reuse, 0x21, PT ;  /* 0x00000021bc00780c */ /* 0x040fe40003f44270 */
[----:B------:R-:W-:Y:S01]  /*2820*/  ISETP.GT.AND P1, PT, R188, 0x20, PT ;  /* 0x00000020bc00780c */ /* 0x000fe20003f24270 */
[----:B------:R-:W-:Y:S01]  /*2830*/  FFMA.FTZ R217, R185, UR41, -R220 ;  /* 0x00000029b9d97c23 */ /* 0x000fe200080108dc */
[----:B------:R-:W-:-:S02]  /*2840*/  FSEL R187, R198, -INF , !P5 ;  /* 0xff800000c6bb7808 */ /* 0x000fc40006800000 */
[----:B------:R-:W-:Y:S01]  /*2850*/  FSEL R192, R203, -INF , !P2 ;  /* 0xff800000cbc07808 */ /* 0x000fe20005000000 */
[----:B------:R-:W-:Y:S01]  /*2860*/  MUFU.EX2 R216, R216 ;  /* 0x000000d800d87308 */ /* 0x000fe20000000800 */
[----:B------:R-:W-:Y:S02]  /*2870*/  ISETP.GT.AND P4, PT, R188, 0x29, PT ;  /* 0x00000029bc00780c */ /* 0x000fe40003f84270 */
[----:B------:R-:W-:Y:S02]  /*2880*/  FSEL R190, R199, -INF , !P6 ;  /* 0xff800000c7be7808 */ /* 0x000fe40007000000 */
[----:B--2---:R-:W-:Y:S02]  /*2890*/  FSEL R189, R202, -INF , !P1 ;  /* 0xff800000cabd7808 */ /* 0x004fe40004800000 */
[----:B------:R-:W-:Y:S01]  /*28a0*/  ISETP.GT.AND P5, PT, R188, 0x30, PT ;  /* 0x00000030bc00780c */ /* 0x000fe20003fa4270 */
[----:B------:R-:W-:Y:S01]  /*28b0*/  FFMA.FTZ R219, R190, UR41, -R219 ;  /* 0x00000029bedb7c23 */ /* 0x000fe200080108db */
[C---:B------:R-:W-:Y:S01]  /*28c0*/  ISETP.GT.AND P6, PT, R188.reuse, 0x31, PT ;  /* 0x00000031bc00780c */ /* 0x040fe20003fc4270 */
[----:B------:R-:W-:Y:S01]  /*28d0*/  FFMA.FTZ R203, R189, UR41, -R18 ;  /* 0x00000029bdcb7c23 */ /* 0x000fe20008010812 */
[----:B------:R-:W-:Y:S01]  /*28e0*/  FSEL R194, R207, -INF , !P4 ;  /* 0xff800000cfc27808 */ /* 0x000fe20006000000 */
[----:B------:R-:W-:Y:S01]  /*28f0*/  MUFU.EX2 R220, R223 ;  /* 0x000000df00dc7308 */ /* 0x000fe20000000800 */
[----:B------:R-:W-:-:S02]  /*2900*/  ISETP.GT.AND P1, PT, R188, 0x38, PT ;  /* 0x00000038bc00780c */ /* 0x000fc40003f24270 */
[----:B------:R-:W-:Y:S01]  /*2910*/  ISETP.GT.AND P2, PT, R188, 0x39, PT ;  /* 0x00000039bc00780c */ /* 0x000fe20003f44270 */
[----:B------:R-:W-:Y:S01]  /*2920*/  FFMA.FTZ R194, R194, UR41, -R21 ;  /* 0x00000029c2c27c23 */ /* 0x000fe20008010815 */
[----:B------:R-:W-:Y:S02]  /*2930*/  FSEL R193, R210, -INF , !P5 ;  /* 0xff800000d2c17808 */ /* 0x000fe40006800000 */
[----:B------:R-:W-:Y:S01]  /*2940*/  FSEL R198, R211, -INF , !P6 ;  /* 0xff800000d3c67808 */ /* 0x000fe20007000000 */
[----:B------:R-:W-:Y:S01]  /*2950*/  MUFU.EX2 R203, R203 ;  /* 0x000000cb00cb7308 */ /* 0x000fe20000000800 */
[----:B------:R-:W-:Y:S01]  /*2960*/  FSEL R199, R214, -INF , !P1 ;  /* 0xff800000d6c77808 */ /* 0x000fe20004800000 */
[----:B------:R-:W-:Y:S01]  /*2970*/  FFMA.FTZ R196, R193, UR41, -R16 ;  /* 0x00000029c1c47c23 */ /* 0x000fe20008010810 */
[----:B------:R-:W-:Y:S01]  /*2980*/  FSEL R210, R215, -INF , !P2 ;  /* 0xff800000d7d27808 */ /* 0x000fe20005000000 */
[----:B------:R-:W-:Y:S02]  /*2990*/  FFMA.FTZ R198, R198, UR41, -R17 ;  /* 0x00000029c6c67c23 */ /* 0x000fe40008010811 */
[----:B------:R-:W-:-:S02]  /*29a0*/  FFMA.FTZ R199, R199, UR41, -R22 ;  /* 0x00000029c7c77c23 */ /* 0x000fc40008010816 */
[----:B------:R-:W-:Y:S01]  /*29b0*/  MUFU.EX2 R217, R217 ;  /* 0x000000d900d97308 */ /* 0x000fe20000000800 */
[----:B------:R-:W-:Y:S02]  /*29c0*/  WARPGROUP.DEPBAR.LE gsb0, 0x0 ;  /* 0x00008000000079c5 */ /* 0x000fe40000010000 */
[----:B------:R-:W-:-:S05]  /*29d0*/  WARPGROUP.ARRIVE ;  /* 0x00000000000079c5 */ /* 0x000fca0000000000 */
[----:B------:R-:W-:Y:S01]  /*29e0*/  MUFU.EX2 R14, R14 ;  /* 0x0000000e000e7308 */ /* 0x000fe20000000800 */
[----:B------:R-:W-:Y:S01]  /*29f0*/  HGMMA.64x64x16.F32.BF16 R152, gdesc[UR8], R152, gsb0 ;  /* 0x00e00000089879f0 */ /* 0x000fe20008001898 */
[----:B------:R-:W-:Y:S02]  /*2a00*/  UIADD3 UR10, UR5, 0x6, URZ ;  /* 0x00000006050a7890 */ /* 0x000fe4000fffe03f */
[----:B------:R-:W-:-:S04]  /*2a10*/  UIADD3 UR8, UR6, 0x6, URZ ;  /* 0x0000000606087890 */ /* 0x000fc8000fffe03f */
[----:B------:R-:W-:Y:S01]  /*2a20*/  MUFU.EX2 R15, R15 ;  /* 0x0000000f000f7308 */ /* 0x000fe20000000800 */
[----:B------:R-:W-:Y:S01]  /*2a30*/  UMOV UR11, 0x40000040 ;  /* 0x40000040000b7882 */ /* 0x000fe20000000000 */
[----:B------:R-:W-:-:S06]  /*2a40*/  UMOV UR9, 0x40000040 ;  /* 0x4000004000097882 */ /* 0x000fcc0000000000 */
[----:B------:R-:W-:Y:S08]  /*2a50*/  MUFU.EX2 R200, R200 ;  /* 0x000000c800c87308 */ /* 0x000ff00000000800 */
[----:B------:R-:W-:Y:S08]  /*2a60*/  MUFU.EX2 R201, R201 ;  /* 0x000000c900c97308 */ /* 0x000ff00000000800 */
[----:B------:R-:W-:Y:S08]  /*2a70*/  MUFU.EX2 R204, R204 ;  /* 0x000000cc00cc7308 */ /* 0x000ff00000000800 */
[----:B------:R-:W-:Y:S08]  /*2a80*/  MUFU.EX2 R205, R205 ;  /* 0x000000cd00cd7308 */ /* 0x000ff00000000800 */
[----:B------:R-:W1:Y:S01]  /*2a90*/  MUFU.EX2 R208, R208 ;  /* 0x000000d000d07308 */ /* 0x000e620000000800 */
        /* <DEDUP_REMOVED lines=26> */
[----:B------:R-:W-:Y:S01]  /*2c40*/  R2UR UR6, R186 ;  /* 0x00000000ba0672ca */ /* 0x000fe200000e0000 */
[----:B------:R-:W-:Y:S01]  /*2c50*/  UMOV UR11, 0x40000040 ;  /* 0x40000040000b7882 */ /* 0x000fe20000000000 */
[----:B------:R-:W-:Y:S01]  /*2c60*/  UMOV UR9, 0x40000040 ;  /* 0x4000004000097882 */ /* 0x000fe20000000000 */
[----:B------:R-:W-:Y:S01]  /*2c70*/  FSEL R186, R195, -INF , !P3 ;  /* 0xff800000c3ba7808 */ /* 0x000fe20005800000 */
[----:B------:R-:W-:Y:S01]  /*2c80*/  FFMA.FTZ R195, R187, UR41, -R218 ;  /* 0x00000029bbc37c23 */ /* 0x000fe200080108da */
[----:B------:R-:W-:Y:S01]  /*2c90*/  ISETP.GT.AND P3, PT, R188, 0x28, PT ;  /* 0x00000028bc00780c */ /* 0x000fe20003f64270 */
[----:B------:R-:W-:-:S02]  /*2ca0*/  FFMA.FTZ R218, R192, UR41, -R19 ;  /* 0x00000029c0da7c23 */ /* 0x000fc40008010813 */
[----:B------:R-:W-:Y:S01]  /*2cb0*/  FFMA.FTZ R221, R186, UR41, -R221 ;  /* 0x00000029badd7c23 */ /* 0x000fe200080108dd */
[----:B------:R-:W-:Y:S01]  /*2cc0*/  FSEL R19, R206, -INF , !P3 ;  /* 0xff800000ce137808 */ /* 0x000fe20005800000 */
[----:B------:R-:W2:Y:S04]  /*2cd0*/  MUFU.EX2 R22, R218 ;  /* 0x000000da00167308 */ /* 0x000ea80000000800 */
[----:B------:R-:W-:-:S04]  /*2ce0*/  FFMA.FTZ R206, R19, UR41, -R20 ;  /* 0x0000002913ce7c23 */ /* 0x000fc80008010814 */
[----:B------:R3:W-:Y:S08]  /*2cf0*/  MUFU.EX2 R18, R195 ;  /* 0x000000c300127308 */ /* 0x0007f00000000800 */
[----:B------:R-:W5:Y:S01]  /*2d00*/  MUFU.EX2 R202, R221 ;  /* 0x000000dd00ca7308 */ /* 0x000f620000000800 */
[----:B---3--:R-:W-:-:S07]  /*2d10*/  FFMA.FTZ R195, R210, UR41, -R23 ;  /* 0x00000029d2c37c23 */ /* 0x008fce0008010817 */
[----:B------:R-:W3:Y:S08]  /*2d20*/  MUFU.EX2 R19, R219 ;  /* 0x000000db00137308 */ /* 0x000ef00000000800 */
[----:B------:R1:W3:Y:S02]  /*2d30*/  MUFU.EX2 R23, R206 ;  /* 0x000000ce00177308 */ /* 0x0002e40000000800 */
[----:B-1----:R-:W-:Y:S01]  /*2d40*/  F2FP.BF16.F32.PACK_AB R206, R208, R209 ;  /* 0x000000d1d0ce723e */ /* 0x002fe200000010ff */
[----:B------:R-:W-:-:S02]  /*2d50*/  WARPGROUP.DEPBAR.LE gsb0, 0x0 ;  /* 0x00008000000079c5 */ /* 0x000fc40000010000 */
        /* <DEDUP_REMOVED lines=9> */
[----:B------:R-:W2:Y:S04]  /*2df0*/  LDS.64 R186, [R224+0x28220] ;  /* 0x02822000e0ba7984 */ /* 0x000ea80000000a00 */
[----:B------:R-:W5:Y:S04]  /*2e00*/  LDS.64 R188, [R224+0x28240] ;  /* 0x02824000e0bc7984 */ /* 0x000f680000000a00 */
[----:B------:R-:W3:Y:S04]  /*2e10*/  LDS.64 R190, [R224+0x28260] ;  /* 0x02826000e0be7984 */ /* 0x000ee80000000a00 */
[----:B------:R-:W3:Y:S04]  /*2e20*/  LDS.64 R20, [R224+0x28280] ;  /* 0x02828000e0147984 */ /* 0x000ee80000000a00 */
[----:B------:R-:W3:Y:S04]  /*2e30*/  LDS.64 R192, [R224+0x282a0] ;  /* 0x0282a000e0c07984 */ /* 0x000ee80000000a00 */
[----:B------:R-:W3:Y:S04]  /*2e40*/  LDS.64 R16, [R224+0x282c0] ;  /* 0x0282c000e0107984 */ /* 0x000ee80000000a00 */
        /* <DEDUP_REMOVED lines=21> */
[----:B------:R-:W-:Y:S01]  /*2fa0*/  FADD.FTZ R167, R172, -R192 ;  /* 0x800000c0aca77221 */ /* 0x000fe20000010000 */
[----:B------:R2:W3:Y:S01]  /*2fb0*/  MUFU.EX2 R20, R196 ;  /* 0x000000c400147308 */ /* 0x0004e20000000800 */
[----:B------:R-:W-:Y:S01]  /*2fc0*/  FMUL.FTZ R21, R22, R21 ;  /* 0x0000001516157220 */ /* 0x000fe20000410000 */
[----:B------:R-:W-:Y:S01]  /*2fd0*/  FMUL.FTZ R170, R203, R170 ;  /* 0x000000aacbaa7220 */ /* 0x000fe20000410000 */
[--C-:B------:R-:W-:Y:S01]  /*2fe0*/  FADD.FTZ R169, R176, -R16.reuse ;  /* 0x80000010b0a97221 */ /* 0x100fe20000010000 */
[----:B------:R-:W-:Y:S01]  /*2ff0*/  FADD.FTZ R171, R178, -R16 ;  /* 0x80000010b2ab7221 */ /* 0x000fe20000010000 */
[--C-:B------:R-:W-:Y:S01]  /*3000*/  FADD.FTZ R16, R177, -R17.reuse ;  /* 0x80000011b1107221 */ /* 0x100fe20000010000 */
[----:B------:R-:W-:Y:S01]  /*3010*/  FADD.FTZ R172, R179, -R17 ;  /* 0x80000011b3ac7221 */ /* 0x000fe20000010000 */
[----:B------:R-:W-:Y:S01]  /*3020*/  FADD.FTZ R159, R159, -R187 ;  /* 0x800000bb9f9f7221 */ /* 0x000fe20000010000 */
[----:B------:R5:W3:Y:S01]  /*3030*/  MUFU.EX2 R17, R198 ;  /* 0x000000c600117308 */ /* 0x000ae20000000800 */
[----:B--2---:R-:W-:Y:S01]  /*3040*/  FMUL.FTZ R196, R6, R197 ;  /* 0x000000c506c47220 */ /* 0x004fe20000410000 */
[----:B------:R-:W-:Y:S01]  /*3050*/  FMUL.FTZ R197, R212, R207 ;  /* 0x000000cfd4c57220 */ /* 0x000fe20000410000 */
[----:B------:R-:W-:Y:S01]  /*3060*/  FADD.FTZ R162, R162, -R188 ;  /* 0x800000bca2a27221 */ /* 0x000fe20000010000 */
[----:B------:R-:W-:Y:S01]  /*3070*/  FADD.FTZ R163, R163, -R189 ;  /* 0x800000bda3a37221 */ /* 0x000fe20000010000 */
[----:B------:R-:W-:Y:S01]  /*3080*/  FADD.FTZ R174, R174, -R192 ;  /* 0x800000c0aeae7221 */ /* 0x000fe20000010000 */
[--C-:B------:R-:W-:Y:S01]  /*3090*/  FADD.FTZ R168, R173, -R193.reuse ;  /* 0x800000c1ada87221 */ /* 0x100fe20000010000 */
[----:B------:R-:W-:Y:S01]  /*30a0*/  FADD.FTZ R175, R175, -R193 ;  /* 0x800000c1afaf7221 */ /* 0x000fe20000010000 */
[----:B------:R-:W2:Y:S01]  /*30b0*/  MUFU.EX2 R207, R199 ;  /* 0x000000c700cf7308 */ /* 0x000ea20000000800 */
[----:B-----5:R-:W-:Y:S01]  /*30c0*/  F2FP.BF16.F32.PACK_AB R198, R158, R153 ;  /* 0x000000999ec6723e */ /* 0x020fe200000010ff */
[--C-:B----4-:R-:W-:Y:S01]  /*30d0*/  FADD.FTZ R180, R180, -R224.reuse ;  /* 0x800000e0b4b47221 */ /* 0x110fe20000010000 */
[----:B------:R-:W-:Y:S01]  /*30e0*/  FMUL.FTZ R173, R7, R152 ;  /* 0x0000009807ad7220 */ /* 0x000fe20000410000 */
[----:B------:R-:W-:Y:S01]  /*30f0*/  FADD.FTZ R182, R182, -R224 ;  /* 0x800000e0b6b67221 */ /* 0x000fe20000010000 */
[--C-:B------:R-:W-:Y:S01]  /*3100*/  FADD.FTZ R181, R181, -R225.reuse ;  /* 0x800000e1b5b57221 */ /* 0x100fe20000010000 */
[----:B------:R-:W-:Y:S01]  /*3110*/  FADD.FTZ R183, R183, -R225 ;  /* 0x800000e1b7b77221 */ /* 0x000fe20000010000 */
[----:B------:R-:W-:Y:S01]  /*3120*/  FMUL.FTZ R154, R213, R154 ;  /* 0x0000009ad59a7220 */ /* 0x000fe20000410000 */
        /* <DEDUP_REMOVED lines=18> */
[----:B-1----:R-:W-:Y:S01]  /*3250*/  FMUL.FTZ R175, R156, R175 ;  /* 0x000000af9caf7220 */ /* 0x002fe20000410000 */
[----:B------:R-:W-:Y:S01]  /*3260*/  FMUL.FTZ R169, R204, R169 ;  /* 0x000000a9cca97220 */ /* 0x000fe20000410000 */
[----:B---3--:R-:W-:Y:S01]  /*3270*/  FMUL.FTZ R171, R20, R171 ;  /* 0x000000ab14ab7220 */ /* 0x008fe20000410000 */
[----:B------:R-:W-:Y:S01]  /*3280*/  FMUL.FTZ R16, R205, R16 ;  /* 0x00000010cd107220 */ /* 0x000fe20000410000 */
[----:B------:R-:W-:Y:S01]  /*3290*/  FMUL.FTZ R172, R17, R172 ;  /* 0x000000ac11ac7220 */ /* 0x000fe20000410000 */
[----:B------:R-:W-:Y:S01]  /*32a0*/  FMUL.FTZ R180, R209, R180 ;  /* 0x000000b4d1b47220 */ /* 0x000fe20000410000 */
[----:B--2---:R-:W-:Y:S01]  /*32b0*/  FMUL.FTZ R182, R207, R182 ;  /* 0x000000b6cfb67220 */ /* 0x004fe20000410000 */
[----:B------:R-:W-:Y:S01]  /*32c0*/  FMUL.FTZ R181, R208, R181 ;  /* 0x000000b5d0b57220 */ /* 0x000fe20000410000 */
[----:B----4-:R-:W-:Y:S01]  /*32d0*/  FMUL.FTZ R183, R158, R183 ;  /* 0x000000b79eb77220 */ /* 0x010fe20000410000 */
[----:B------:R-:W-:Y:S01]  /*32e0*/  F2FP.BF16.F32.PACK_AB R196, R173, R196 ;  /* 0x000000c4adc4723e */ /* 0x000fe200000010ff */
[----:B------:R-:W-:Y:S01]  /*32f0*/  IMAD R21, R21, 0x2, R228 ;  /* 0x0000000215157824 */ /* 0x000fe200078e02e4 */
[----:B------:R-:W-:-:S02]  /*3300*/  F2FP.BF16.F32.PACK_AB R197, R154, R197 ;  /* 0x000000c59ac5723e */ /* 0x000fc400000010ff */
[----:B------:R-:W-:Y:S02]  /*3310*/  F2FP.BF16.F32.PACK_AB R199, R152, R155 ;  /* 0x0000009b98c7723e */ /* 0x000fe400000010ff */
[----:B------:R-:W-:Y:S02]  /*3320*/  F2FP.BF16.F32.PACK_AB R192, R160, R157 ;  /* 0x0000009da0c0723e */ /* 0x000fe400000010ff */
[----:B------:R-:W-:Y:S01]  /*3330*/  F2FP.BF16.F32.PACK_AB R193, R163, R162 ;  /* 0x000000a2a3c1723e */ /* 0x000fe200000010ff */
[----:B------:R1:W-:Y:S01]  /*3340*/  STSM.16.MT88.4 [R21+0x28800], R196 ;  /* 0x028800c415007844 */ /* 0x0003e20000004200 */
[----:B------:R-:W-:Y:S02]  /*3350*/  F2FP.BF16.F32.PACK_AB R194, R184, R185 ;  /* 0x000000b9b8c2723e */ /* 0x000fe400000010ff */
[----:B------:R-:W-:Y:S02]  /*3360*/  F2FP.BF16.F32.PACK_AB R195, R164, R161 ;  /* 0x000000a1a4c3723e */ /* 0x000fe400000010ff */
[----:B------:R-:W-:-:S02]  /*3370*/  F2FP.BF16.F32.PACK_AB R188, R166, R165 ;  /* 0x000000a5a6bc723e */ /* 0x000fc400000010ff */
[----:B------:R-:W-:Y:S01]  /*3380*/  F2FP.BF16.F32.PACK_AB R190, R168, R167 ;  /* 0x000000a7a8be723e */ /* 0x000fe200000010ff */
[----:B------:R1:W-:Y:S01]  /*3390*/  STSM.16.MT88.4 [R21+0x29000], R192 ;  /* 0x029000c015007844 */ /* 0x0003e20000004200 */
[----:B------:R-:W-:Y:S02]  /*33a0*/  F2FP.BF16.F32.PACK_AB R191, R175, R174 ;  /* 0x000000aeafbf723e */ /* 0x000fe400000010ff */
[----:B------:R-:W-:Y:S02]  /*33b0*/  F2FP.BF16.F32.PACK_AB R184, R16, R169 ;  /* 0x000000a910b8723e */ /* 0x000fe400000010ff */
[----:B------:R-:W-:Y:S01]  /*33c0*/  F2FP.BF16.F32.PACK_AB R185, R172, R171 ;  /* 0x000000abacb9723e */ /* 0x000fe200000010ff */
[----:B------:R1:W-:Y:S01]  /*33d0*/  STSM.16.MT88.4 [R21+0x29800], R188 ;  /* 0x029800bc15007844 */ /* 0x0003e20000004200 */
[----:B------:R-:W-:Y:S02]  /*33e0*/  F2FP.BF16.F32.PACK_AB R186, R181, R180 ;  /* 0x000000b4b5ba723e */ /* 0x000fe400000010ff */
[----:B------:R-:W-:-:S02]  /*33f0*/  F2FP.BF16.F32.PACK_AB R187, R183, R182 ;  /* 0x000000b6b7bb723e */ /* 0x000fc400000010ff */
[----:B------:R-:W-:Y:S01]  /*3400*/  F2FP.BF16.F32.PACK_AB R152, R7, R6 ;  /* 0x000000060798723e */ /* 0x000fe200000010ff */
[----:B------:R-:W-:Y:S01]  /*3410*/  IMAD R7, R226, 0x4000, R228 ;  /* 0x00004000e2077824 */ /* 0x000fe200078e02e4 */
[----:B------:R-:W-:Y:S01]  /*3420*/  F2FP.BF16.F32.PACK_AB R154, R9, R8 ;  /* 0x00000008099a723e */ /* 0x000fe200000010ff */
[----:B------:R1:W-:Y:S01]  /*3430*/  STSM.16.MT88.4 [R21+0x2a000], R184 ;  /* 0x02a000b815007844 */ /* 0x0003e20000004200 */
[----:B------:R-:W-:Y:S02]  /*3440*/  F2FP.BF16.F32.PACK_AB R153, R213, R212 ;  /* 0x000000d4d599723e */ /* 0x000fe400000010ff */
[----:B------:R-:W-:Y:S02]  /*3450*/  F2FP.BF16.F32.PACK_AB R155, R220, R216 ;  /* 0x000000d8dc9b723e */ /* 0x000fe400000010ff */
[----:B------:R-:W-:Y:S02]  /*3460*/  F2FP.BF16.F32.PACK_AB R204, R205, R204 ;  /* 0x000000cccdcc723e */ /* 0x000fe400000010ff */
[----:B------:R-:W-:Y:S01]  /*3470*/  WARPGROUP.ARRIVE ;  /* 0x00000000000079c5 */ /* 0x000fe20000000000 */
[----:B------:R-:W-:-:S02]  /*3480*/  F2FP.BF16.F32.PACK_AB R205, R17, R20 ;  /* 0x0000001411cd723e */ /* 0x000fc400000010ff */
[----:B------:R-:W-:Y:S02]  /*3490*/  F2FP.BF16.F32.PACK_AB R207, R158, R207 ;  /* 0x000000cf9ecf723e */ /* 0x000fe400000010ff */
[----:B------:R-:W-:Y:S01]  /*34a0*/  SHF.R.U32.HI R6, RZ, 0x4, R230 ;  /* 0x00000004ff067819 */ /* 0x000fe200000116e6 */
[----:B------:R-:W-:Y:S01]  /*34b0*/  HGMMA.64x128x16.F32.BF16 R88, R152, gdesc[UR4].tnspB, R88, gsb0 ;  /* 0x41e0000498587df0 */ /* 0x000fe20008001858 */
[----:B------:R-:W-:Y:S01]  /*34c0*/  UIADD3 UR6, UR6, 0x180, URZ ;  /* 0x0000018006067890 */ /* 0x000fe2000fffe03f */
[----:B------:R-:W-:Y:S02]  /*34d0*/  R2UR UR7, R7 ;  /* 0x00000000070772ca */ /* 0x000fe400000e0000 */
        /* <DEDUP_REMOVED lines=90> */
[----:B-1----:R-:W-:Y:S05]  /*3a80*/  @!P0 BRA `(.L_x_2419) ;  /* 0x0000000000048947 */ /* 0x002fea0003800000 */
[----:B------:R-:W-:Y:S01]  /*3a90*/  BPT.TRAP 0x1 ;  /* 0x000000040000795c */ /* 0x000fe20000300000 */
.L_x_2419:
        /* <DEDUP_REMOVED lines=49> */
.L_x_2420:
        /* <DEDUP_REMOVED lines=78> */
.L_x_2403:
        /* <DEDUP_REMOVED lines=23> */
.L_x_2423:
        /* <DEDUP_REMOVED lines=20> */
.L_x_2424:
        /* <DEDUP_REMOVED lines=18> */
.L_x_2425:
        /* <DEDUP_REMOVED lines=18> */
.L_x_2426:
        /* <DEDUP_REMOVED lines=126> */
[----:B------:R-:W-:Y:S01]  /*4f60*/  ULDC.64 UR6, c[0x0][0x198] ;  /* 0x0000660000067ab9 */ /* 0x000fe20000000a00 */
[----:B------:R-:W-:Y:S02]  /*4f70*/  UIADD3 UR40, UR37, 0x8000, URZ ;  /* 0x0000800025287890 */ /* 0x000fe4000fffe03f */
[----:B------:R-:W-:Y:S02]  /*4f80*/  UIADD3 UR4, UP0, UR6, 0x770, URZ ;  /* 0x0000077006047890 */ /* 0x000fe4000ff1e03f */
[----:B------:R-:W-:Y:S02]  /*4f90*/  USHF.L.U32 UR42, UR36, 0x7, URZ ;  /* 0x00000007242a7899 */ /* 0x000fe4000800063f */
[----:B------:R-:W-:Y:S02]  /*4fa0*/  UIADD3.X UR5, URZ, UR7, URZ, UP0, !UPT ;  /* 0x000000073f057290 */ /* 0x000fe400087fe43f */
[----:B------:R-:W-:Y:S02]  /*4fb0*/  UIADD3 UR6, UP0, UR6, 0x670, URZ ;  /* 0x0000067006067890 */ /* 0x000fe4000ff1e03f */
[----:B------:R-:W-:-:S02]  /*4fc0*/  UIADD3 UR16, UR37, 0xc000, URZ ;  /* 0x0000c00025107890 */ /* 0x000fc4000fffe03f */
[----:B------:R-:W-:Y:S02]  /*4fd0*/  UIADD3.X UR7, URZ, UR7, URZ, UP0, !UPT ;  /* 0x000000073f077290 */ /* 0x000fe400087fe43f */
[----:B------:R-:W-:Y:S01]  /*4fe0*/  UIADD3 UR8, UR37, 0x4000, URZ ;  /* 0x0000400025087890 */ /* 0x000fe2000fffe03f */
[----:B------:R-:W-:Y:S01]  /*4ff0*/  UMOV UR41, URZ ;  /* 0x0000003f00297c82 */ /* 0x000fe20008000000 */
[----:B------:R-:W-:Y:S01]  /*5000*/  UMOV UR17, 0x40 ;  /* 0x0000004000117882 */ /* 0x000fe20000000000 */
[----:B------:R-:W-:Y:S01]  /*5010*/  UMOV UR19, UR43 ;  /* 0x0000002b00137c82 */ /* 0x000fe20008000000 */
[----:B------:R-:W-:Y:S01]  /*5020*/  UMOV UR20, UR44 ;  /* 0x0000002c00147c82 */ /* 0x000fe20008000000 */
[----:B------:R-:W-:Y:S01]  /*5030*/  UMOV UR18, UR42 ;  /* 0x0000002a00127c82 */ /* 0x000fe20008000000 */
[----:B------:R1:W-:Y:S01]  /*5040*/  UTMASTG.4D [UR40], [UR4] ;  /* 0x00000028040073b5 */ /* 0x0003e20008018000 */
[----:B------:R-:W-:Y:S01]  /*5050*/  UMOV UR9, 0x40 ;  /* 0x0000004000097882 */ /* 0x000fe20000000000 */
[----:B------:R-:W-:Y:S01]  /*5060*/  UMOV UR11, UR43 ;  /* 0x0000002b000b7c82 */ /* 0x000fe20008000000 */
[----:B------:R-:W-:Y:S01]  /*5070*/  UMOV UR12, UR44 ;  /* 0x0000002c000c7c82 */ /* 0x000fe20008000000 */
[----:B------:R-:W-:Y:S01]  /*5080*/  UMOV UR10, UR42 ;  /* 0x0000002a000a7c82 */ /* 0x000fe20008000000 */
[----:B------:R3:W-:Y:S01]  /*5090*/  UTMASTG.4D [UR16], [UR4] ;  /* 0x00000010040073b5 */ /* 0x0007e20008018000 */
[----:B-1----:R-:W-:-:S02]  /*50a0*/  UMOV UR40, UR37 ;  /* 0x0000002500287c82 */ /* 0x002fc40008000000 */
[----:B------:R3:W-:Y:S01]  /*50b0*/  UTMASTG.4D [UR40], [UR6] ;  /* 0x00000028060073b5 */ /* 0x0007e20008018000 */
[----:B------:R3:W-:Y:S02]  /*50c0*/  UTMASTG.4D [UR8], [UR6] ;  /* 0x00000008060073b5 */ /* 0x0007e40008018000 */
[----:B---3--:R0:W-:Y:S02]  /*50d0*/  UTMACMDFLUSH ;  /* 0x00000000000079b7 */ /* 0x0081e40000000000 */
.L_x_2428:
[----:B------:R-:W-:Y:S05]  /*50e0*/  BSYNC B0 ;  /* 0x0000000000007941 */ /* 0x000fea0003800000 */
.L_x_2427:
[----:B------:R-:W-:-:S04]  /*50f0*/  DEPBAR.LE SB0, 0x0 ;  /* 0x000080000000791a */ /* 0x000fc80000000000 */
[----:B------:R-:W-:Y:S05]  /*5100*/  BRA `(.L_x_2402) ;  /* 0x0000004400687947 */ /* 0x000fea0003800000 */
.L_x_2422:
[----:B------:R-:W1:Y:S01]  /*5110*/  S2R R0, SR_TID.X ;  /* 0x0000000000007919 */ /* 0x000e620000002100 */
[----:B------:R-:W2:Y:S01]  /*5120*/  LDC.64 R2, c[0x0][0x820] ;  /* 0x00020800ff027b82 */ /* 0x000ea20000000a00 */
[----:B------:R-:W-:Y:S01]  /*5130*/  ULDC.64 UR4, c[0x0][0x808] ;  /* 0x0002020000047ab9 */ /* 0x000fe20000000a00 */
[----:B------:R-:W-:Y:S01]  /*5140*/  USHF.R.S32.HI UR10, URZ, 0x1f, UR43 ;  /* 0x0000001f3f0a7899 */ /* 0x000fe2000801142b */
[----:B------:R-:W-:Y:S01]  /*5150*/  BSSY B0, `(.L_x_2429) ;  /* 0x0000030000007945 */ /* 0x000fe20003800000 */
[----:B------:R-:W-:Y:S02]  /*5160*/  UIMAD UR4, UR36, -0x80, UR4 ;  /* 0xffffff80240478a4 */ /* 0x000fe4000f8e0204 */
[----:B------:R-:W-:Y:S02]  /*5170*/  USHF.R.S32.HI UR11, URZ, 0x1f, UR44 ;  /* 0x0000001f3f0b7899 */ /* 0x000fe4000801142c */
[----:B------:R-:W3:Y:S01]  /*5180*/  LDC.64 R10, c[0x0][0x828] ;  /* 0x00020a00ff0a7b82 */ /* 0x000ee20000000a00 */
[----:B------:R-:W-:-:S07]  /*5190*/  ULDC.64 UR6, c[0x0][0x208] ;  /* 0x0000820000067ab9 */ /* 0x000fce0000000a00 */
[----:B------:R-:W4:Y:S08]  /*51a0*/  LDC.64 R16, c[0x0][0x850] ;  /* 0x00021400ff107b82 */ /* 0x000f300000000a00 */
[----:B------:R-:W4:Y:S01]  /*51b0*/  LDC.64 R18, c[0x0][0x858] ;  /* 0x00021600ff127b82 */ /* 0x000f220000000a00 */
[----:B-1----:R-:W-:-:S05]  /*51c0*/  VIADD R5, R0, 0xffffff80 ;  /* 0xffffff8000057836 */ /* 0x002fca0000000000 */
[----:B------:R-:W-:-:S04]  /*51d0*/  SHF.R.S32.HI R0, RZ, 0x1f, R5 ;  /* 0x0000001fff007819 */ /* 0x000fc80000011405 */
[----:B------:R-:W-:-:S04]  /*51e0*/  LEA.HI R4, R0, R5, RZ, 0x4 ;  /* 0x0000000500047211 */ /* 0x000fc800078f20ff */
[----:B------:R-:W-:Y:S02]  /*51f0*/  LOP3.LUT R0, R4, 0x1ffffff0, RZ, 0xc0, !PT ;  /* 0x1ffffff004007812 */ /* 0x000fe400078ec0ff */
[----:B------:R-:W-:-:S03]  /*5200*/  SHF.R.S32.HI R4, RZ, 0x4, R4 ;  /* 0x00000004ff047819 */ /* 0x000fc60000011404 */
[----:B------:R-:W-:Y:S01]  /*5210*/  IMAD.IADD R0, R5, 0x1, -R0 ;  /* 0x0000000105007824 */ /* 0x000fe200078e0a00 */
[C---:B------:R-:W-:Y:S01]  /*5220*/  ISETP.GE.AND P6, PT, R4.reuse, UR4, PT ;  /* 0x0000000404007c0c */ /* 0x040fe2000bfc6270 */
[----:B------:R-:W-:Y:S02]  /*5230*/  VIADD R5, R4, 0x10 ;  /* 0x0000001004057836 */ /* 0x000fe40000000000 */
[----:B------:R-:W-:Y:S02]  /*5240*/  IMAD.SHL.U32 R6, R0, 0x8, RZ ;  /* 0x0000000800067824 */ /* 0x000fe400078e00ff */
[----:B--2---:R-:W-:Y:S01]  /*5250*/  IMAD R0, R2, UR10, RZ ;  /* 0x0000000a02007c24 */ /* 0x004fe2000f8e02ff */
[----:B------:R-:W-:Y:S01]  /*5260*/  ISETP.GE.AND P5, PT, R5, UR4, PT ;  /* 0x0000000405007c0c */ /* 0x000fe2000bfa6270 */
[----:B------:R-:W-:Y:S01]  /*5270*/  VIADD R9, R4, 0x40 ;  /* 0x0000004004097836 */ /* 0x000fe20000000000 */
[----:B------:R-:W-:Y:S01]  /*5280*/  SHF.R.S32.HI R7, RZ, 0x1f, R6 ;  /* 0x0000001fff077819 */ /* 0x000fe20000011406 */
[----:B------:R-:W-:Y:S01]  /*5290*/  IMAD R5, R3, UR43, R0 ;  /* 0x0000002b03057c24 */ /* 0x000fe2000f8e0200 */
[----:B------:R-:W-:Y:S01]  /*52a0*/  ISETP.GE.OR P4, PT, R6, UR5, P6 ;  /* 0x0000000506007c0c */ /* 0x000fe2000b786670 */
[----:B------:R-:W-:Y:S01]  /*52b0*/  VIADD R0, R4, 0x20 ;  /* 0x0000002004007836 */ /* 0x000fe20000000000 */
[----:B------:R-:W-:Y:S01]  /*52c0*/  ISETP.GE.AND P2, PT, R9, UR4, PT ;  /* 0x0000000409007c0c */ /* 0x000fe2000bf46270 */
[----:B------:R-:W-:Y:S01]  /*52d0*/  IMAD.WIDE.U32 R2, R2, UR43, R6 ;  /* 0x0000002b02027c25 */ /* 0x000fe2000f8e0006 */
[----:B------:R-:W-:-:S02]  /*52e0*/  ISETP.GE.OR P3, PT, R6, UR5, P5 ;  /* 0x0000000506007c0c */ /* 0x000fc4000af66670 */
[----:B------:R-:W-:Y:S01]  /*52f0*/  ISETP.GE.AND P0, PT, R0, UR4, PT ;  /* 0x0000000400007c0c */ /* 0x000fe2000bf06270 */
[----:B------:R-:W-:Y:S01]  /*5300*/  IMAD.IADD R3, R3, 0x1, R5 ;  /* 0x0000000103037824 */ /* 0x000fe200078e0205 */
[----:B------:R-:W-:Y:S01]  /*5310*/  SHF.R.S32.HI R5, RZ, 0x1f, R4 ;  /* 0x0000001fff057819 */ /* 0x000fe20000011404 */
[----:B---3--:R-:W-:Y:S02]  /*5320*/  IMAD R0, R10, UR11, RZ ;  /* 0x0000000b0a007c24 */ /* 0x008fe4000f8e02ff */
[----:B------:R-:W-:Y:S02]  /*5330*/  VIADD R8, R4, 0x30 ;  /* 0x0000003004087836 */ /* 0x000fe40000000000 */
[----:B------:R-:W-:Y:S02]  /*5340*/  IMAD.U32 R9, RZ, RZ, UR36 ;  /* 0x00000024ff097e24 */ /* 0x000fe4000f8e00ff */
[----:B------:R-:W-:Y:S01]  /*5350*/  IMAD R11, R11, UR44, R0 ;  /* 0x0000002c0b0b7c24 */ /* 0x000fe2000f8e0200 */
[----:B------:R-:W-:Y:S01]  /*5360*/  ISETP.GE.AND P1, PT, R8, UR4, PT ;  /* 0x0000000408007c0c */ /* 0x000fe2000bf26270 */
[----:B------:R-:W-:-:S04]  /*5370*/  IMAD.WIDE.U32 R14, R10, UR44, R2 ;  /* 0x0000002c0a0e7c25 */ /* 0x000fc8000f8e0002 */
[----:B------:R-:W-:-:S04]  /*5380*/  IMAD.WIDE R2, R9, 0x80, R4 ;  /* 0x0000008009027825 */ /* 0x000fc800078e0204 */
[----:B------:R-:W-:Y:S01]  /*5390*/  IMAD.IADD R11, R15, 0x1, R11 ;  /* 0x000000010f0b7824 */ /* 0x000fe200078e020b */
[----:B----4-:R-:W-:Y:S06]  /*53a0*/  @P4 BRA `(.L_x_2430) ;  /* 0x0000000000284947 */ /* 0x010fec0003800000 */
        /* <DEDUP_REMOVED lines=10> */
.L_x_2430:
[----:B------:R-:W-:Y:S05]  /*5450*/  BSYNC B0 ;  /* 0x0000000000007941 */ /* 0x000fea0003800000 */
.L_x_2429:
[----:B------:R-:W-:Y:S01]  /*5460*/  BSSY B0, `(.L_x_2431) ;  /* 0x0000010000007945 */ /* 0x000fe20003800000 */
[----:B------:R-:W-:-:S03]  /*5470*/  ISETP.GE.OR P4, PT, R6, UR5, P0 ;  /* 0x0000000506007c0c */ /* 0x000fc60008786670 */
        /* <DEDUP_REMOVED lines=14> */
.L_x_2432:
[----:B------:R-:W-:Y:S05]  /*5560*/  BSYNC B0 ;  /* 0x0000000000007941 */ /* 0x000fea0003800000 */
.L_x_2431:
[----:B------:R-:W-:Y:S01]  /*5570*/  BSSY B0, `(.L_x_2433) ;  /* 0x0000010000007945 */ /* 0x000fe20003800000 */
[----:B------:R-:W-:-:S03]  /*5580*/  ISETP.GE.OR P3, PT, R6, UR5, P1 ;  /* 0x0000000506007c0c */ /* 0x000fc60008f66670 */
        /* <DEDUP_REMOVED lines=14> */
.L_x_2434:
[----:B------:R-:W-:Y:S05]  /*5670*/  BSYNC B0 ;  /* 0x0000000000007941 */ /* 0x000fea0003800000 */
.L_x_2433:
[----:B------:R-:W-:Y:S01]  /*5680*/  BSSY B0, `(.L_x_2435) ;  /* 0x0000011000007945 */ /* 0x000fe20003800000 */
[----:B------:R-:W-:Y:S01]  /*5690*/  ISETP.GE.OR P4, PT, R6, UR5, P2 ;  /* 0x0000000506007c0c */ /* 0x000fe20009786670 */
[----:B-123--:R-:W-:Y:S02]  /*56a0*/  VIADD R12, R4, 0x50 ;  /* 0x00000050040c7836 */ /* 0x00efe40000000000 */
        /* <DEDUP_REMOVED lines=14> */
.L_x_2436:
[----:B------:R-:W-:Y:S05]  /*5790*/  BSYNC B0 ;  /* 0x0000000000007941 */ /* 0x000fea0003800000 */
.L_x_2435:
[----:B------:R-:W-:Y:S01]  /*57a0*/  BSSY B0, `(.L_x_2437) ;  /* 0x0000010000007945 */ /* 0x000fe20003800000 */
[----:B------:R-:W-:-:S03]  /*57b0*/  ISETP.GE.AND P3, PT, R12, UR4, PT ;  /* 0x000000040c007c0c */ /* 0x000fc6000bf66270 */
        /* <DEDUP_REMOVED lines=14> */
.L_x_2438:
[----:B------:R-:W-:Y:S05]  /*58a0*/  BSYNC B0 ;  /* 0x0000000000007941 */ /* 0x000fea0003800000 */
.L_x_2437:
[----:B------:R-:W-:Y:S01]  /*58b0*/  ISETP.GE.OR P4, PT, R6, UR5, P3 ;  /* 0x0000000506007c0c */ /* 0x000fe20009f86670 */
[----:B------:R-:W-:Y:S01]  /*58c0*/  BSSY B0, `(.L_x_2439) ;  /* 0x0000011000007945 */ /* 0x000fe20003800000 */
[----:B--2---:R-:W-:Y:S02]  /*58d0*/  IMAD R12, R16, UR10, RZ ;  /* 0x0000000a100c7c24 */ /* 0x004fe4000f8e02ff */
[----:B-1----:R-:W-:-:S09]  /*58e0*/  VIADD R20, R4, 0x60 ;  /* 0x0000006004147836 */ /* 0x002fd20000000000 */
        /* <DEDUP_REMOVED lines=14> */
.L_x_2440:
[----:B------:R-:W-:Y:S05]  /*59d0*/  BSYNC B0 ;  /* 0x0000000000007941 */ /* 0x000fea0003800000 */
.L_x_2439:
[----:B------:R-:W-:Y:S01]  /*59e0*/  ULDC UR8, c[0x0][0x83c] ;  /* 0x00020f0000087ab9 */ /* 0x000fe20000000800 */
[----:B------:R-:W-:Y:S01]  /*59f0*/  ISETP.GE.AND P4, PT, R20, UR4, PT ;  /* 0x0000000414007c0c */ /* 0x000fe2000bf86270 */
[----:B------:R-:W-:Y:S01]  /*5a00*/  IMAD R13, R17, UR43, R12 ;  /* 0x0000002b110d7c24 */ /* 0x000fe2000f8e020c */
[----:B------:R-:W-:Y:S01]  /*5a10*/  ISETP.GE.OR P5, PT, R6, UR8, P5 ;  /* 0x0000000806007c0c */ /* 0x000fe2000afa6670 */
[----:B------:R-:W-:Y:S01]  /*5a20*/  IMAD.WIDE.U32 R8, R16, UR43, R6 ;  /* 0x0000002b10087c25 */ /* 0x000fe2000f8e0006 */
[----:B------:R-:W-:Y:S01]  /*5a30*/  ISETP.GE.OR P6, PT, R6, UR8, P6 ;  /* 0x0000000806007c0c */ /* 0x000fe2000b7c6670 */
[----:B------:R-:W-:Y:S01]  /*5a40*/  BSSY B0, `(.L_x_2441) ;  /* 0x0000019000007945 */ /* 0x000fe20003800000 */
[----:B------:R-:W-:Y:S01]  /*5a50*/  P2R R21, PR, RZ, 0x20 ;  /* 0x00000020ff157803 */ /* 0x000fe20000000000 */
[----:B------:R-:W-:Y:S01]  /*5a60*/  VIADD R0, R4, 0x70 ;  /* 0x0000007004007836 */ /* 0x000fe20000000000 */
[C---:B------:R-:W-:Y:S01]  /*5a70*/  ISETP.GE.OR P5, PT, R6.reuse, UR5, P4 ;  /* 0x0000000506007c0c */ /* 0x040fe2000a7a6670 */
        /* <DEDUP_REMOVED lines=21> */
.L_x_2442:
[----:B------:R-:W-:Y:S05]  /*5bd0*/  BSYNC B0 ;  /* 0x0000000000007941 */ /* 0x000fea0003800000 */
.L_x_2441:
[----:B------:R-:W-:Y:S01]  /*5be0*/  ISETP.GE.AND P6, PT, R0, UR4, PT ;  /* 0x0000000400007c0c */ /* 0x000fe2000bfc6270 */
[----:B------:R-:W-:Y:S01]  /*5bf0*/  IMAD R0, R18, UR11, RZ ;  /* 0x0000000b12007c24 */ /* 0x000fe2000f8e02ff */
[----:B------:R-:W-:Y:S01]  /*5c00*/  BSSY B0, `(.L_x_2443) ;  /* 0x0000014000007945 */ /* 0x000fe20003800000 */
[----:B------:R-:W-:Y:S01]  /*5c10*/  IMAD.MOV.U32 R12, RZ, RZ, R8 ;  /* 0x000000ffff0c7224 */ /* 0x000fe200078e0008 */
[C---:B------:R-:W-:Y:S01]  /*5c20*/  ISETP.GE.OR P5, PT, R6.reuse, UR5, P6 ;  /* 0x0000000506007c0c */ /* 0x040fe2000b7a6670 */
        /* <DEDUP_REMOVED lines=17> */
.L_x_2444:
[----:B------:R-:W-:Y:S05]  /*5d40*/  BSYNC B0 ;  /* 0x0000000000007941 */ /* 0x000fea0003800000 */
.L_x_2443:
[----:B------:R-:W-:Y:S01]  /*5d50*/  ISETP.NE.AND P5, PT, R20, RZ, PT ;  /* 0x000000ff1400720c */ /* 0x000fe20003fa5270 */
[----:B------:R-:W-:Y:S01]  /*5d60*/  BSSY B0, `(.L_x_2445) ;  /* 0x000000d000007945 */ /* 0x000fe20003800000 */
[----:B---3--:R-:W-:-:S11]  /*5d70*/  IMAD.IADD R7, R13, 0x1, R9 ;  /* 0x000000010d077824 */ /* 0x008fd600078e0209 */
        /* <DEDUP_REMOVED lines=11> */
.L_x_2446:
[----:B------:R-:W-:Y:S05]  /*5e30*/  BSYNC B0 ;  /* 0x0000000000007941 */ /* 0x000fea0003800000 */
.L_x_2445:
[----:B------:R-:W-:Y:S01]  /*5e40*/  ISETP.NE.AND P5, PT, R21, RZ, PT ;  /* 0x000000ff1500720c */ /* 0x000fe20003fa5270 */
[----:B------:R-:W-:-:S12]  /*5e50*/  BSSY B0, `(.L_x_2447) ;  /* 0x000000f000007945 */ /* 0x000fd80003800000 */
[----:B------:R-:W-:Y:S05]  /*5e60*/  @P5 BRA `(.L_x_2448) ;  /* 0x0000000000345947 */ /* 0x000fea0003800000 */
[----:B---3--:R-:W-:Y:S01]  /*5e70*/  IADD3 R9, P5, R2, 0x10, RZ ;  /* 0x0000001002097810 */ /* 0x008fe20007fbe0ff */
        /* <DEDUP_REMOVED lines=12> */
.L_x_2448:
[----:B------:R-:W-:Y:S05]  /*5f40*/  BSYNC B0 ;  /* 0x0000000000007941 */ /* 0x000fea0003800000 */
.L_x_2447:
[----:B------:R-:W-:Y:S04]  /*5f50*/  BSSY B0, `(.L_x_2449) ;  /* 0x000000f000007945 */ /* 0x000fe80003800000 */
[----:B------:R-:W-:Y:S05]  /*5f60*/  @P0 BRA `(.L_x_2450) ;  /* 0x0000000000340947 */ /* 0x000fea0003800000 */
[----:B---34-:R-:W-:Y:S01]  /*5f70*/  IADD3 R9, P0, R2, 0x20, RZ ;  /* 0x0000002002097810 */ /* 0x018fe20007f1e0ff */
        /* <DEDUP_REMOVED lines=12> */
.L_x_2450:
[----:B------:R-:W-:Y:S05]  /*6040*/  BSYNC B0 ;  /* 0x0000000000007941 */ /* 0x000fea0003800000 */
.L_x_2449:
        /* <DEDUP_REMOVED lines=15> */
.L_x_2452:
[----:B------:R-:W-:Y:S05]  /*6140*/  BSYNC B0 ;  /* 0x0000000000007941 */ /* 0x000fea0003800000 */
.L_x_2451:
        /* <DEDUP_REMOVED lines=15> */
.L_x_2454:
[----:B------:R-:W-:Y:S05]  /*6240*/  BSYNC B0 ;  /* 0x0000000000007941 */ /* 0x000fea0003800000 */
.L_x_2453:
        /* <DEDUP_REMOVED lines=15> */
.L_x_2456:
[----:B------:R-:W-:Y:S05]  /*6340*/  BSYNC B0 ;  /* 0x0000000000007941 */ /* 0x000fea0003800000 */
.L_x_2455:
        /* <DEDUP_REMOVED lines=15> */
.L_x_2458:
[----:B------:R-:W-:Y:S05]  /*6440*/  BSYNC B0 ;  /* 0x0000000000007941 */ /* 0x000fea0003800000 */
.L_x_2457:
        /* <DEDUP_REMOVED lines=15> */
.L_x_2398:
        /* <DEDUP_REMOVED lines=8> */
[----:B------:R-:W1:Y:S01]  /*65c0*/  S2UR UR7, SR_CTAID.X ;  /* 0x00000000000779c3 */ /* 0x000e620000002500 */
[----:B------:R-:W-:Y:S02]  /*65d0*/  ULDC UR8, c[0x0][0xb50] ;  /* 0x0002d40000087ab9 */ /* 0x000fe40000000800 */
[----:B------:R-:W-:-:S05]  /*65e0*/  UISETP.NE.AND UP0, UPT, UR8, 0x1, UPT ;  /* 0x000000010800788c */ /* 0x000fca000bf05270 */
[----:B------:R-:W2:Y:S06]  /*65f0*/  LDC R0, c[0x0][0xb68] ;  /* 0x0002da00ff007b82 */ /* 0x000eac0000000800 */
[----:B------:R-:W-:Y:S01]  /*6600*/  @UP0 ULDC UR4, c[0x0][0xb54] ;  /* 0x0002d50000040ab9 */ /* 0x000fe20000000800 */
[----:B------:R-:W-:Y:S01]  /*6610*/  @UP0 ULDC UR9, c[0x0][0xb58] ;  /* 0x0002d60000090ab9 */ /* 0x000fe20000000800 */
[----:B-1----:R-:W-:Y:S02]  /*6620*/  UIMAD.WIDE.U32 UR4, UR7, UR4, URZ ;  /* 0x00000004070472a5 */ /* 0x002fe4000f8e003f */
[----:B------:R-:W-:-:S02]  /*6630*/  UMOV UR6, UR7 ;  /* 0x0000000700067c82 */ /* 0x000fc40008000000 */
[----:B------:R-:W-:-:S04]  /*6640*/  @UP0 USHF.R.U32.HI UR6, URZ, UR9, UR5 ;  /* 0x000000093f060299 */ /* 0x000fc80008011605 */
[----:B------:R-:W-:Y:S02]  /*6650*/  UIADD3 UR4, -UR6, URZ, URZ ;  /* 0x0000003f06047290 */ /* 0x000fe4000fffe13f */
[----:B--2---:R-:W-:Y:S02]  /*6660*/  ISETP.LE.AND P0, PT, R0, UR6, PT ;  /* 0x0000000600007c0c */ /* 0x004fe4000bf03270 */
[----:B------:R-:W-:-:S11]  /*6670*/  UIMAD UR8, UR8, UR4, UR7 ;  /* 0x00000004080872a4 */ /* 0x000fd6000f8e0207 */
[----:B------:R-:W-:Y:S05]  /*6680*/  @!P0 BRA `(.L_x_2460) ;  /* 0x0000000000208947 */ /* 0x000fea0003800000 */
        /* <DEDUP_REMOVED lines=8> */
.L_x_2460:
[----:B------:R-:W-:Y:S01]  /*6710*/  ULDC UR9, c[0x0][0xb44] ;  /* 0x0002d10000097ab9 */ /* 0x000fe20000000800 */
[----:B------:R-:W-:Y:S01]  /*6720*/  UMOV UR7, UR8 ;  /* 0x0000000800077c82 */ /* 0x000fe20008000000 */
[----:B------:R-:W-:-:S11]  /*6730*/  UISETP.NE.AND UP0, UPT, UR9, 0x1, UPT ;  /* 0x000000010900788c */ /* 0x000fd6000bf05270 */
[----:B------:R-:W-:Y:S02]  /*6740*/  @UP0 ULDC.64 UR10, c[0x0][0xb48] ;  /* 0x0002d200000a0ab9 */ /* 0x000fe40000000a00 */
[----:B------:R-:W-:-:S04]  /*6750*/  UIMAD.WIDE.U32 UR4, UR8, UR10, URZ ;  /* 0x0000000a080472a5 */ /* 0x000fc8000f8e003f */
[----:B------:R-:W-:-:S04]  /*6760*/  @UP0 USHF.R.U32.HI UR7, URZ, UR11, UR5 ;  /* 0x0000000b3f070299 */ /* 0x000fc80008011605 */
[----:B------:R-:W-:-:S12]  /*6770*/  UIMAD UR4, UR7, UR9, URZ ;  /* 0x00000009070472a4 */ /* 0x000fd8000f8e023f */
.L_x_2461:
        /* <DEDUP_REMOVED lines=17> */
[----:B------:R-:W-:Y:S01]  /*6890*/  ULDC UR6, c[0x0][0x74c] ;  /* 0x0001d30000067ab9 */ /* 0x000fe20000000800 */
[----:B------:R-:W-:Y:S02]  /*68a0*/  UIADD3 UR5, UR5, 0x3f, URZ ;  /* 0x0000003f05057890 */ /* 0x000fe4000fffe03f */
[----:B------:R-:W-:Y:S02]  /*68b0*/  UIADD3 UR7, -UR6, UR7, -UR4 ;  /* 0x0000000706077290 */ /* 0x000fe4000fffe904 */
[----:B------:R-:W-:Y:S02]  /*68c0*/  USHF.R.S32.HI UR6, URZ, 0x1f, UR5 ;  /* 0x0000001f3f067899 */ /* 0x000fe40008011405 */
[----:B------:R-:W-:-:S02]  /*68d0*/  USHF.R.S32.HI UR4, URZ, 0x1f, UR7 ;  /* 0x0000001f3f047899 */ /* 0x000fc40008011407 */
[----:B------:R-:W-:Y:S02]  /*68e0*/  ULEA.HI UR5, UR6, UR5, URZ, 0x6 ;  /* 0x0000000506057291 */ /* 0x000fe4000f8f303f */
[----:B------:R-:W-:Y:S02]  /*68f0*/  ULEA.HI UR4, UR4, UR7, URZ, 0x6 ;  /* 0x0000000704047291 */ /* 0x000fe4000f8f303f */
[----:B------:R-:W-:Y:S02]  /*6900*/  USHF.R.S32.HI UR5, URZ, 0x6, UR5 ;  /* 0x000000063f057899 */ /* 0x000fe40008011405 */
[----:B------:R-:W-:-:S04]  /*6910*/  USHF.R.S32.HI UR4, URZ, 0x6, UR4 ;  /* 0x000000063f047899 */ /* 0x000fc80008011404 */
[----:B------:R-:W-:-:S04]  /*6920*/  UISETP.LT.AND UP0, UPT, URZ, UR4, UPT ;  /* 0x000000043f00728c */ /* 0x000fc8000bf01270 */
[----:B------:R-:W-:-:S04]  /*6930*/  USEL UR8, URZ, UR4, !UP0 ;  /* 0x000000043f087287 */ /* 0x000fc8000c000000 */
[----:B------:R-:W-:-:S06]  /*6940*/  UISETP.GT.AND UP0, UPT, UR5, UR8, UPT ;  /* 0x000000080500728c */ /* 0x000fcc000bf04270 */
[----:B------:R-:W-:-:S13]  /*6950*/  PLOP3.LUT P0, PT, PT, PT, UP0, 0x80, 0x0 ;  /* 0x000000000000781c */ /* 0x000fda0003f0f008 */
[----:B------:R-:W-:Y:S05]  /*6960*/  @!P0 BRA `(.L_x_2402) ;  /* 0x0000002c00508947 */ /* 0x000fea0003800000 */
[----:B------:R-:W-:Y:S01]  /*6970*/  USHF.R.S32.HI UR4, URZ, 0x1f, UR11 ;  /* 0x0000001f3f047899 */ /* 0x000fe2000801140b */
[----:B------:R-:W-:Y:S01]  /*6980*/  ULDC.64 UR12, c[0x0][0x2d8] ;  /* 0x0000b600000c7ab9 */ /* 0x000fe20000000a00 */
[----:B------:R-:W-:Y:S02]  /*6990*/  ELECT P0, URZ, PT ;  /* 0x00000000003f782f */ /* 0x000fe40003800000 */
[----:B------:R-:W-:Y:S02]  /*69a0*/  UIMAD UR9, UR4, UR12, URZ ;  /* 0x0000000c040972a4 */ /* 0x000fe4000f8e023f */
[----:B------:R-:W-:Y:S02]  /*69b0*/  UIADD3 UR4, UR5, -UR8, URZ ;  /* 0x8000000805047290 */ /* 0x000fe4000fffe03f */
[----:B------:R-:W-:Y:S02]  /*69c0*/  UIMAD.WIDE.U32 UR6, UR11, UR12, URZ ;  /* 0x0000000c0b0672a5 */ /* 0x000fe4000f8e003f */
[----:B------:R-:W-:-:S02]  /*69d0*/  ULOP3.LUT UR4, UR4, 0x1, URZ, 0xc0, !UPT ;  /* 0x0000000104047892 */ /* 0x000fc4000f8ec03f */
[----:B------:R-:W-:Y:S02]  /*69e0*/  UIMAD UR9, UR11, UR13, UR9 ;  /* 0x0000000d0b0972a4 */ /* 0x000fe4000f8e0209 */
[----:B------:R-:W-:Y:S02]  /*69f0*/  UISETP.NE.U32.AND UP0, UPT, UR4, 0x1, UPT ;  /* 0x000000010400788c */ /* 0x000fe4000bf05070 */
[----:B------:R-:W-:Y:S01]  /*6a00*/  USHF.R.S32.HI UR11, URZ, 0x1f, UR10 ;  /* 0x0000001f3f0b7899 */ /* 0x000fe2000801140a */
[----:B------:R-:W-:Y:S01]  /*6a10*/  ULDC.64 UR12, c[0x0][0x2e0] ;  /* 0x0000b800000c7ab9 */ /* 0x000fe20000000a00 */
[----:B------:R-:W-:Y:S02]  /*6a20*/  UIADD3 UR7, UR7, UR9, URZ ;  /* 0x0000000907077290 */ /* 0x000fe4000fffe03f */
[----:B------:R-:W-:Y:S01]  /*6a30*/  PLOP3.LUT P1, PT, PT, PT, UP0, 0x80, 0x0 ;  /* 0x000000000000781c */ /* 0x000fe20003f2f008 */
[----:B------:R-:W-:Y:S02]  /*6a40*/  UIMAD UR9, UR11, UR12, URZ ;  /* 0x0000000c0b0972a4 */ /* 0x000fe4000f8e023f */
[----:B------:R-:W-:-:S02]  /*6a50*/  UIMAD.WIDE.U32 UR6, UR10, UR12, UR6 ;  /* 0x0000000c0a0672a5 */ /* 0x000fc4000f8e0006 */
[----:B------:R-:W-:-:S04]  /*6a60*/  UIMAD UR9, UR10, UR13, UR9 ;  /* 0x0000000d0a0972a4 */ /* 0x000fc8000f8e0209 */
[----:B------:R-:W-:-:S04]  /*6a70*/  UIADD3 UR23, UR7, UR9, URZ ;  /* 0x0000000907177290 */ /* 0x000fc8000fffe03f */
[----:B------:R-:W-:Y:S08]  /*6a80*/  @P1 BRA `(.L_x_2462) ;  /* 0x0000000000bc1947 */ /* 0x000ff00003800000 */
        /* <DEDUP_REMOVED lines=18> */
.L_x_2464:
[----:B------:R-:W-:Y:S05]  /*6bb0*/  BSYNC B0 ;  /* 0x0000000000007941 */ /* 0x000fea0003800000 */
.L_x_2463:
        /* <DEDUP_REMOVED lines=19> */
.L_x_2466:
[----:B------:R-:W-:Y:S05]  /*6cf0*/  BSYNC B0 ;  /* 0x0000000000007941 */ /* 0x000fea0003800000 */
.L_x_2465:
[----:B------:R-:W-:Y:S06]  /*6d00*/  BAR.ARV 0xa, 0xa0 ;  /* 0x0282800000007b1d */ /* 0x000fec0000002000 */
[----:B------:R-:W-:Y:S04]  /*6d10*/  BSSY B0, `(.L_x_2467) ;  /* 0x0000003000007945 */ /* 0x000fe80003800000 */
[----:B------:R-:W-:Y:S05]  /*6d20*/  @!P0 BRA `(.L_x_2468) ;  /* 0x0000000000048947 */ /* 0x000fea0003800000 */
[----:B------:R-:W-:-:S04]  /*6d30*/  DEPBAR.LE SB0, 0x0 ;  /* 0x000080000000791a */ /* 0x000fc80000000000 */
.L_x_2468:
[----:B------:R-:W-:Y:S05]  /*6d40*/  BSYNC B0 ;  /* 0x0000000000007941 */ /* 0x000fea0003800000 */
.L_x_2467:
[----:B------:R-:W-:Y:S06]  /*6d50*/  BAR.ARV 0xb, 0xa0 ;  /* 0x02c2800000007b1d */ /* 0x000fec0000002000 */
[----:B------:R-:W-:Y:S01]  /*6d60*/  UIADD3 UR12, UR8, 0x1, URZ ;  /* 0x00000001080c7890 */ /* 0x000fe2000fffe03f */
[----:B------:R-:W-:Y:S11]  /*6d70*/  BRA `(.L_x_2469) ;  /* 0x0000000000047947 */ /* 0x000ff60003800000 */
.L_x_2462:
[----:B------:R-:W-:-:S05]  /*6d80*/  UMOV UR12, UR8 ;  /* 0x00000008000c7c82 */ /* 0x000fca0008000000 */
.L_x_2469:
[----:B------:R-:W-:-:S04]  /*6d90*/  UIADD3 UR4, UR8, 0x1, URZ ;  /* 0x0000000108047890 */ /* 0x000fc8000fffe03f */
[----:B------:R-:W-:-:S06]  /*6da0*/  UISETP.NE.AND UP0, UPT, UR5, UR4, UPT ;  /* 0x000000040500728c */ /* 0x000fcc000bf05270 */
[----:B------:R-:W-:-:S13]  /*6db0*/  PLOP3.LUT P1, PT, PT, PT, UP0, 0x80, 0x0 ;  /* 0x000000000000781c */ /* 0x000fda0003f2f008 */
[----:B------:R-:W-:Y:S05]  /*6dc0*/  @!P1 BRA `(.L_x_2402) ;  /* 0x0000002800389947 */ /* 0x000fea0003800000 */
[----:B------:R-:W-:Y:S01]  /*6dd0*/  ULDC.64 UR10, c[0x0][0x2c0] ;  /* 0x0000b000000a7ab9 */ /* 0x000fe20000000a00 */
[----:B------:R-:W-:Y:S02]  /*6de0*/  UIADD3 UR19, UR9, UR7, URZ ;  /* 0x0000000709137290 */ /* 0x000fe4000fffe03f */
        /* <DEDUP_REMOVED lines=9> */
[----:B------:R-:W-:Y:S01]  /*6e80*/  UMOV UR4, URZ ;  /* 0x0000003f00047c82 */ /* 0x000fe20008000000 */
[----:B------:R-:W-:Y:S01]  /*6e90*/  ULDC.64 UR24, c[0x0][0x2c0] ;  /* 0x0000b00000187ab9 */ /* 0x000fe20000000a00 */
[----:B------:R-:W-:-:S09]  /*6ea0*/  UMOV UR20, UR13 ;  /* 0x0000000d00147c82 */ /* 0x000fd20008000000 */
.L_x_2482:
        /* <DEDUP_REMOVED lines=20> */
.L_x_2471:
[----:B------:R-:W-:Y:S05]  /*6ff0*/  BSYNC B0 ;  /* 0x0000000000007941 */ /* 0x000fea0003800000 */
.L_x_2470:
        /* <DEDUP_REMOVED lines=13> */
.L_x_2473:
[----:B------:R-:W-:Y:S05]  /*70d0*/  BSYNC B0 ;  /* 0x0000000000007941 */ /* 0x000fea0003800000 */
.L_x_2472:
[----:B------:R-:W-:Y:S06]  /*70e0*/  BAR.ARV 0xa, 0xa0 ;  /* 0x0282800000007b1d */ /* 0x000fec0000002000 */
[----:B------:R-:W-:Y:S04]  /*70f0*/  BSSY B0, `(.L_x_2474) ;  /* 0x0000003000007945 */ /* 0x000fe80003800000 */
[----:B------:R-:W-:Y:S05]  /*7100*/  @!P0 BRA `(.L_x_2475) ;  /* 0x0000000000048947 */ /* 0x000fea0003800000 */
[----:B------:R-:W-:-:S04]  /*7110*/  DEPBAR.LE SB0, 0x0 ;  /* 0x000080000000791a */ /* 0x000fc80000000000 */
.L_x_2475:
[----:B------:R-:W-:Y:S05]  /*7120*/  BSYNC B0 ;  /* 0x0000000000007941 */ /* 0x000fea0003800000 */
.L_x_2474:
        /* <DEDUP_REMOVED lines=13> */
.L_x_2477:
[----:B------:R-:W-:Y:S05]  /*7200*/  BSYNC B0 ;  /* 0x0000000000007941 */ /* 0x000fea0003800000 */
.L_x_2476:
        /* <DEDUP_REMOVED lines=13> */
.L_x_2479:
[----:B------:R-:W-:Y:S05]  /*72e0*/  BSYNC B0 ;  /* 0x0000000000007941 */ /* 0x000fea0003800000 */
.L_x_2478:
[----:B------:R-:W-:Y:S01]  /*72f0*/  UIADD3 UR12, UR12, 0x2, URZ ;  /* 0x000000020c0c7890 */ /* 0x000fe2000fffe03f */
[----:B------:R-:W-:Y:S06]  /*7300*/  BAR.ARV 0xa, 0xa0 ;  /* 0x0282800000007b1d */ /* 0x000fec0000002000 */
[----:B------:R-:W-:Y:S01]  /*7310*/  UISETP.GE.AND UP0, UPT, UR12, UR5, UPT ;  /* 0x000000050c00728c */ /* 0x000fe2000bf06270 */
[----:B------:R-:W-:Y:S04]  /*7320*/  BSSY B0, `(.L_x_2480) ;  /* 0x0000003000007945 */ /* 0x000fe80003800000 */
[----:B------:R-:W-:Y:S06]  /*7330*/  @!P0 BRA `(.L_x_2481) ;  /* 0x0000000000048947 */ /* 0x000fec0003800000 */
[----:B------:R-:W-:-:S04]  /*7340*/  DEPBAR.LE SB0, 0x0 ;  /* 0x000080000000791a */ /* 0x000fc80000000000 */
.L_x_2481:
[----:B------:R-:W-:Y:S05]  /*7350*/  BSYNC B0 ;  /* 0x0000000000007941 */ /* 0x000fea0003800000 */
.L_x_2480:
[----:B------:R-:W-:Y:S06]  /*7360*/  BAR.ARV 0xb, 0xa0 ;  /* 0x02c2800000007b1d */ /* 0x000fec0000002000 */
[----:B------:R-:W-:Y:S01]  /*7370*/  PLOP3.LUT P1, PT, PT, PT, UP0, 0x80, 0x0 ;  /* 0x000000000000781c */ /* 0x000fe20003f2f008 */
[----:B------:R-:W-:Y:S02]  /*7380*/  UIADD3 UR20, UR20, 0x4000, URZ ;  /* 0x0000400014147890 */ /* 0x000fe4000fffe03f */
[----:B------:R-:W-:-:S10]  /*7390*/  UIADD3 UR4, UR4, 0x4000, URZ ;  /* 0x0000400004047890 */ /* 0x000fd4000fffe03f */
[----:B------:R-:W-:Y:S05]  /*73a0*/  @!P1 BRA `(.L_x_2482) ;  /* 0xfffffff800c09947 */ /* 0x000fea000383ffff */
[----:B------:R-:W-:Y:S05]  /*73b0*/  BRA `(.L_x_2402) ;  /* 0x0000002000bc7947 */ /* 0x000fea0003800000 */
.L_x_2459:
        /* <DEDUP_REMOVED lines=21> */
.L_x_2483:
[----:B------:R-:W-:Y:S01]  /*7510*/  ULDC UR8, c[0x0][0xb44] ;  /* 0x0002d10000087ab9 */ /* 0x000fe20000000800 */
[----:B------:R-:W-:Y:S01]  /*7520*/  UMOV UR11, UR7 ;  /* 0x00000007000b7c82 */ /* 0x000fe20008000000 */
[----:B------:R-:W-:-:S11]  /*7530*/  UISETP.NE.AND UP0, UPT, UR8, 0x1, UPT ;  /* 0x000000010800788c */ /* 0x000fd6000bf05270 */
[----:B------:R-:W-:Y:S02]  /*7540*/  @UP0 ULDC.64 UR12, c[0x0][0xb48] ;  /* 0x0002d200000c0ab9 */ /* 0x000fe40000000a00 */
[----:B------:R-:W-:-:S04]  /*7550*/  UIMAD.WIDE.U32 UR4, UR7, UR12, URZ ;  /* 0x0000000c070472a5 */ /* 0x000fc8000f8e003f */
[----:B------:R-:W-:-:S04]  /*7560*/  @UP0 USHF.R.U32.HI UR11, URZ, UR13, UR5 ;  /* 0x0000000d3f0b0299 */ /* 0x000fc80008011605 */
[----:B------:R-:W-:-:S12]  /*7570*/  UIMAD UR4, UR11, UR8, URZ ;  /* 0x000000080b0472a4 */ /* 0x000fd8000f8e023f */
.L_x_2484:
[----:B------:R-:W-:Y:S01]  /*7580*/  ULDC UR8, c[0x0][0xb38] ;  /* 0x0002ce0000087ab9 */ /* 0x000fe20000000800 */
[----:B------:R-:W-:Y:S01]  /*7590*/  UIADD3 UR4, UR7, -UR4, URZ ;  /* 0x8000000407047290 */ /* 0x000fe2000fffe03f */
[----:B------:R-:W-:Y:S01]  /*75a0*/  IMAD.MOV.U32 R11, RZ, RZ, 0x1 ;  /* 0x00000001ff0b7424 */ /* 0x000fe200078e00ff */
[----:B------:R-:W-:Y:S01]  /*75b0*/  UISETP.NE.AND UP0, UPT, UR8, 0x1, UPT ;  /* 0x000000010800788c */ /* 0x000fe2000bf05270 */
[----:B------:R-:W-:Y:S01]  /*75c0*/  IMAD.MOV.U32 R0, RZ, RZ, RZ ;  /* 0x000000ffff007224 */ /* 0x000fe200078e00ff */
[----:B------:R-:W-:Y:S02]  /*75d0*/  ULDC UR5, c[0x0][0xb44] ;  /* 0x0002d10000057ab9 */ /* 0x000fe40000000800 */
[----:B------:R-:W-:-:S07]  /*75e0*/  UIMAD UR6, UR6, UR5, UR4 ;  /* 0x00000005060672a4 */ /* 0x000fce000f8e0204 */
        /* <DEDUP_REMOVED lines=9> */
[----:B------:R-:W-:Y:S01]  /*7680*/  USHF.L.U32 UR11, UR11, 0x7, URZ ;  /* 0x000000070b0b7899 */ /* 0x000fe2000800063f */
[----:B------:R-:W-:Y:S01]  /*7690*/  ULDC UR5, c[0x0][0x280] ;  /* 0x0000a00000057ab9 */ /* 0x000fe20000000800 */
[----:B------:R-:W-:Y:S01]  /*76a0*/  ULDC UR4, c[0x0][0x290] ;  /* 0x0000a40000047ab9 */ /* 0x000fe20000000800 */
[----:B------:R-:W-:Y:S01]  /*76b0*/  ULDC UR6, c[0x0][0x74c] ;  /* 0x0001d30000067ab9 */ /* 0x000fe20000000800 */
[----:B------:R-:W-:-:S04]  /*76c0*/  UIADD3 UR4, -UR4, UR11, UR5 ;  /* 0x0000000b04047290 */ /* 0x000fc8000fffe105 */
[----:B------:R-:W-:Y:S02]  /*76d0*/  UIADD3 UR4, UR4, -UR6, URZ ;  /* 0x8000000604047290 */ /* 0x000fe4000fffe03f */
[----:B------:R-:W-:Y:S02]  /*76e0*/  UIADD3 UR6, UR5, 0x3f, URZ ;  /* 0x0000003f05067890 */ /* 0x000fe4000fffe03f */
[----:B------:R-:W-:Y:S02]  /*76f0*/  USHF.R.S32.HI UR5, URZ, 0x1f, UR4 ;  /* 0x0000001f3f057899 */ /* 0x000fe40008011404 */
[----:B------:R-:W-:Y:S02]  /*7700*/  USHF.R.S32.HI UR7, URZ, 0x1f, UR6 ;  /* 0x0000001f3f077899 */ /* 0x000fe40008011406 */
[----:B------:R-:W-:Y:S02]  /*7710*/  ULEA.HI UR5, UR5, UR4, URZ, 0x6 ;  /* 0x0000000405057291 */ /* 0x000fe4000f8f303f */
[----:B------:R-:W-:-:S02]  /*7720*/  ULEA.HI UR4, UR7, UR6, URZ, 0x6 ;  /* 0x0000000607047291 */ /* 0x000fc4000f8f303f */
[----:B------:R-:W-:Y:S02]  /*7730*/  USHF.R.S32.HI UR5, URZ, 0x6, UR5 ;  /* 0x000000063f057899 */ /* 0x000fe40008011405 */
[----:B------:R-:W-:-:S04]  /*7740*/  USHF.R.S32.HI UR4, URZ, 0x6, UR4 ;  /* 0x000000063f047899 */ /* 0x000fc80008011404 */
[----:B------:R-:W-:-:S04]  /*7750*/  VIMNMX R4, RZ, UR5, !PT ;  /* 0x00000005ff047c48 */ /* 0x000fc8000ffe0100 */
[----:B------:R-:W-:-:S13]  /*7760*/  ISETP.LT.AND P0, PT, R4, UR4, PT ;  /* 0x0000000404007c0c */ /* 0x000fda000bf01270 */
[----:B------:R-:W-:Y:S05]  /*7770*/  @!P0 BRA `(.L_x_2485) ;  /* 0x0000001c00388947 */ /* 0x000fea0003800000 */
[----:B------:R-:W-:Y:S01]  /*7780*/  USHF.R.S32.HI UR5, URZ, 0x1f, UR20 ;  /* 0x0000001f3f057899 */ /* 0x000fe20008011414 */
[----:B------:R-:W-:Y:S01]  /*7790*/  BSSY B0, `(.L_x_2485) ;  /* 0x00001cc000007945 */ /* 0x000fe20003800000 */
[----:B------:R-:W-:Y:S01]  /*77a0*/  ULDC.64 UR6, c[0x0][0x718] ;  /* 0x0001c60000067ab9 */ /* 0x000fe20000000a00 */
[----:B------:R-:W-:Y:S01]  /*77b0*/  ULDC.64 UR14, c[0x0][0x730] ;  /* 0x0001cc00000e7ab9 */ /* 0x000fe20000000a00 */
[----:B------:R-:W-:Y:S01]  /*77c0*/  UIMAD.WIDE.U32 UR8, UR20, UR6, URZ ;  /* 0x00000006140872a5 */ /* 0x000fe2000f8e003f */
[----:B------:R-:W-:Y:S01]  /*77d0*/  IMAD.MOV.U32 R0, RZ, RZ, RZ ;  /* 0x000000ffff007224 */ /* 0x000fe200078e00ff */
[----:B------:R-:W-:Y:S02]  /*77e0*/  UIMAD UR6, UR5, UR6, URZ ;  /* 0x00000006050672a4 */ /* 0x000fe4000f8e023f */
[----:B------:R-:W-:Y:S02]  /*77f0*/  UIMAD UR5, UR5, UR14, URZ ;  /* 0x0000000e050572a4 */ /* 0x000fe4000f8e023f */
[----:B------:R-:W-:-:S02]  /*7800*/  UIMAD UR6, UR20, UR7, UR6 ;  /* 0x00000007140672a4 */ /* 0x000fc4000f8e0206 */
[----:B------:R-:W-:Y:S01]  /*7810*/  UIMAD UR10, UR20, UR15, UR5 ;  /* 0x0000000f140a72a4 */ /* 0x000fe2000f8e0205 */
[----:B------:R-:W-:Y:S01]  /*7820*/  ULDC UR7, c[0x0][0x2e8] ;  /* 0x0000ba0000077ab9 */ /* 0x000fe20000000800 */
[----:B------:R-:W-:Y:S02]  /*7830*/  USHF.R.S32.HI UR5, URZ, 0x1f, UR21 ;  /* 0x0000001f3f057899 */ /* 0x000fe40008011415 */
[----:B------:R-:W-:Y:S01]  /*7840*/  UISETP.NE.AND UP0, UPT, UR7, 0x1, UPT ;  /* 0x000000010700788c */ /* 0x000fe2000bf05270 */
[----:B------:R-:W-:Y:S01]  /*7850*/  ULDC.64 UR22, c[0x0][0x720] ;  /* 0x0001c80000167ab9 */ /* 0x000fe20000000a00 */
[----:B------:R-:W-:Y:S01]  /*7860*/  ELECT P0, URZ, PT ;  /* 0x00000000003f782f */ /* 0x000fe20003800000 */
[----:B------:R-:W-:Y:S02]  /*7870*/  UIMAD UR7, UR5, UR22, URZ ;  /* 0x00000016050772a4 */ /* 0x000fe4000f8e023f */
[----:B------:R-:W-:Y:S02]  /*7880*/  UIADD3 UR9, UR9, UR6, URZ ;  /* 0x0000000609097290 */ /* 0x000fe4000fffe03f */
[----:B------:R-:W-:-:S02]  /*7890*/  UIMAD.WIDE.U32 UR12, UR20, UR14, URZ ;  /* 0x0000000e140c72a5 */ /* 0x000fc4000f8e003f */
[----:B------:R-:W-:Y:S01]  /*78a0*/  UIMAD UR6, UR21, UR23, UR7 ;  /* 0x00000017150672a4 */ /* 0x000fe2000f8e0207 */
[----:B------:R-:W-:Y:S01]  /*78b0*/  ULDC.64 UR14, c[0x0][0x738] ;  /* 0x0001ce00000e7ab9 */ /* 0x000fe20000000a00 */
[----:B------:R-:W-:Y:S02]  /*78c0*/  UIMAD.WIDE.U32 UR22, UR21, UR22, UR8 ;  /* 0x00000016151672a5 */ /* 0x000fe4000f8e0008 */
[----:B------:R-:W-:Y:S02]  /*78d0*/  UIMAD UR5, UR5, UR14, URZ ;  /* 0x0000000e050572a4 */ /* 0x000fe4000f8e023f */
[----:B------:R-:W-:Y:S01]  /*78e0*/  UIADD3 UR13, UR13, UR10, URZ ;  /* 0x0000000a0d0d7290 */ /* 0x000fe2000fffe03f */
[----:B------:R-:W-:Y:S01]  /*78f0*/  @UP0 ULDC UR8, c[0x0][0x2ec] ;  /* 0x0000bb0000080ab9 */ /* 0x000fe20000000800 */
[----:B------:R-:W-:Y:S02]  /*7900*/  UIMAD UR5, UR21, UR15, UR5 ;  /* 0x0000000f150572a4 */ /* 0x000fe4000f8e0205 */
[----:B------:R-:W-:-:S02]  /*7910*/  UIMAD.WIDE.U32 UR8, UR20, UR8, URZ ;  /* 0x00000008140872a5 */ /* 0x000fc4000f8e003f */
[----:B------:R-:W-:Y:S01]  /*7920*/  UIMAD.WIDE.U32 UR14, UR21, UR14, UR12 ;  /* 0x0000000e150e72a5 */ /* 0x000fe2000f8e000c */
[----:B------:R-:W-:Y:S02]  /*7930*/  @UP0 ULDC UR7, c[0x0][0x2f0] ;  /* 0x0000bc0000070ab9 */ /* 0x000fe40000000800 */
[----:B------:R-:W-:Y:S01]  /*7940*/  UMOV UR12, UR20 ;  /* 0x00000014000c7c82 */ /* 0x000fe20008000000 */
        /* <DEDUP_REMOVED lines=9> */
.L_x_2515:
        /* <DEDUP_REMOVED lines=15> */
.L_x_2488:
        /* <DEDUP_REMOVED lines=55> */
[----:B------:R-:W-:Y:S01]  /*7e40*/  UMOV UR41, UR9 ;  /* 0x0000000900297c82 */ /* 0x000fe20008000000 */
[----:B------:R-:W-:Y:S01]  /*7e50*/  R2UR UR47, R0 ;  /* 0x00000000002f72ca */ /* 0x000fe200000e0000 */
[----:B------:R-:W-:-:S04]  /*7e60*/  IMAD.U32 R0, RZ, RZ, UR4 ;  /* 0x00000004ff007e24 */ /* 0x000fc8000f8e00ff */
[----:B------:R-:W-:-:S05]  /*7e70*/  VIADD R6, R0, 0xffffffff ;  /* 0xffffffff00067836 */ /* 0x000fca0000000000 */
[----:B------:R-:W-:Y:S01]  /*7e80*/  ISETP.GE.AND P1, PT, R4, R6, PT ;  /* 0x000000060400720c */ /* 0x000fe20003f26270 */
[----:B------:R-:W-:Y:S01]  /*7e90*/  UTMALDG.4D [UR16], [UR34], desc[UR36] ;  /* 0x00002410220075b4 */ /* 0x000fe20008019000 */
[----:B------:R-:W-:Y:S01]  /*7ea0*/  UTMALDG.4D [UR24], [UR34], desc[UR36] ;  /* 0x00002418220075b4 */ /* 0x000fe20008019000 */
[----:B------:R1:W-:Y:S01]  /*7eb0*/  UBLKCP.S.G [UR50], [UR32], UR7 ;  /* 0x00000032200073ba */ /* 0x0003e20008000207 */
[----:B------:R2:W-:Y:S01]  /*7ec0*/  SYNCS.ARRIVE.TRANS64 RZ, [R16+URZ+0x30800], R5 ;  /* 0x0308000510ff79a7 */ /* 0x0005e2000800003f */
[----:B------:R2:W-:Y:S01]  /*7ed0*/  UTMALDG.4D [UR8], [UR30], desc[UR48] ;  /* 0x000030081e0075b4 */ /* 0x0005e20008019000 */
[----:B-1----:R-:W-:Y:S01]  /*7ee0*/  UIADD3 UR32, UR8, 0x8000, URZ ;  /* 0x0000800008207890 */ /* 0x002fe2000fffe03f */
        /* <DEDUP_REMOVED lines=12> */
[----:B--2---:R-:W-:Y:S05]  /*7fb0*/  @P1 BRA `(.L_x_2489) ;  /* 0x00000010004c1947 */ /* 0x004fea0003800000 */
        /* <DEDUP_REMOVED lines=10> */
[----:B------:R2:W-:Y:S01]  /*8060*/  STL [R1], R5 ;  /* 0x0000000501007387 */ /* 0x0005e20000100800 */
[----:B-1----:R-:W-:Y:S01]  /*8070*/  LOP3.LUT R6, R6, 0x1f, RZ, 0xc0, !PT ;  /* 0x0000001f06067812 */ /* 0x002fe200078ec0ff */
[----:B------:R-:W-:Y:S06]  /*8080*/  @!P1 BRA `(.L_x_2490) ;  /* 0x0000000800b09947 */ /* 0x000fec0003800000 */
[----:B------:R-:W-:Y:S01]  /*8090*/  R2UR UR8, R5 ;  /* 0x00000000050872ca */ /* 0x000fe200000e0000 */
[----:B------:R-:W-:Y:S02]  /*80a0*/  IMAD.MOV.U32 R0, RZ, RZ, R4 ;  /* 0x000000ffff007224 */ /* 0x000fe400078e0004 */
[----:B------:R-:W-:-:S10]  /*80b0*/  IMAD.MOV.U32 R11, RZ, RZ, 0x1 ;  /* 0x00000001ff0b7424 */ /* 0x000fd400078e00ff */
[----:B------:R-:W-:-:S06]  /*80c0*/  UIADD3 UR7, UR7, -UR8, URZ ;  /* 0x8000000807077290 */ /* 0x000fcc000fffe03f */
[----:B------:R-:W-:-:S07]  /*80d0*/  IMAD.U32 R20, RZ, RZ, UR7 ;  /* 0x00000007ff147e24 */ /* 0x000fce000f8e00ff */
.L_x_2499:
[----:B--234-:R-:W-:-:S04]  /*80e0*/  SHF.L.U32 R21, R11, 0x1f, RZ ;  /* 0x0000001f0b157819 */ /* 0x01cfc800000006ff */
[----:B------:R-:W1:Y:S02]  /*80f0*/  SYNCS.PHASECHK.TRANS64.TRYWAIT P1, [R16+URZ+0x30840], R21 ;  /* 0x03084015100075a7 */ /* 0x000e64000802017f */
[----:B-1----:R-:W-:Y:S05]  /*8100*/  @!P1 BRA `(.L_x_2491) ;  /* 0x0000001400dc9947 */ /* 0x002fea0003800000 */
.L_x_2516:
[----:B------:R-:W-:Y:S05]  /*8110*/  @P0 BRA `(.L_x_2492) ;  /* 0x0000000000140947 */ /* 0x000fea0003800000 */
[----:B------:R-:W-:Y:S01]  /*8120*/  ISETP.NE.AND P1, PT, R6, RZ, PT ;  /* 0x000000ff0600720c */ /* 0x000fe20003f25270 */
[----:B------:R-:W-:-:S04]  /*8130*/  IMAD.MOV.U32 R3, RZ, RZ, 0x4100 ;  /* 0x00004100ff037424 */ /* 0x000fc800078e00ff */
[----:B------:R3:W-:Y:S08]  /*8140*/  SYNCS.ARRIVE.TRANS64 RZ, [R16+URZ+0x30830], R3 ;  /* 0x0308300310ff79a7 */ /* 0x0007f0000800003f */
[----:B------:R-:W-:Y:S05]  /*8150*/  @!P1 BRA `(.L_x_2492) ;  /* 0x0000000000049947 */ /* 0x000fea0003800000 */
[----:B------:R-:W-:Y:S01]  /*8160*/  BPT.TRAP 0x1 ;  /* 0x000000040000795c */ /* 0x000fe20000300000 */
.L_x_2492:
        /* <DEDUP_REMOVED lines=36> */
.L_x_2517:
[----:B------:R-:W-:Y:S05]  /*83b0*/  @P0 BRA `(.L_x_2494) ;  /* 0x0000000000140947 */ /* 0x000fea0003800000 */
[----:B------:R-:W-:Y:S01]  /*83c0*/  ISETP.NE.AND P1, PT, R6, RZ, PT ;  /* 0x000000ff0600720c */ /* 0x000fe20003f25270 */
[----:B------:R-:W-:-:S04]  /*83d0*/  IMAD.MOV.U32 R2, RZ, RZ, 0x4100 ;  /* 0x00004100ff027424 */ /* 0x000fc800078e00ff */
[----:B------:R3:W-:Y:S08]  /*83e0*/  SYNCS.ARRIVE.TRANS64 RZ, [R16+URZ+0x30818], R2 ;  /* 0x0308180210ff79a7 */ /* 0x0007f0000800003f */
[----:B------:R-:W-:Y:S05]  /*83f0*/  @!P1 BRA `(.L_x_2494) ;  /* 0x0000000000049947 */ /* 0x000fea0003800000 */
[----:B------:R-:W-:Y:S01]  /*8400*/  BPT.TRAP 0x1 ;  /* 0x000000040000795c */ /* 0x000fe20000300000 */
.L_x_2494:
        /* <DEDUP_REMOVED lines=36> */
.L_x_2518:
[----:B------:R-:W-:Y:S05]  /*8650*/  @P0 BRA `(.L_x_2496) ;  /* 0x0000000000140947 */ /* 0x000fea0003800000 */
[----:B------:R-:W-:Y:S01]  /*8660*/  ISETP.NE.AND P1, PT, R6, RZ, PT ;  /* 0x000000ff0600720c */ /* 0x000fe20003f25270 */
[----:B-123--:R-:W-:-:S04]  /*8670*/  IMAD.MOV.U32 R21, RZ, RZ, 0x4100 ;  /* 0x00004100ff157424 */ /* 0x00efc800078e00ff */
[----:B------:R4:W-:Y:S08]  /*8680*/  SYNCS.ARRIVE.TRANS64 RZ, [R16+URZ+0x30838], R21 ;  /* 0x0308381510ff79a7 */ /* 0x0009f0000800003f */
[----:B------:R-:W-:Y:S05]  /*8690*/  @!P1 BRA `(.L_x_2496) ;  /* 0x0000000000049947 */ /* 0x000fea0003800000 */
[----:B------:R-:W-:Y:S01]  /*86a0*/  BPT.TRAP 0x1 ;  /* 0x000000040000795c */ /* 0x000fe20000300000 */
.L_x_2496:
        /* <DEDUP_REMOVED lines=31> */
.L_x_2520:
[----:B------:R-:W-:Y:S05]  /*88a0*/  @P0 BRA `(.L_x_2498) ;  /* 0x0000000000140947 */ /* 0x000fea0003800000 */
[----:B------:R-:W-:Y:S01]  /*88b0*/  ISETP.NE.AND P1, PT, R6, RZ, PT ;  /* 0x000000ff0600720c */ /* 0x000fe20003f25270 */
[----:B------:R-:W-:-:S04]  /*88c0*/  IMAD.MOV.U32 R5, RZ, RZ, 0x4100 ;  /* 0x00004100ff057424 */ /* 0x000fc800078e00ff */
[----:B------:R1:W-:Y:S08]  /*88d0*/  SYNCS.ARRIVE.TRANS64 RZ, [R16+URZ+0x30810], R5 ;  /* 0x0308100510ff79a7 */ /* 0x0003f0000800003f */
[----:B------:R-:W-:Y:S05]  /*88e0*/  @!P1 BRA `(.L_x_2498) ;  /* 0x0000000000049947 */ /* 0x000fea0003800000 */
[----:B------:R-:W-:Y:S01]  /*88f0*/  BPT.TRAP 0x1 ;  /* 0x000000040000795c */ /* 0x000fe20000300000 */
.L_x_2498:
        /* <DEDUP_REMOVED lines=37> */
.L_x_2490:
[----:B--2---:R-:W2:Y:S01]  /*8b50*/  LDL.LU R5, [R1] ;  /* 0x0000000001057983 */ /* 0x004ea20000300800 */
[----:B------:R-:W-:-:S04]  /*8b60*/  IMAD.U32 R4, RZ, RZ, UR4 ;  /* 0x00000004ff047e24 */ /* 0x000fc8000f8e00ff */
[----:B------:R-:W-:Y:S01]  /*8b70*/  VIADD R4, R4, 0xffffffff ;  /* 0xffffffff04047836 */ /* 0x000fe20000000000 */
[----:B--2---:R-:W-:-:S13]  /*8b80*/  ISETP.NE.AND P1, PT, R5, RZ, PT ;  /* 0x000000ff0500720c */ /* 0x004fda0003f25270 */
[----:B------:R-:W-:Y:S05]  /*8b90*/  @!P1 BRA `(.L_x_2489) ;  /* 0x0000000400549947 */ /* 0x000fea0003800000 */
[----:B------:R-:W-:-:S04]  /*8ba0*/  SHF.L.U32 R13, R11, 0x1f, RZ ;  /* 0x0000001f0b0d7819 */ /* 0x000fc800000006ff */
[----:B------:R-:W1:Y:S02]  /*8bb0*/  SYNCS.PHASECHK.TRANS64.TRYWAIT P1, [R16+URZ+0x30840], R13 ;  /* 0x0308400d100075a7 */ /* 0x000e64000802017f */
[----:B-1----:R-:W-:Y:S05]  /*8bc0*/  @!P1 BRA `(.L_x_2500) ;  /* 0x0000000c00809947 */ /* 0x002fea0003800000 */
.L_x_2521:
[----:B------:R-:W-:Y:S05]  /*8bd0*/  @P0 BRA `(.L_x_2501) ;  /* 0x0000000000140947 */ /* 0x000fea0003800000 */
[----:B------:R-:W-:Y:S01]  /*8be0*/  ISETP.NE.AND P1, PT, R6, RZ, PT ;  /* 0x000000ff0600720c */ /* 0x000fe20003f25270 */
[----:B------:R-:W-:-:S04]  /*8bf0*/  IMAD.MOV.U32 R5, RZ, RZ, 0x4100 ;  /* 0x00004100ff057424 */ /* 0x000fc800078e00ff */
[----:B------:R2:W-:Y:S08]  /*8c00*/  SYNCS.ARRIVE.TRANS64 RZ, [R16+URZ+0x30830], R5 ;  /* 0x0308300510ff79a7 */ /* 0x0005f0000800003f */
[----:B------:R-:W-:Y:S05]  /*8c10*/  @!P1 BRA `(.L_x_2501) ;  /* 0x0000000000049947 */ /* 0x000fea0003800000 */
[----:B------:R-:W-:Y:S01]  /*8c20*/  BPT.TRAP 0x1 ;  /* 0x000000040000795c */ /* 0x000fe20000300000 */
.L_x_2501:
[----:B--2---:R-:W2:Y:S01]  /*8c30*/  LDC.64 R4, c[0x0][0x728] ;  /* 0x0001ca00ff047b82 */ /* 0x004ea20000000a00 */
        /* <DEDUP_REMOVED lines=30> */
[----:B------:R-:W5:Y:S02]  /*8e20*/  SYNCS.PHASECHK.TRANS64.TRYWAIT P1, [R16+URZ+0x30828], R13 ;  /* 0x0308280d100075a7 */ /* 0x000f64000802017f */
[----:B--2--5:R-:W-:Y:S05]  /*8e30*/  @!P1 BRA `(.L_x_2502) ;  /* 0x0000000800f89947 */ /* 0x024fea0003800000 */
.L_x_2522:
[----:B------:R-:W-:Y:S05]  /*8e40*/  @P0 BRA `(.L_x_2503) ;  /* 0x0000000000140947 */ /* 0x000fea0003800000 */
[----:B------:R-:W-:Y:S01]  /*8e50*/  ISETP.NE.AND P0, PT, R6, RZ, PT ;  /* 0x000000ff0600720c */ /* 0x000fe20003f05270 */
[----:B------:R-:W-:-:S04]  /*8e60*/  IMAD.MOV.U32 R5, RZ, RZ, 0x4100 ;  /* 0x00004100ff057424 */ /* 0x000fc800078e00ff */
[----:B------:R1:W-:Y:S08]  /*8e70*/  SYNCS.ARRIVE.TRANS64 RZ, [R16+URZ+0x30818], R5 ;  /* 0x0308180510ff79a7 */ /* 0x0003f0000800003f */
[----:B------:R-:W-:Y:S05]  /*8e80*/  @!P0 BRA `(.L_x_2503) ;  /* 0x0000000000048947 */ /* 0x000fea0003800000 */
[----:B------:R-:W-:Y:S01]  /*8e90*/  BPT.TRAP 0x1 ;  /* 0x000000040000795c */ /* 0x000fe20000300000 */
.L_x_2503:
        /* <DEDUP_REMOVED lines=10> */
[----:B------:R-:W-:-:S02]  /*8f40*/  IMAD.U32 R6, RZ, RZ, UR4 ;  /* 0x00000004ff067e24 */ /* 0x000fc4000f8e00ff */
[----:B------:R-:W-:Y:S01]  /*8f50*/  IMAD.MOV.U32 R19, RZ, RZ, 0x1 ;  /* 0x00000001ff137424 */ /* 0x000fe200078e00ff */
[----:B------:R-:W-:Y:S01]  /*8f60*/  UIADD3 UR27, UR27, 0x40, URZ ;  /* 0x000000401b1b7890 */ /* 0x000fe2000fffe03f */
[----:B------:R-:W-:-:S03]  /*8f70*/  VIADD R6, R6, 0xffffffff ;  /* 0xffffffff06067836 */ /* 0x000fc60000000000 */
[----:B------:R-:W-:Y:S02]  /*8f80*/  UIADD3 UR8, UP0, UR27, UR22, URZ ;  /* 0x000000161b087290 */ /* 0x000fe4000ff1e03f */
[----:B------:R-:W-:Y:S02]  /*8f90*/  UIADD3 UR24, UR32, 0x1c000, URZ ;  /* 0x0001c00020187890 */ /* 0x000fe4000fffe03f */
[----:B------:R-:W-:Y:S02]  /*8fa0*/  ULEA.HI.X.SX32 UR7, UR27, UR7, 0x1, UP0 ;  /* 0x000000071b077291 */ /* 0x000fe400080f0e3f */
[----:B-1----:R-:W-:Y:S01]  /*8fb0*/  IMAD.U32 R5, RZ, RZ, UR8 ;  /* 0x00000008ff057e24 */ /* 0x002fe2000f8e00ff */
        /* <DEDUP_REMOVED lines=9> */
[----:B------:R-:W-:Y:S01]  /*9050*/  R2UR UR34, R10 ;  /* 0x000000000a2272ca */ /* 0x000fe200000e0000 */
[----:B------:R-:W-:Y:S01]  /*9060*/  UMOV UR19, UR27 ;  /* 0x0000001b00137c82 */ /* 0x000fe20008000000 */
[----:B------:R-:W-:Y:S01]  /*9070*/  R2UR UR35, R9 ;  /* 0x00000000092372ca */ /* 0x000fe200000e0000 */
[----:B------:R-:W-:Y:S01]  /*9080*/  UMOV UR33, UR25 ;  /* 0x0000001900217c82 */ /* 0x000fe20008000000 */
[----:B------:R-:W-:Y:S01]  /*9090*/  UMOV UR7, 0x10 ;  /* 0x0000001000077882 */ /* 0x000fe20000000000 */
[----:B------:R1:W-:Y:S01]  /*90a0*/  UTMALDG.4D [UR24], [UR8], desc[UR30] ;  /* 0x00001e18080075b4 */ /* 0x0003e20008019000 */
[----:B------:R-:W-:Y:S01]  /*90b0*/  IMAD.MOV.U32 R4, RZ, RZ, R6 ;  /* 0x000000ffff047224 */ /* 0x000fe200078e0006 */
[----:B------:R1:W-:Y:S08]  /*90c0*/  UTMALDG.4D [UR16], [UR8], desc[UR30] ;  /* 0x00001e10080075b4 */ /* 0x0003f00008019000 */
[----:B------:R1:W-:Y:S02]  /*90d0*/  UBLKCP.S.G [UR32], [UR34], UR7 ;  /* 0x00000020220073ba */ /* 0x0003e40008000207 */
[----:B-1----:R-:W-:Y:S01]  /*90e0*/  NOP ;  /* 0x0000000000007918 */ /* 0x002fe20000000000 */
.L_x_2489:
[----:B------:R-:W1:Y:S01]  /*90f0*/  S2R R0, SR_TID.X ;  /* 0x0000000000007919 */ /* 0x000e620000002100 */
[----:B------:R-:W-:Y:S01]  /*9100*/  IMAD R3, R19, 0x8, R16 ;  /* 0x0000000813037824 */ /* 0x000fe200078e0210 */
[----:B-1----:R-:W-:Y:S02]  /*9110*/  LOP3.LUT R2, R0, 0x7f, RZ, 0xc0, !PT ;  /* 0x0000007f00027812 */ /* 0x002fe400078ec0ff */
[----:B------:R-:W-:Y:S02]  /*9120*/  SHF.L.U32 R0, R11, 0x1f, RZ ;  /* 0x0000001f0b007819 */ /* 0x000fe400000006ff */
[----:B------:R-:W-:Y:S02]  /*9130*/  ISETP.NE.AND P1, PT, R2, RZ, PT ;  /* 0x000000ff0200720c */ /* 0x000fe40003f25270 */
[----:B------:R-:W1:Y:S02]  /*9140*/  SYNCS.PHASECHK.TRANS64.TRYWAIT P0, [R3+URZ+0x30840], R0 ;  /* 0x03084000030075a7 */ /* 0x000e64000800017f */
[----:B-1----:R-:W-:Y:S09]  /*9150*/  @!P0 BRA `(.L_x_2504) ;  /* 0x0000000800448947 */ /* 0x002ff20003800000 */
.L_x_2523:
[----:B------:R-:W-:Y:S05]  /*9160*/  @P1 BRA `(.L_x_2505) ;  /* 0x0000000000181947 */ /* 0x000fea0003800000 */
[----:B------:R-:W1:Y:S01]  /*9170*/  S2R R2, SR_TID.X ;  /* 0x0000000000027919 */ /* 0x000e620000002100 */
[----:B------:R-:W-:-:S04]  /*9180*/  IMAD.MOV.U32 R0, RZ, RZ, 0x4100 ;  /* 0x00004100ff007424 */ /* 0x000fc800078e00ff */
[----:B------:R1:W-:Y:S02]  /*9190*/  SYNCS.ARRIVE.TRANS64 RZ, [R3+URZ+0x30830], R0 ;  /* 0x0308300003ff79a7 */ /* 0x0003e4000800003f */
[----:B-1----:R-:W-:-:S13]  /*91a0*/  LOP3.LUT P0, RZ, R2, 0x1f, RZ, 0xc0, !PT ;  /* 0x0000001f02ff7812 */ /* 0x002fda000780c0ff */
[----:B------:R-:W-:Y:S05]  /*91b0*/  @!P0 BRA `(.L_x_2505) ;  /* 0x0000000000048947 */ /* 0x000fea0003800000 */
[----:B------:R-:W-:Y:S01]  /*91c0*/  BPT.TRAP 0x1 ;  /* 0x000000040000795c */ /* 0x000fe20000300000 */
.L_x_2505:
[----:B------:R-:W-:Y:S01]  /*91d0*/  R2UR UR27, R4 ;  /* 0x00000000041b72ca */ /* 0x000fe200000e0000 */
        /* <DEDUP_REMOVED lines=39> */
.L_x_2486:
[----:B------:R-:W-:Y:S05]  /*9450*/  BSYNC B0 ;  /* 0x0000000000007941 */ /* 0x000fea0003800000 */
.L_x_2485:
[----:B------:R-:W-:-:S03]  /*9460*/  UMOV UR7, 0xffffffff ;  /* 0xffffffff00077882 */ /* 0x000fc60000000000 */
[----:B------:R-:W-:Y:S05]  /*9470*/  BRA.DIV UR7, `(.L_x_2506) ;  /* 0x0000000607907947 */ /* 0x000fea000b800000 */
[----:B------:R-:W-:-:S13]  /*9480*/  ELECT P6, URZ, PT ;  /* 0x00000000003f782f */ /* 0x000fda00038c0000 */
.L_x_2526:
[----:B------:R-:W-:Y:S05]  /*9490*/  @!P6 BRA `(.L_x_2402) ;  /* 0x000000000084e947 */ /* 0x000fea0003800000 */
[----:B------:R-:W-:-:S06]  /*94a0*/  ULOP3.LUT UR7, UR38, 0x2, URZ, 0xfc, !UPT ;  /* 0x0000000226077892 */ /* 0x000fcc000f8efc3f */
[----:B------:R-:W-:-:S05]  /*94b0*/  IMAD.U32 R2, RZ, RZ, UR7 ;  /* 0x00000007ff027e24 */ /* 0x000fca000f8e00ff */
[----:B------:R-:W-:-:S13]  /*94c0*/  ISETP.NE.AND P2, PT, R2, 0x3, PT ;  /* 0x000000030200780c */ /* 0x000fda0003f45270 */
[----:B------:R-:W-:Y:S05]  /*94d0*/  @!P2 BRA `(.L_x_2507) ;  /* 0x000000000004a947 */ /* 0x000fea0003800000 */
[----:B------:R-:W-:Y:S01]  /*94e0*/  BPT.TRAP 0x1 ;  /* 0x000000040000795c */ /* 0x000fe20000300000 */
.L_x_2507:
        /* <DEDUP_REMOVED lines=15> */
.L_x_2527:
[----:B------:R-:W2:Y:S02]  /*95e0*/  SYNCS.PHASECHK.TRANS64.TRYWAIT P0, [R3+URZ], R2 ;  /* 0x00000002030075a7 */ /* 0x000ea4000800017f */
[----:B--2---:R-:W-:Y:S05]  /*95f0*/  @!P0 BRA `(.L_x_2509) ;  /* 0x0000000400648947 */ /* 0x004fea0003800000 */
.L_x_2528:
[----:B------:R-:W-:Y:S05]  /*9600*/  @!P2 BRA `(.L_x_2510) ;  /* 0x000000000004a947 */ /* 0x000fea0003800000 */
[----:B------:R-:W-:Y:S01]  /*9610*/  BPT.TRAP 0x1 ;  /* 0x000000040000795c */ /* 0x000fe20000300000 */
.L_x_2510:
[----:B--2---:R-:W-:-:S04]  /*9620*/  VIADD R3, R7, 0x30840 ;  /* 0x0003084007037836 */ /* 0x004fc80000000000 */
[----:B------:R-:W-:-:S04]  /*9630*/  IMAD R0, R0, 0x8, R3 ;  /* 0x0000000800007824 */ /* 0x000fc800078e0203 */
[----:B------:R-:W2:Y:S02]  /*9640*/  SYNCS.PHASECHK.TRANS64.TRYWAIT P0, [R0+URZ], R5 ;  /* 0x00000005000075a7 */ /* 0x000ea4000800017f */
[----:B--2---:R-:W-:Y:S05]  /*9650*/  @!P0 BRA `(.L_x_2511) ;  /* 0x0000000400608947 */ /* 0x004fea0003800000 */
.L_x_2529:
[----:B------:R-:W-:-:S07]  /*9660*/  IMAD R3, R4, 0x8, R3 ;  /* 0x0000000804037824 */ /* 0x000fce00078e0203 */
.L_x_2512:
[----:B---3--:R3:W4:Y:S02]  /*9670*/  SYNCS.PHASECHK.TRANS64.TRYWAIT P0, [R3+URZ], R2 ;  /* 0x00000002030075a7 */ /* 0x008724000800017f */
[----:B----4-:R-:W-:Y:S05]  /*9680*/  @!P0 NANOSLEEP.SYNCS 0x989680 ;  /* 0x009896800000895d */ /* 0x010fea0003900000 */
[----:B------:R-:W4:Y:S02]  /*9690*/  @!P0 SYNCS.PHASECHK.TRANS64 P0, [R3+URZ], R2 ;  /* 0x00000002030085a7 */ /* 0x000f24000800007f */
[----:B----4-:R-:W-:Y:S05]  /*96a0*/  @!P0 BRA `(.L_x_2512) ;  /* 0xfffffffc00f08947 */ /* 0x010fea000383ffff */
.L_x_2402:
[----:B------:R-:W-:Y:S05]  /*96b0*/  BSYNC B6 ;  /* 0x0000000000067941 */ /* 0x000fea0003800000 */
.L_x_2397:
[----:B------:R-:W-:Y:S05]  /*96c0*/  EXIT ;  /* 0x000000000000794d */ /* 0x000fea0003800000 */
.L_x_2408:
[----:B------:R-:W-:Y:S02]  /*96d0*/  IMAD.MOV.U32 R12, RZ, RZ, RZ ;  /* 0x000000ffff0c7224 */ /* 0x000fe400078e00ff */
[----:B------:R-:W-:Y:S02]  /*96e0*/  IMAD.MOV.U32 R11, RZ, RZ, 0x1f ;  /* 0x0000001fff0b7424 */ /* 0x000fe400078e00ff */
[----:B------:R-:W-:-:S07]  /*96f0*/  IMAD.MOV.U32 R15, RZ, RZ, -0x1 ;  /* 0xffffffffff0f7424 */ /* 0x000fce00078e00ff */
[----:B------:R-:W-:Y:S05]  /*9700*/  WARPSYNC.COLLECTIVE R15, `(.L_x_2513) ;  /* 0x000000000f087348 */ /* 0x000fea0003c00000 */
[----:B------:R1:W2:Y:S02]  /*9710*/  SHFL.IDX P6, R14, R13, R12, R11 ;  /* 0x0000000c0d0e7389 */ /* 0x0002a400000c000b */
[----:B-12---:R-:W-:Y:S01]  /*9720*/  ENDCOLLECTIVE ;  /* 0x000000000000791b */ /* 0x006fe20003800000 */
.L_x_2513:
[----:B------:R-:W-:Y:S05]  /*9730*/  BRA `(.L_x_2514) ;  /* 0xffffff7c000c7947 */ /* 0x000fea000383ffff */
.L_x_2410:
[----:B---3--:R3:W4:Y:S02]  /*9740*/  SYNCS.PHASECHK.TRANS64.TRYWAIT P0, [R228+URZ+0x30800], R9 ;  /* 0x03080009e40075a7 */ /* 0x008724000800017f */
[----:B----4-:R-:W-:Y:S05]  /*9750*/  @!P0 NANOSLEEP.SYNCS 0x989680 ;  /* 0x009896800000895d */ /* 0x010fea0003900000 */
[----:B------:R-:W4:Y:S02]  /*9760*/  @!P0 SYNCS.PHASECHK.TRANS64 P0, [R228+URZ+0x30800], R9 ;  /* 0x03080009e40085a7 */ /* 0x000f24000800007f */
[----:B----4-:R-:W-:Y:S05]  /*9770*/  @!P0 BRA `(.L_x_2410) ;  /* 0xfffffffc00f08947 */ /* 0x010fea000383ffff */
[----:B------:R-:W-:Y:S05]  /*9780*/  BRA `(.L_x_2409) ;  /* 0xffffff7c00347947 */ /* 0x000fea000383ffff */
.L_x_2414:
[----:B---3--:R3:W4:Y:S02]  /*9790*/  SYNCS.PHASECHK.TRANS64.TRYWAIT P1, [R0+URZ+0x30810], R9 ;  /* 0x03081009000075a7 */ /* 0x008724000802017f */
[----:B----4-:R-:W-:Y:S05]  /*97a0*/  @!P1 NANOSLEEP.SYNCS 0x989680 ;  /* 0x009896800000995d */ /* 0x010fea0003900000 */
[----:B------:R-:W4:Y:S02]  /*97b0*/  @!P1 SYNCS.PHASECHK.TRANS64 P1, [R0+URZ+0x30810], R9 ;  /* 0x03081009000095a7 */ /* 0x000f24000802007f */
[----:B----4-:R-:W-:Y:S05]  /*97c0*/  @!P1 BRA `(.L_x_2414) ;  /* 0xfffffffc00f09947 */ /* 0x010fea000383ffff */
[----:B------:R-:W-:Y:S05]  /*97d0*/  BRA `(.L_x_2413) ;  /* 0xffffff8000ec7947 */ /* 0x000fea000383ffff */
.L_x_2418:
[----:B------:R1:W1:Y:S02]  /*97e0*/  SYNCS.PHASECHK.TRANS64.TRYWAIT P1, [R0+URZ+0x30830], R9 ;  /* 0x03083009000075a7 */ /* 0x000264000802017f */
[----:B-1----:R-:W-:Y:S05]  /*97f0*/  @!P1 NANOSLEEP.SYNCS 0x989680 ;  /* 0x009896800000995d */ /* 0x002fea0003900000 */
[----:B------:R-:W1:Y:S02]  /*9800*/  @!P1 SYNCS.PHASECHK.TRANS64 P1, [R0+URZ+0x30830], R9 ;  /* 0x03083009000095a7 */ /* 0x000e64000802007f */
[----:B-1----:R-:W-:Y:S05]  /*9810*/  @!P1 BRA `(.L_x_2418) ;  /* 0xfffffffc00f09947 */ /* 0x002fea000383ffff */
[----:B------:R-:W-:Y:S05]  /*9820*/  BRA `(.L_x_2417) ;  /* 0xffffff8800447947 */ /* 0x000fea000383ffff */
.L_x_2487:
[----:B-1----:R1:W2:Y:S02]  /*9830*/  SYNCS.PHASECHK.TRANS64.TRYWAIT P0, [R16+URZ+0x30820], R3 ;  /* 0x03082003100075a7 */ /* 0x0022a4000800017f */
[----:B--2---:R-:W-:Y:S05]  /*9840*/  @!P0 NANOSLEEP.SYNCS 0x989680 ;  /* 0x009896800000895d */ /* 0x004fea0003900000 */
[----:B------:R-:W2:Y:S02]  /*9850*/  @!P0 SYNCS.PHASECHK.TRANS64 P0, [R16+URZ+0x30820], R3 ;  /* 0x03082003100085a7 */ /* 0x000ea4000800007f */
[----:B--2---:R-:W-:Y:S05]  /*9860*/  @!P0 BRA `(.L_x_2487) ;  /* 0xfffffffc00f08947 */ /* 0x004fea000383ffff */
[----:B------:R-:W-:Y:S05]  /*9870*/  BRA `(.L_x_2515) ;  /* 0xffffffe000587947 */ /* 0x000fea000383ffff */
.L_x_2491:
[----:B-1----:R1:W3:Y:S02]  /*9880*/  SYNCS.PHASECHK.TRANS64.TRYWAIT P1, [R16+URZ+0x30840], R21 ;  /* 0x03084015100075a7 */ /* 0x0022e4000802017f */
[----:B---3--:R-:W-:Y:S05]  /*9890*/  @!P1 NANOSLEEP.SYNCS 0x989680 ;  /* 0x009896800000995d */ /* 0x008fea0003900000 */
[----:B------:R-:W3:Y:S02]  /*98a0*/  @!P1 SYNCS.PHASECHK.TRANS64 P1, [R16+URZ+0x30840], R21 ;  /* 0x03084015100095a7 */ /* 0x000ee4000802007f */
[----:B---3--:R-:W-:Y:S05]  /*98b0*/  @!P1 BRA `(.L_x_2491) ;  /* 0xfffffffc00f09947 */ /* 0x008fea000383ffff */
[----:B------:R-:W-:Y:S05]  /*98c0*/  BRA `(.L_x_2516) ;  /* 0xffffffe800107947 */ /* 0x000fea000383ffff */
.L_x_2493:
[----:B--2---:R2:W3:Y:S02]  /*98d0*/  SYNCS.PHASECHK.TRANS64.TRYWAIT P1, [R16+URZ+0x30828], R21 ;  /* 0x03082815100075a7 */ /* 0x0044e4000802017f */
[----:B---3--:R-:W-:Y:S05]  /*98e0*/  @!P1 NANOSLEEP.SYNCS 0x989680 ;  /* 0x009896800000995d */ /* 0x008fea0003900000 */
[----:B------:R-:W3:Y:S02]  /*98f0*/  @!P1 SYNCS.PHASECHK.TRANS64 P1, [R16+URZ+0x30828], R21 ;  /* 0x03082815100095a7 */ /* 0x000ee4000802007f */
[----:B---3--:R-:W-:Y:S05]  /*9900*/  @!P1 BRA `(.L_x_2493) ;  /* 0xfffffffc00f09947 */ /* 0x008fea000383ffff */
[----:B------:R-:W-:Y:S05]  /*9910*/  BRA `(.L_x_2517) ;  /* 0xffffffe800a47947 */ /* 0x000fea000383ffff */
.L_x_2495:
[----:B---3--:R3:W4:Y:S02]  /*9920*/  SYNCS.PHASECHK.TRANS64.TRYWAIT P1, [R16+URZ+0x30848], R21 ;  /* 0x03084815100075a7 */ /* 0x008724000802017f */
[----:B----4-:R-:W-:Y:S05]  /*9930*/  @!P1 NANOSLEEP.SYNCS 0x989680 ;  /* 0x009896800000995d */ /* 0x010fea0003900000 */
[----:B------:R-:W4:Y:S02]  /*9940*/  @!P1 SYNCS.PHASECHK.TRANS64 P1, [R16+URZ+0x30848], R21 ;  /* 0x03084815100095a7 */ /* 0x000f24000802007f */
[----:B----4-:R-:W-:Y:S05]  /*9950*/  @!P1 BRA `(.L_x_2495) ;  /* 0xfffffffc00f09947 */ /* 0x010fea000383ffff */
[----:B------:R-:W-:Y:S05]  /*9960*/  BRA `(.L_x_2518) ;  /* 0xffffffec00387947 */ /* 0x000fea000383ffff */
.L_x_2497:
[----:B------:R-:W-:-:S07]  /*9970*/  SHF.L.U32 R5, R11, 0x1f, RZ ;  /* 0x0000001f0b057819 */ /* 0x000fce00000006ff */
.L_x_2519:
[----:B------:R1:W1:Y:S02]  /*9980*/  SYNCS.PHASECHK.TRANS64.TRYWAIT P1, [R16+URZ+0x30820], R5 ;  /* 0x03082005100075a7 */ /* 0x000264000802017f */
[----:B-1----:R-:W-:Y:S05]  /*9990*/  @!P1 NANOSLEEP.SYNCS 0x989680 ;  /* 0x009896800000995d */ /* 0x002fea0003900000 */
[----:B------:R-:W1:Y:S02]  /*99a0*/  @!P1 SYNCS.PHASECHK.TRANS64 P1, [R16+URZ+0x30820], R5 ;  /* 0x03082005100095a7 */ /* 0x000e64000802007f */
[----:B-1----:R-:W-:Y:S05]  /*99b0*/  @!P1 BRA `(.L_x_2519) ;  /* 0xfffffffc00f09947 */ /* 0x002fea000383ffff */
[----:B------:R-:W-:Y:S05]  /*99c0*/  BRA `(.L_x_2520) ;  /* 0xffffffec00b47947 */ /* 0x000fea000383ffff */
.L_x_2500:
[----:B-1----:R1:W2:Y:S02]  /*99d0*/  SYNCS.PHASECHK.TRANS64.TRYWAIT P1, [R16+URZ+0x30840], R13 ;  /* 0x0308400d100075a7 */ /* 0x0022a4000802017f */
[----:B--2---:R-:W-:Y:S05]  /*99e0*/  @!P1 NANOSLEEP.SYNCS 0x989680 ;  /* 0x009896800000995d */ /* 0x004fea0003900000 */
[----:B------:R-:W2:Y:S02]  /*99f0*/  @!P1 SYNCS.PHASECHK.TRANS64 P1, [R16+URZ+0x30840], R13 ;  /* 0x0308400d100095a7 */ /* 0x000ea4000802007f */
[----:B--2---:R-:W-:Y:S05]  /*9a00*/  @!P1 BRA `(.L_x_2500) ;  /* 0xfffffffc00f09947 */ /* 0x004fea000383ffff */
[----:B------:R-:W-:Y:S05]  /*9a10*/  BRA `(.L_x_2521) ;  /* 0xfffffff0006c7947 */ /* 0x000fea000383ffff */
.L_x_2502:
[----:B--2---:R2:W1:Y:S02]  /*9a20*/  SYNCS.PHASECHK.TRANS64.TRYWAIT P1, [R16+URZ+0x30828], R13 ;  /* 0x0308280d100075a7 */ /* 0x004464000802017f */
[----:B-1----:R-:W-:Y:S05]  /*9a30*/  @!P1 NANOSLEEP.SYNCS 0x989680 ;  /* 0x009896800000995d */ /* 0x002fea0003900000 */
[----:B------:R-:W1:Y:S02]  /*9a40*/  @!P1 SYNCS.PHASECHK.TRANS64 P1, [R16+URZ+0x30828], R13 ;  /* 0x0308280d100095a7 */ /* 0x000e64000802007f */
[----:B-1----:R-:W-:Y:S05]  /*9a50*/  @!P1 BRA `(.L_x_2502) ;  /* 0xfffffffc00f09947 */ /* 0x002fea000383ffff */
[----:B------:R-:W-:Y:S05]  /*9a60*/  BRA `(.L_x_2522) ;  /* 0xfffffff000f47947 */ /* 0x000fea000383ffff */
.L_x_2504:
[----:B------:R1:W1:Y:S02]  /*9a70*/  SYNCS.PHASECHK.TRANS64.TRYWAIT P0, [R3+URZ+0x30840], R0 ;  /* 0x03084000030075a7 */ /* 0x000264000800017f */
[----:B-1----:R-:W-:Y:S05]  /*9a80*/  @!P0 NANOSLEEP.SYNCS 0x989680 ;  /* 0x009896800000895d */ /* 0x002fea0003900000 */
[----:B------:R-:W1:Y:S02]  /*9a90*/  @!P0 SYNCS.PHASECHK.TRANS64 P0, [R3+URZ+0x30840], R0 ;  /* 0x03084000030085a7 */ /* 0x000e64000800007f */
[----:B-1----:R-:W-:Y:S05]  /*9aa0*/  @!P0 BRA `(.L_x_2504) ;  /* 0xfffffffc00f08947 */ /* 0x002fea000383ffff */
[----:B------:R-:W-:Y:S05]  /*9ab0*/  BRA `(.L_x_2523) ;  /* 0xfffffff400a87947 */ /* 0x000fea000383ffff */
.L_x_2506:
[----:B------:R-:W-:Y:S01]  /*9ac0*/  BSSY B0, `(.L_x_2524) ;  /* 0x0000006000007945 */ /* 0x000fe20003800000 */
[----:B------:R-:W-:-:S07]  /*9ad0*/  IMAD.MOV.U32 R15, RZ, RZ, -0x1 ;  /* 0xffffffffff0f7424 */ /* 0x000fce00078e00ff */
[----:B------:R-:W-:Y:S05]  /*9ae0*/  WARPSYNC.COLLECTIVE R15, `(.L_x_2525) ;  /* 0x000000000f0c7348 */ /* 0x000fea0003c00000 */
[----:B------:R-:W-:Y:S02]  /*9af0*/  ELECT P6, UR62, PT ;  /* 0x00000000003e782f */ /* 0x000fe400038c0000 */
[----:B------:R-:W-:Y:S01]  /*9b00*/  MOV R14, UR62 ;  /* 0x0000003e000e7c02 */ /* 0x000fe20008000f00 */
[----:B------:R-:W-:Y:S10]  /*9b10*/  ENDCOLLECTIVE ;  /* 0x000000000000791b */ /* 0x000ff40003800000 */
.L_x_2525:
[----:B------:R-:W-:Y:S05]  /*9b20*/  BSYNC B0 ;  /* 0x0000000000007941 */ /* 0x000fea0003800000 */
.L_x_2524:
[----:B------:R-:W-:Y:S05]  /*9b30*/  BRA `(.L_x_2526) ;  /* 0xfffffff800547947 */ /* 0x000fea000383ffff */
.L_x_2508:
[----:B-1----:R1:W2:Y:S02]  /*9b40*/  SYNCS.PHASECHK.TRANS64.TRYWAIT P0, [R6+URZ], R5 ;  /* 0x00000005060075a7 */ /* 0x0022a4000800017f */
[----:B--2---:R-:W-:Y:S05]  /*9b50*/  @!P0 NANOSLEEP.SYNCS 0x989680 ;  /* 0x009896800000895d */ /* 0x004fea0003900000 */
[----:B------:R-:W2:Y:S02]  /*9b60*/  @!P0 SYNCS.PHASECHK.TRANS64 P0, [R6+URZ], R5 ;  /* 0x00000005060085a7 */ /* 0x000ea4000800007f */
[----:B--2---:R-:W-:Y:S05]  /*9b70*/  @!P0 BRA `(.L_x_2508) ;  /* 0xfffffffc00f08947 */ /* 0x004fea000383ffff */
[----:B------:R-:W-:Y:S05]  /*9b80*/  BRA `(.L_x_2527) ;  /* 0xfffffff800947947 */ /* 0x000fea000383ffff */
.L_x_2509:
[----:B--2---:R2:W3:Y:S02]  /*9b90*/  SYNCS.PHASECHK.TRANS64.TRYWAIT P0, [R3+URZ], R2 ;  /* 0x00000002030075a7 */ /* 0x0044e4000800017f */
[----:B---3--:R-:W-:Y:S05]  /*9ba0*/  @!P0 NANOSLEEP.SYNCS 0x989680 ;  /* 0x009896800000895d */ /* 0x008fea0003900000 */
[----:B------:R-:W3:Y:S02]  /*9bb0*/  @!P0 SYNCS.PHASECHK.TRANS64 P0, [R3+URZ], R2 ;  /* 0x00000002030085a7 */ /* 0x000ee4000800007f */
[----:B---3--:R-:W-:Y:S05]  /*9bc0*/  @!P0 BRA `(.L_x_2509) ;  /* 0xfffffffc00f08947 */ /* 0x008fea000383ffff */
[----:B------:R-:W-:Y:S05]  /*9bd0*/  BRA `(.L_x_2528) ;  /* 0xfffffff800887947 */ /* 0x000fea000383ffff */
.L_x_2511:
[----:B--2---:R2:W3:Y:S02]  /*9be0*/  SYNCS.PHASECHK.TRANS64.TRYWAIT P0, [R0+URZ], R5 ;  /* 0x00000005000075a7 */ /* 0x0044e4000800017f */
[----:B---3--:R-:W-:Y:S05]  /*9bf0*/  @!P0 NANOSLEEP.SYNCS 0x989680 ;  /* 0x009896800000895d */ /* 0x008fea0003900000 */
[----:B------:R-:W3:Y:S02]  /*9c00*/  @!P0 SYNCS.PHASECHK.TRANS64 P0, [R0+URZ], R5 ;  /* 0x00000005000085a7 */ /* 0x000ee4000800007f */
[----:B---3--:R-:W-:Y:S05]  /*9c10*/  @!P0 BRA `(.L_x_2511) ;  /* 0xfffffffc00f08947 */ /* 0x008fea000383ffff */
[----:B------:R-:W-:Y:S05]  /*9c20*/  BRA `(.L_x_2529) ;  /* 0xfffffff8008c7947 */ /* 0x000fea000383ffff */
.L_x_2530:
        /* <DEDUP_REMOVED lines=13> */
.L_x_3701:


//--------------------- .text._ZN7cutlass13device_kernelIN5flash11enable_sm90INS1_16FlashAttnBwdSm90INS1_25CollectiveMainloopBwdSm90ILi2ELi2ELi2EN4cute5tupleIJNS5_1CILi1EEES8_S8_EEENS6_IJNS7_ILi64EEENS7_ILi128EEESB_EEENS_10bfloat16_tEfNS_4arch4Sm90ELb1ELb0ELb0ELb0ELb1ELb1ELb0ELb0ELi2ELi1ELi2ELi1ELb0EEENS1_21CollectiveEpilogueBwdISC_SD_SF_Li256ELb0ELb0ELi1EEENS1_25SingleTileBwdLPTSchedulerILb0ELi128ELb1EEEEEEEEEvNT_6ParamsE --------------------------
	.section	.text._ZN7cutlass13device_kernelIN5flash11enable_sm90INS1_16FlashAttnBwdSm90INS1_25CollectiveMainloopBwdSm90ILi2ELi2ELi2EN4cute5tupleIJNS5_1CILi1EEES8_S8_EEENS6_IJNS7_ILi64EEENS7_ILi128EEESB_EEENS_10bfloat16_tEfNS_4arch4Sm90ELb1ELb0ELb0ELb0ELb1ELb1ELb0ELb0ELi2ELi1ELi2ELi1ELb0EEENS1_21CollectiveEpilogueBwdISC_SD_SF_Li256ELb0ELb0ELi1EEENS1_25SingleTileBwdLPTSchedulerILb0ELi128ELb1EEEEEEEEEvNT_6ParamsE,"ax",@progbits
	.align	128
.text._ZN7cutlass13device_kernelIN5flash11enable_sm90INS1_16FlashAttnBwdSm90INS1_25CollectiveMainloopBwdSm90ILi2ELi2ELi2EN4cute5tupleIJNS5_1CILi1EEES8_S8_EEENS6_IJNS7_ILi64EEENS7_ILi128EEESB_EEENS_10bfloat16_tEfNS_4arch4Sm90ELb1ELb0ELb0ELb0ELb1ELb1ELb0ELb0ELi2ELi1ELi2ELi1ELb0EEENS1_21CollectiveEpilogueBwdISC_SD_SF_Li256ELb0ELb0ELi1EEENS1_25SingleTileBwdLPTSchedulerILb0ELi128ELb1EEEEEEEEEvNT_6ParamsE:
        .type           _ZN7cutlass13device_kernelIN5flash11enable_sm90INS1_16FlashAttnBwdSm90INS1_25CollectiveMainloopBwdSm90ILi2ELi2ELi2EN4cute5tupleIJNS5_1CILi1EEES8_S8_EEENS6_IJNS7_ILi64EEENS7_ILi128EEESB_EEENS_10bfloat16_tEfNS_4arch4Sm90ELb1ELb0ELb0ELb0ELb1ELb1ELb0ELb0ELi2ELi1ELi2ELi1ELb0EEENS1_21CollectiveEpilogueBwdISC_SD_SF_Li256ELb0ELb0ELi1EEENS1_25SingleTileBwdLPTSchedulerILb0ELi128ELb1EEEEEEEEEvNT_6ParamsE,@function
        .size           _ZN7cutlass13device_kernelIN5flash11enable_sm90INS1_16FlashAttnBwdSm90INS1_25CollectiveMainloopBwdSm90ILi2ELi2ELi2EN4cute5tupleIJNS5_1CILi1EEES8_S8_EEENS6_IJNS7_ILi64EEENS7_ILi128EEESB_EEENS_10bfloat16_tEfNS_4arch4Sm90ELb1ELb0ELb0ELb0ELb1ELb1ELb0ELb0ELi2ELi1ELi2ELi1ELb0EEENS1_21CollectiveEpilogueBwdISC_SD_SF_Li256ELb0ELb0ELi1EEENS1_25SingleTileBwdLPTSchedulerILb0ELi128ELb1EEEEEEEEEvNT_6ParamsE,(.L_x_3702 - _ZN7cutlass13device_kernelIN5flash11enable_sm90INS1_16FlashAttnBwdSm90INS1_25CollectiveMainloopBwdSm90ILi2ELi2ELi2EN4cute5tupleIJNS5_1CILi1EEES8_S8_EEENS6_IJNS7_ILi64EEENS7_ILi128EEESB_EEENS_10bfloat16_tEfNS_4arch4Sm90ELb1ELb0ELb0ELb0ELb1ELb1ELb0ELb0ELi2ELi1ELi2ELi1ELb0EEENS1_21CollectiveEpilogueBwdISC_SD_SF_Li256ELb0ELb0ELi1EEENS1_25SingleTileBwdLPTSchedulerILb0ELi128ELb1EEEEEEEEEvNT_6ParamsE)
        .other          _ZN7cutlass13device_kernelIN5flash11enable_sm90INS1_16FlashAttnBwdSm90INS1_25CollectiveMainloopBwdSm90ILi2ELi2ELi2EN4cute5tupleIJNS5_1CILi1EEES8_S8_EEENS6_IJNS7_ILi64EEENS7_ILi128EEESB_EEENS_10bfloat16_tEfNS_4arch4Sm90ELb1ELb0ELb0ELb0ELb1ELb1ELb0ELb0ELi2ELi1ELi2ELi1ELb0EEENS1_21CollectiveEpilogueBwdISC_SD_SF_Li256ELb0ELb0ELi1EEENS1_25SingleTileBwdLPTSchedulerILb0ELi128ELb1EEEEEEEEEvNT_6ParamsE,@"STO_CUDA_ENTRY STV_DEFAULT"
_ZN7cutlass13device_kernelIN5flash11enable_sm90INS1_16FlashAttnBwdSm90INS1_25CollectiveMainloopBwdSm90ILi2ELi2ELi2EN4cute5tupleIJNS5_1CILi1EEES8_S8_EEENS6_IJNS7_ILi64EEENS7_ILi128EEESB_EEENS_10bfloat16_tEfNS_4arch4Sm90ELb1ELb0ELb0ELb0ELb1ELb1ELb0ELb0ELi2ELi1ELi2ELi1ELb0EEENS1_21CollectiveEpilogueBwdISC_SD_SF_Li256ELb0ELb0ELi1EEENS1_25SingleTileBwdLPTSchedulerILb0ELi128ELb1EEEEEEEEEvNT_6ParamsE:
        /* <DEDUP_REMOVED lines=30> */
.L_x_2532:
[----:B------:R-:W-:Y:S05]  /*01e0*/  BSYNC B0 ;  /* 0x0000000000007941 */ /* 0x000fea0003800000 */
.L_x_2531:
        /* <DEDUP_REMOVED lines=37> */
.L_x_2533:
        /* <DEDUP_REMOVED lines=22> */
.L_x_2534:
[----:B------:R-:W-:Y:S01]  /*05a0*/  PLOP3.LUT P0, PT, PT, PT, UP0, 0x80, 0x0 ;  /* 0x000000000000781c */ /* 0x000fe20003f0f008 */
[----:B------:R-:W-:Y:S01]  /*05b0*/  NOP ;  /* 0x0000000000007918 */ /* 0x000fe20000000000 */
[----:B------:R-:W-:Y:S01]  /*05c0*/  ULDC.64 UR46, c[0x0][0x208] ;  /* 0x00008200002e7ab9 */ /* 0x000fe20000000a00 */
[----:B------:R-:W-:Y:S01]  /*05d0*/  BSSY B6, `(.L_x_2535) ;  /* 0x00009b7000067945 */ /* 0x000fe20003800000 */
[----:B-12-4-:R-:W-:Y:S09]  /*05e0*/  BAR.SYNC.DEFER_BLOCKING 0x0 ;  /* 0x0000000000007b1d */ /* 0x016ff20000010000 */
[----:B------:R-:W-:Y:S05]  /*05f0*/  @!P0 BRA `(.L_x_2536) ;  /* 0x0000005c00f08947 */ /* 0x000fea0003800000 */
.L_x_2537:
        /* <DEDUP_REMOVED lines=32> */
.L_x_2538:
[----:B------:R-:W-:Y:S01]  /*0800*/  ULDC UR7, c[0x0][0xb44] ;  /* 0x0002d10000077ab9 */ /* 0x000fe20000000800 */
[----:B------:R-:W-:Y:S01]  /*0810*/  UMOV UR36, UR10 ;  /* 0x0000000a00247c82 */ /* 0x000fe20008000000 */
[----:B------:R-:W-:-:S11]  /*0820*/  UISETP.NE.AND UP0, UPT, UR7, 0x1, UPT ;  /* 0x000000010700788c */ /* 0x000fd6000bf05270 */
[----:B------:R-:W-:Y:S02]  /*0830*/  @UP0 ULDC.64 UR8, c[0x0][0xb48] ;  /* 0x0002d20000080ab9 */ /* 0x000fe40000000a00 */
[----:B------:R-:W-:-:S04]  /*0840*/  UIMAD.WIDE.U32 UR4, UR10, UR8, URZ ;  /* 0x000000080a0472a5 */ /* 0x000fc8000f8e003f */
[----:B------:R-:W-:-:S04]  /*0850*/  @UP0 USHF.R.U32.HI UR36, URZ, UR9, UR5 ;  /* 0x000000093f240299 */ /* 0x000fc80008011605 */
[----:B------:R-:W-:-:S12]  /*0860*/  UIMAD UR4, UR36, UR7, URZ ;  /* 0x00000007240472a4 */ /* 0x000fd8000f8e023f */
.L_x_2539:
[----:B------:R-:W-:Y:S01]  /*0870*/  ULDC UR43, c[0x0][0xb38] ;  /* 0x0002ce00002b7ab9 */ /* 0x000fe20000000800 */
[----:B------:R-:W-:Y:S02]  /*0880*/  UIADD3 UR4, UR10, -UR4, URZ ;  /* 0x800000040a047290 */ /* 0x000fe4000fffe03f */
[----:B------:R-:W-:Y:S01]  /*0890*/  UISETP.NE.AND UP0, UPT, UR43, 0x1, UPT ;  /* 0x000000012b00788c */ /* 0x000fe2000bf05270 */
[----:B------:R-:W-:Y:S01]  /*08a0*/  ULDC UR5, c[0x0][0xb44] ;  /* 0x0002d10000057ab9 */ /* 0x000fe20000000800 */
[----:B------:R-:W-:Y:S02]  /*08b0*/  ULOP3.LUT UR37, URZ, UR36, URZ, 0x33, !UPT ;  /* 0x000000243f257292 */ /* 0x000fe4000f8e333f */
[----:B------:R-:W-:-:S07]  /*08c0*/  UIMAD UR6, UR6, UR5, UR4 ;  /* 0x00000005060672a4 */ /* 0x000fce000f8e0204 */
[----:B------:R-:W-:Y:S01]  /*08d0*/  @UP0 ULDC UR4, c[0x0][0xb3c] ;  /* 0x0002cf0000040ab9 */ /* 0x000fe20000000800 */
[----:B------:R-:W-:Y:S01]  /*08e0*/  @UP0 ULDC UR7, c[0x0][0xb40] ;  /* 0x0002d00000070ab9 */ /* 0x000fe20000000800 */
[----:B------:R-:W-:Y:S02]  /*08f0*/  UIMAD.WIDE.U32 UR4, UR6, UR4, URZ ;  /* 0x00000004060472a5 */ /* 0x000fe4000f8e003f */
[----:B------:R-:W-:Y:S02]  /*0900*/  UMOV UR44, UR6 ;  /* 0x00000006002c7c82 */ /* 0x000fe40008000000 */
[----:B------:R-:W-:-:S03]  /*0910*/  @UP0 USHF.R.U32.HI UR44, URZ, UR7, UR5 ;  /* 0x000000073f2c0299 */ /* 0x000fc60008011605 */
[----:B------:R-:W-:Y:S01]  /*0920*/  ULDC UR5, c[0x0][0xb2c] ;  /* 0x0002cb0000057ab9 */ /* 0x000fe20000000800 */
[----:B------:R-:W-:Y:S02]  /*0930*/  UIADD3 UR4, -UR44, URZ, URZ ;  /* 0x0000003f2c047290 */ /* 0x000fe4000fffe13f */
[----:B------:R-:W-:Y:S01]  /*0940*/  ISETP.LE.AND P0, PT, RZ, UR44, PT ;  /* 0x0000002cff007c0c */ /* 0x000fe2000bf03270 */
[----:B------:R-:W-:Y:S02]  /*0950*/  UIADD3 UR37, UR37, UR5, URZ ;  /* 0x0000000525257290 */ /* 0x000fe4000fffe03f */
[----:B------:R-:W-:-:S10]  /*0960*/  UIMAD UR43, UR43, UR4, UR6 ;  /* 0x000000042b2b72a4 */ /* 0x000fd4000f8e0206 */
        /* <DEDUP_REMOVED lines=104> */
.L_x_2543:
        /* <DEDUP_REMOVED lines=15> */
.L_x_2542:
        /* <DEDUP_REMOVED lines=22> */
.L_x_2545:
        /* <DEDUP_REMOVED lines=15> */
.L_x_2544:
        /* <DEDUP_REMOVED lines=8> */
.L_x_2670:
        /* <DEDUP_REMOVED lines=15> */
.L_x_2547:
        /* <DEDUP_REMOVED lines=103> */
.L_x_2559:
[----:B------:R-:W-:Y:S01]  /*1b10*/  ISETP.NE.AND P0, PT, R231, 0x3, PT ;  /* 0x00000003e700780c */ /* 0x000fe20003f05270 */
[----:B------:R-:W-:-:S12]  /*1b20*/  YIELD ;  /* 0x0000000000007946 */ /* 0x000fd80003800000 */
[----:B------:R-:W-:Y:S05]  /*1b30*/  @!P0 BRA `(.L_x_2549) ;  /* 0x0000000000048947 */ /* 0x000fea0003800000 */
[----:B------:R-:W-:Y:S01]  /*1b40*/  BPT.TRAP 0x1 ;  /* 0x000000040000795c */ /* 0x000fe20000300000 */
.L_x_2549:
[----:B------:R-:W-:Y:S01]  /*1b50*/  IMAD R0, R3, 0x8, R228 ;  /* 0x0000000803007824 */ /* 0x000fe200078e02e4 */
[----:B------:R-:W-:-:S04]  /*1b60*/  SHF.L.U32 R9, R4, 0x1f, RZ ;  /* 0x0000001f04097819 */ /* 0x000fc800000006ff */
[----:B------:R2:W3:Y:S01]  /*1b70*/  SYNCS.PHASECHK.TRANS64.TRYWAIT P1, [R0+URZ+0x30810], R9 ;  /* 0x03081009000075a7 */ /* 0x0004e2000802017f */
[----:B------:R-:W-:Y:S05]  /*1b80*/  @!P0 BRA `(.L_x_2550) ;  /* 0x0000000000048947 */ /* 0x000fea0003800000 */
[----:B------:R-:W-:Y:S01]  /*1b90*/  BPT.TRAP 0x1 ;  /* 0x000000040000795c */ /* 0x000fe20000300000 */
.L_x_2550:
[----:B---3--:R-:W-:Y:S05]  /*1ba0*/  @P1 BRA `(.L_x_2551) ;  /* 0x0000000000081947 */ /* 0x008fea0003800000 */
[----:B------:R-:W3:Y:S02]  /*1bb0*/  SYNCS.PHASECHK.TRANS64.TRYWAIT P1, [R0+URZ+0x30810], R9 ;  /* 0x03081009000075a7 */ /* 0x000ee4000802017f */
[----:B---3--:R-:W-:Y:S05]  /*1bc0*/  @!P1 BRA `(.L_x_2552) ;  /* 0x0000008400949947 */ /* 0x008fea0003800000 */
.L_x_2551:
        /* <DEDUP_REMOVED lines=81> */
.L_x_2553:
[----:B------:R1:W1:Y:S01]  /*20e0*/  SYNCS.PHASECHK.TRANS64.TRYWAIT P1, [R0+URZ+0x30830], R9 ;  /* 0x03083009000075a7 */ /* 0x000262000802017f */
[----:B------:R-:W-:Y:S05]  /*20f0*/  @!P0 BRA `(.L_x_2554) ;  /* 0x0000000000048947 */ /* 0x000fea0003800000 */
[----:B------:R-:W-:Y:S01]  /*2100*/  BPT.TRAP 0x1 ;  /* 0x000000040000795c */ /* 0x000fe20000300000 */
.L_x_2554:
[----:B------:R-:W-:-:S05]  /*2110*/  VIADD R6, R228, 0x20000 ;  /* 0x00020000e4067836 */ /* 0x000fca0000000000 */
[----:B------:R-:W-:-:S04]  /*2120*/  SHF.R.U32.HI R6, RZ, 0x4, R6 ;  /* 0x00000004ff067819 */ /* 0x000fc80000011606 */
[----:B------:R-:W-:-:S04]  /*2130*/  LOP3.LUT R225, R6, 0x3fff, RZ, 0xc0, !PT ;  /* 0x00003fff06e17812 */ /* 0x000fc800078ec0ff */
[----:B------:R-:W-:Y:S01]  /*2140*/  LOP3.LUT R6, R225, 0x10000, RZ, 0xfc, !PT ;  /* 0x00010000e1067812 */ /* 0x000fe200078efcff */
[----:B-1----:R-:W-:Y:S06]  /*2150*/  @P1 BRA `(.L_x_2555) ;  /* 0x0000000000081947 */ /* 0x002fec0003800000 */
[----:B------:R-:W1:Y:S02]  /*2160*/  SYNCS.PHASECHK.TRANS64.TRYWAIT P1, [R0+URZ+0x30830], R9 ;  /* 0x03083009000075a7 */ /* 0x000e64000802017f */
[----:B-1----:R-:W-:Y:S05]  /*2170*/  @!P1 BRA `(.L_x_2556) ;  /* 0x00000080003c9947 */ /* 0x002fea0003800000 */
.L_x_2555:
        /* <DEDUP_REMOVED lines=406> */
.L_x_2557:
        /* <DEDUP_REMOVED lines=49> */
.L_x_2558:
        /* <DEDUP_REMOVED lines=78> */
.L_x_2541:
        /* <DEDUP_REMOVED lines=23> */
.L_x_2561:
        /* <DEDUP_REMOVED lines=20> */
.L_x_2562:
        /* <DEDUP_REMOVED lines=18> */
.L_x_2563:
        /* <DEDUP_REMOVED lines=18> */
.L_x_2564:
        /* <DEDUP_REMOVED lines=126> */
[----:B------:R-:W-:Y:S01]  /*4fa0*/  ULOP3.LUT UR4, URZ, UR36, URZ, 0x33, !UPT ;  /* 0x000000243f047292 */ /* 0x000fe2000f8e333f */
[----:B------:R-:W-:Y:S01]  /*4fb0*/  ULDC UR5, c[0x0][0xb2c] ;  /* 0x0002cb0000057ab9 */ /* 0x000fe20000000800 */
[----:B------:R-:W-:Y:S02]  /*4fc0*/  ULDC.64 UR6, c[0x0][0x198] ;  /* 0x0000660000067ab9 */ /* 0x000fe40000000a00 */
[----:B------:R-:W-:Y:S02]  /*4fd0*/  UIADD3 UR5, UR4, UR5, URZ ;  /* 0x0000000504057290 */ /* 0x000fe4000fffe03f */
[----:B------:R-:W-:Y:S02]  /*4fe0*/  UIADD3 UR4, UP0, UR6, 0x770, URZ ;  /* 0x0000077006047890 */ /* 0x000fe4000ff1e03f */
[----:B------:R-:W-:Y:S02]  /*4ff0*/  UIADD3 UR6, UP1, UR6, 0x670, URZ ;  /* 0x0000067006067890 */ /* 0x000fe4000ff3e03f */
[----:B------:R-:W-:-:S02]  /*5000*/  USHF.L.U32 UR42, UR5, 0x7, URZ ;  /* 0x00000007052a7899 */ /* 0x000fc4000800063f */
[----:B------:R-:W-:Y:S02]  /*5010*/  UIADD3 UR40, UR37, 0x8000, URZ ;  /* 0x0000800025287890 */ /* 0x000fe4000fffe03f */
[----:B------:R-:W-:Y:S02]  /*5020*/  UIADD3.X UR5, URZ, UR7, URZ, UP0, !UPT ;  /* 0x000000073f057290 */ /* 0x000fe400087fe43f */
[----:B------:R-:W-:Y:S02]  /*5030*/  UIADD3 UR16, UR37, 0xc000, URZ ;  /* 0x0000c00025107890 */ /* 0x000fe4000fffe03f */
        /* <DEDUP_REMOVED lines=17> */
.L_x_2566:
[----:B------:R-:W-:Y:S05]  /*5150*/  BSYNC B0 ;  /* 0x0000000000007941 */ /* 0x000fea0003800000 */
.L_x_2565:
[----:B------:R-:W-:-:S04]  /*5160*/  DEPBAR.LE SB0, 0x0 ;  /* 0x000080000000791a */ /* 0x000fc80000000000 */
[----:B------:R-:W-:Y:S05]  /*5170*/  BRA `(.L_x_2540) ;  /* 0x0000004c00f07947 */ /* 0x000fea0003800000 */
.L_x_2560:
[----:B------:R-:W1:Y:S01]  /*5180*/  S2R R0, SR_TID.X ;  /* 0x0000000000007919 */ /* 0x000e620000002100 */
[----:B------:R-:W2:Y:S01]  /*5190*/  LDC R2, c[0x0][0xb2c] ;  /* 0x0002cb00ff027b82 */ /* 0x000ea20000000800 */
[----:B------:R-:W-:Y:S01]  /*51a0*/  ULOP3.LUT UR4, URZ, UR36, URZ, 0x33, !UPT ;  /* 0x000000243f047292 */ /* 0x000fe2000f8e333f */
[----:B------:R-:W-:Y:S01]  /*51b0*/  BSSY B0, `(.L_x_2567) ;  /* 0x0000032000007945 */ /* 0x000fe20003800000 */
[----:B------:R-:W-:Y:S02]  /*51c0*/  USHF.R.S32.HI UR6, URZ, 0x1f, UR43 ;  /* 0x0000001f3f067899 */ /* 0x000fe4000801142b */
[----:B------:R-:W-:-:S03]  /*51d0*/  USHF.R.S32.HI UR7, URZ, 0x1f, UR44 ;  /* 0x0000001f3f077899 */ /* 0x000fc6000801142c */
[----:B------:R-:W3:Y:S08]  /*51e0*/  LDC.64 R4, c[0x0][0x820] ;  /* 0x00020800ff047b82 */ /* 0x000ef00000000a00 */
[----:B------:R-:W4:Y:S08]  /*51f0*/  LDC.64 R18, c[0x0][0x808] ;  /* 0x00020200ff127b82 */ /* 0x000f300000000a00 */
[----:B------:R-:W5:Y:S01]  /*5200*/  LDC.64 R10, c[0x0][0x828] ;  /* 0x00020a00ff0a7b82 */ /* 0x000f620000000a00 */
[----:B--2---:R-:W-:-:S02]  /*5210*/  VIADD R9, R2, UR4 ;  /* 0x0000000402097c36 */ /* 0x004fc40008000000 */
[----:B-1----:R-:W-:-:S05]  /*5220*/  VIADD R3, R0, 0xffffff80 ;  /* 0xffffff8000037836 */ /* 0x002fca0000000000 */
[----:B------:R-:W1:Y:S01]  /*5230*/  LDC.64 R20, c[0x0][0x850] ;  /* 0x00021400ff147b82 */ /* 0x000e620000000a00 */
[----:B------:R-:W-:-:S04]  /*5240*/  SHF.R.S32.HI R0, RZ, 0x1f, R3 ;  /* 0x0000001fff007819 */ /* 0x000fc80000011403 */
[----:B------:R-:W-:Y:S01]  /*5250*/  LEA.HI R8, R0, R3, RZ, 0x4 ;  /* 0x0000000300087211 */ /* 0x000fe200078f20ff */
[----:B----4-:R-:W-:Y:S02]  /*5260*/  IMAD R25, R9, -0x80, R18 ;  /* 0xffffff8009197824 */ /* 0x010fe400078e0212 */
[----:B------:R-:W2:Y:S01]  /*5270*/  LDC.64 R22, c[0x0][0x858] ;  /* 0x00021600ff167b82 */ /* 0x000ea20000000a00 */
[----:B------:R-:W-:-:S05]  /*5280*/  LOP3.LUT R0, R8, 0x1ffffff0, RZ, 0xc0, !PT ;  /* 0x1ffffff008007812 */ /* 0x000fca00078ec0ff */
[----:B------:R-:W-:-:S04]  /*5290*/  IMAD.IADD R0, R3, 0x1, -R0 ;  /* 0x0000000103007824 */ /* 0x000fc800078e0a00 */
[----:B------:R-:W-:Y:S02]  /*52a0*/  IMAD.SHL.U32 R6, R0, 0x8, RZ ;  /* 0x0000000800067824 */ /* 0x000fe400078e00ff */
[----:B---3--:R-:W-:-:S03]  /*52b0*/  IMAD R0, R4, UR6, RZ ;  /* 0x0000000604007c24 */ /* 0x008fc6000f8e02ff */
[----:B------:R-:W-:Y:S01]  /*52c0*/  SHF.R.S32.HI R7, RZ, 0x1f, R6 ;  /* 0x0000001fff077819 */ /* 0x000fe20000011406 */
[----:B------:R-:W-:Y:S02]  /*52d0*/  IMAD R5, R5, UR43, R0 ;  /* 0x0000002b05057c24 */ /* 0x000fe4000f8e0200 */
[----:B------:R-:W-:Y:S01]  /*52e0*/  IMAD.WIDE.U32 R2, R4, UR43, R6 ;  /* 0x0000002b04027c25 */ /* 0x000fe2000f8e0006 */
[----:B------:R-:W-:-:S03]  /*52f0*/  SHF.R.S32.HI R4, RZ, 0x4, R8 ;  /* 0x00000004ff047819 */ /* 0x000fc60000011408 */
[----:B------:R-:W-:Y:S01]  /*5300*/  IMAD.IADD R3, R3, 0x1, R5 ;  /* 0x0000000103037824 */ /* 0x000fe200078e0205 */
[C---:B------:R-:W-:Y:S01]  /*5310*/  ISETP.GE.AND P6, PT, R4.reuse, R25, PT ;  /* 0x000000190400720c */ /* 0x040fe20003fc6270 */
[C---:B------:R-:W-:Y:S02]  /*5320*/  VIADD R0, R4.reuse, 0x10 ;  /* 0x0000001004007836 */ /* 0x040fe40000000000 */
[----:B------:R-:W-:Y:S01]  /*5330*/  VIADD R5, R4, 0x30 ;  /* 0x0000003004057836 */ /* 0x000fe20000000000 */
[----:B------:R-:W-:Y:S01]  /*5340*/  ISETP.GE.OR P4, PT, R6, R19, P6 ;  /* 0x000000130600720c */ /* 0x000fe20003786670 */
[----:B------:R-:W-:Y:S01]  /*5350*/  VIADD R8, R4, 0x40 ;  /* 0x0000004004087836 */ /* 0x000fe20000000000 */
[-C--:B------:R-:W-:Y:S01]  /*5360*/  ISETP.GE.AND P5, PT, R0, R25.reuse, PT ;  /* 0x000000190000720c */ /* 0x080fe20003fa6270 */
[----:B------:R-:W-:Y:S01]  /*5370*/  VIADD R0, R4, 0x20 ;  /* 0x0000002004007836 */ /* 0x000fe20000000000 */
[----:B------:R-:W-:Y:S01]  /*5380*/  ISETP.GE.AND P1, PT, R5, R25, PT ;  /* 0x000000190500720c */ /* 0x000fe20003f26270 */
[----:B-----5:R-:W-:Y:S01]  /*5390*/  IMAD.WIDE.U32 R14, R10, UR44, R2 ;  /* 0x0000002c0a0e7c25 */ /* 0x020fe2000f8e0002 */
[----:B------:R-:W-:-:S02]  /*53a0*/  SHF.R.S32.HI R5, RZ, 0x1f, R4 ;  /* 0x0000001fff057819 */ /* 0x000fc40000011404 */
[-C--:B------:R-:W-:Y:S01]  /*53b0*/  ISETP.GE.AND P0, PT, R0, R25.reuse, PT ;  /* 0x000000190000720c */ /* 0x080fe20003f06270 */
[----:B------:R-:W-:Y:S01]  /*53c0*/  IMAD R0, R10, UR7, RZ ;  /* 0x000000070a007c24 */ /* 0x000fe2000f8e02ff */
[----:B------:R-:W-:Y:S01]  /*53d0*/  ISETP.GE.AND P2, PT, R8, R25, PT ;  /* 0x000000190800720c */ /* 0x000fe20003f46270 */
[----:B------:R-:W-:Y:S01]  /*53e0*/  IMAD.WIDE R2, R9, 0x80, R4 ;  /* 0x0000008009027825 */ /* 0x000fe200078e0204 */
[----:B------:R-:W-:-:S03]  /*53f0*/  ISETP.GE.OR P3, PT, R6, R19, P5 ;  /* 0x000000130600720c */ /* 0x000fc60002f66670 */
[----:B------:R-:W-:-:S04]  /*5400*/  IMAD R11, R11, UR44, R0 ;  /* 0x0000002c0b0b7c24 */ /* 0x000fc8000f8e0200 */
[----:B------:R-:W-:Y:S01]  /*5410*/  IMAD.IADD R11, R15, 0x1, R11 ;  /* 0x000000010f0b7824 */ /* 0x000fe200078e020b */
[----:B-1----:R-:W-:Y:S06]  /*5420*/  @P4 BRA `(.L_x_2568) ;  /* 0x0000000000284947 */ /* 0x002fec0003800000 */
        /* <DEDUP_REMOVED lines=10> */
.L_x_2568:
[----:B------:R-:W-:Y:S05]  /*54d0*/  BSYNC B0 ;  /* 0x0000000000007941 */ /* 0x000fea0003800000 */
.L_x_2567:
        /* <DEDUP_REMOVED lines=16> */
.L_x_2570:
[----:B------:R-:W-:Y:S05]  /*55e0*/  BSYNC B0 ;  /* 0x0000000000007941 */ /* 0x000fea0003800000 */
.L_x_2569:
[----:B------:R-:W-:Y:S01]  /*55f0*/  BSSY B0, `(.L_x_2571) ;  /* 0x0000010000007945 */ /* 0x000fe20003800000 */
[----:B------:R-:W-:-:S03]  /*5600*/  ISETP.GE.OR P3, PT, R6, R19, P1 ;  /* 0x000000130600720c */ /* 0x000fc60000f66670 */
[----:B------:R-:W-:Y:S10]  /*5610*/  @P4 BRA `(.L_x_2572) ;  /* 0x0000000000344947 */ /* 0x000ff40003800000 */
[----:B-1-3--:R-:W-:Y:S01]  /*5620*/  IADD3 R13, P4, R2, 0x20, RZ ;  /* 0x00000020020d7810 */ /* 0x00afe20007f9e0ff */
        /* <DEDUP_REMOVED lines=12> */
.L_x_2572:
[----:B------:R-:W-:Y:S05]  /*56f0*/  BSYNC B0 ;  /* 0x0000000000007941 */ /* 0x000fea0003800000 */
.L_x_2571:
[----:B------:R-:W-:Y:S01]  /*5700*/  BSSY B0, `(.L_x_2573) ;  /* 0x0000011000007945 */ /* 0x000fe20003800000 */
[----:B------:R-:W-:Y:S01]  /*5710*/  ISETP.GE.OR P4, PT, R6, R19, P2 ;  /* 0x000000130600720c */ /* 0x000fe20001786670 */
[----:B------:R-:W-:Y:S02]  /*5720*/  VIADD R0, R4, 0x50 ;  /* 0x0000005004007836 */ /* 0x000fe40000000000 */
[----:B------:R-:W-:Y:S10]  /*5730*/  @P3 BRA `(.L_x_2574) ;  /* 0x0000000000343947 */ /* 0x000ff40003800000 */
[----:B-1-34-:R-:W-:Y:S01]  /*5740*/  IADD3 R13, P3, R2, 0x30, RZ ;  /* 0x00000030020d7810 */ /* 0x01afe20007f7e0ff */
        /* <DEDUP_REMOVED lines=12> */
.L_x_2574:
[----:B------:R-:W-:Y:S05]  /*5810*/  BSYNC B0 ;  /* 0x0000000000007941 */ /* 0x000fea0003800000 */
.L_x_2573:
[----:B------:R-:W-:Y:S01]  /*5820*/  BSSY B0, `(.L_x_2575) ;  /* 0x0000010000007945 */ /* 0x000fe20003800000 */
[----:B------:R-:W-:-:S03]  /*5830*/  ISETP.GE.AND P3, PT, R0, R25, PT ;  /* 0x000000190000720c */ /* 0x000fc60003f66270 */
[----:B------:R-:W-:Y:S10]  /*5840*/  @P4 BRA `(.L_x_2576) ;  /* 0x0000000000344947 */ /* 0x000ff40003800000 */
[----:B-1-34-:R-:W-:Y:S01]  /*5850*/  IADD3 R13, P4, R2, 0x40, RZ ;  /* 0x00000040020d7810 */ /* 0x01afe20007f9e0ff */
        /* <DEDUP_REMOVED lines=12> */
.L_x_2576:
[----:B------:R-:W-:Y:S05]  /*5920*/  BSYNC B0 ;  /* 0x0000000000007941 */ /* 0x000fea0003800000 */
.L_x_2575:
[----:B------:R-:W-:Y:S01]  /*5930*/  ISETP.GE.OR P4, PT, R6, R19, P3 ;  /* 0x000000130600720c */ /* 0x000fe20001f86670 */
[----:B------:R-:W-:Y:S01]  /*5940*/  BSSY B0, `(.L_x_2577) ;  /* 0x0000011000007945 */ /* 0x000fe20003800000 */
[----:B------:R-:W-:Y:S02]  /*5950*/  IMAD R16, R20, UR6, RZ ;  /* 0x0000000614107c24 */ /* 0x000fe4000f8e02ff */
[----:B------:R-:W-:-:S09]  /*5960*/  VIADD R0, R4, 0x60 ;  /* 0x0000006004007836 */ /* 0x000fd20000000000 */
[----:B------:R-:W-:Y:S05]  /*5970*/  @P4 BRA `(.L_x_2578) ;  /* 0x0000000000344947 */ /* 0x000fea0003800000 */
        /* <DEDUP_REMOVED lines=13> */
.L_x_2578:
[----:B------:R-:W-:Y:S05]  /*5a50*/  BSYNC B0 ;  /* 0x0000000000007941 */ /* 0x000fea0003800000 */
.L_x_2577:
        /* <DEDUP_REMOVED lines=31> */
.L_x_2580:
[----:B------:R-:W-:Y:S05]  /*5c50*/  BSYNC B0 ;  /* 0x0000000000007941 */ /* 0x000fea0003800000 */
.L_x_2579:
[----:B------:R-:W-:Y:S01]  /*5c60*/  ISETP.GE.AND P6, PT, R0, R25, PT ;  /* 0x000000190000720c */ /* 0x000fe20003fc6270 */
[----:B--2---:R-:W-:Y:S01]  /*5c70*/  IMAD R0, R22, UR7, RZ ;  /* 0x0000000716007c24 */ /* 0x004fe2000f8e02ff */
        /* <DEDUP_REMOVED lines=20> */
.L_x_2582:
[----:B------:R-:W-:Y:S05]  /*5dc0*/  BSYNC B0 ;  /* 0x0000000000007941 */ /* 0x000fea0003800000 */
.L_x_2581:
        /* <DEDUP_REMOVED lines=14> */
.L_x_2584:
[----:B------:R-:W-:Y:S05]  /*5eb0*/  BSYNC B0 ;  /* 0x0000000000007941 */ /* 0x000fea0003800000 */
.L_x_2583:
        /* <DEDUP_REMOVED lines=16> */
.L_x_2586:
[----:B------:R-:W-:Y:S05]  /*5fc0*/  BSYNC B0 ;  /* 0x0000000000007941 */ /* 0x000fea0003800000 */
.L_x_2585:
        /* <DEDUP_REMOVED lines=15> */
.L_x_2588:
[----:B------:R-:W-:Y:S05]  /*60c0*/  BSYNC B0 ;  /* 0x0000000000007941 */ /* 0x000fea0003800000 */
.L_x_2587:
        /* <DEDUP_REMOVED lines=15> */
.L_x_2590:
[----:B------:R-:W-:Y:S05]  /*61c0*/  BSYNC B0 ;  /* 0x0000000000007941 */ /* 0x000fea0003800000 */
.L_x_2589:
        /* <DEDUP_REMOVED lines=15> */
.L_x_2592:
[----:B------:R-:W-:Y:S05]  /*62c0*/  BSYNC B0 ;  /* 0x0000000000007941 */ /* 0x000fea0003800000 */
.L_x_2591:
        /* <DEDUP_REMOVED lines=15> */
.L_x_2594:
[----:B------:R-:W-:Y:S05]  /*63c0*/  BSYNC B0 ;  /* 0x0000000000007941 */ /* 0x000fea0003800000 */
.L_x_2593:
        /* <DEDUP_REMOVED lines=15> */
.L_x_2596:
[----:B------:R-:W-:Y:S05]  /*64c0*/  BSYNC B0 ;  /* 0x0000000000007941 */ /* 0x000fea0003800000 */
.L_x_2595:
        /* <DEDUP_REMOVED lines=15> */
.L_x_2536:
        /* <DEDUP_REMOVED lines=29> */
.L_x_2598:
[----:B------:R-:W-:Y:S01]  /*6790*/  ULDC UR9, c[0x0][0xb44] ;  /* 0x0002d10000097ab9 */ /* 0x000fe20000000800 */
[----:B------:R-:W-:Y:S01]  /*67a0*/  UMOV UR7, UR8 ;  /* 0x0000000800077c82 */ /* 0x000fe20008000000 */
[----:B------:R-:W-:-:S11]  /*67b0*/  UISETP.NE.AND UP0, UPT, UR9, 0x1, UPT ;  /* 0x000000010900788c */ /* 0x000fd6000bf05270 */
[----:B------:R-:W-:Y:S02]  /*67c0*/  @UP0 ULDC.64 UR10, c[0x0][0xb48] ;  /* 0x0002d200000a0ab9 */ /* 0x000fe40000000a00 */
[----:B------:R-:W-:-:S04]  /*67d0*/  UIMAD.WIDE.U32 UR4, UR8, UR10, URZ ;  /* 0x0000000a080472a5 */ /* 0x000fc8000f8e003f */
[----:B------:R-:W-:-:S04]  /*67e0*/  @UP0 USHF.R.U32.HI UR7, URZ, UR11, UR5 ;  /* 0x0000000b3f070299 */ /* 0x000fc80008011605 */
[----:B------:R-:W-:-:S12]  /*67f0*/  UIMAD UR4, UR7, UR9, URZ ;  /* 0x00000009070472a4 */ /* 0x000fd8000f8e023f */
.L_x_2599:
[----:B------:R-:W-:Y:S01]  /*6800*/  ULDC UR17, c[0x0][0xb38] ;  /* 0x0002ce0000117ab9 */ /* 0x000fe20000000800 */
[----:B------:R-:W-:Y:S02]  /*6810*/  UIADD3 UR4, UR8, -UR4, URZ ;  /* 0x8000000408047290 */ /* 0x000fe4000fffe03f */
[----:B------:R-:W-:Y:S01]  /*6820*/  UISETP.NE.AND UP0, UPT, UR17, 0x1, UPT ;  /* 0x000000011100788c */ /* 0x000fe2000bf05270 */
[----:B------:R-:W-:Y:S01]  /*6830*/  ULDC UR5, c[0x0][0xb44] ;  /* 0x0002d10000057ab9 */ /* 0x000fe20000000800 */
[----:B------:R-:W-:Y:S02]  /*6840*/  ULOP3.LUT UR7, URZ, UR7, URZ, 0x33, !UPT ;  /* 0x000000073f077292 */ /* 0x000fe4000f8e333f */
[----:B------:R-:W-:Y:S01]  /*6850*/  UIMAD UR6, UR6, UR5, UR4 ;  /* 0x00000005060672a4 */ /* 0x000fe2000f8e0204 */
[----:B------:R-:W-:Y:S02]  /*6860*/  ULDC UR18, c[0x0][0xb2c] ;  /* 0x0002cb0000127ab9 */ /* 0x000fe40000000800 */
[----:B------:R-:W-:-:S04]  /*6870*/  UIADD3 UR18, UR7, UR18, URZ ;  /* 0x0000001207127290 */ /* 0x000fc8000fffe03f */
        /* <DEDUP_REMOVED lines=14> */
[----:B------:R-:W-:-:S04]  /*6960*/  UIADD3 UR4, -UR5, UR4, -UR16 ;  /* 0x0000000405047290 */ /* 0x000fc8000fffe910 */
        /* <DEDUP_REMOVED lines=8> */
[----:B------:R-:W-:-:S06]  /*69f0*/  UISETP.GT.AND UP0, UPT, UR5, UR8, UPT ;  /* 0x000000080500728c */ /* 0x000fcc000bf04270 */
[----:B------:R-:W-:-:S13]  /*6a00*/  PLOP3.LUT P0, PT, PT, PT, UP0, 0x80, 0x0 ;  /* 0x000000000000781c */ /* 0x000fda0003f0f008 */
[----:B------:R-:W-:Y:S05]  /*6a10*/  @!P0 BRA `(.L_x_2540) ;  /* 0x0000003400c88947 */ /* 0x000fea0003800000 */
[----:B------:R-:W-:Y:S01]  /*6a20*/  USHF.R.S32.HI UR19, URZ, 0x1f, UR17 ;  /* 0x0000001f3f137899 */ /* 0x000fe20008011411 */
[----:B------:R-:W1:Y:S01]  /*6a30*/  S2R R0, SR_TID.X ;  /* 0x0000000000007919 */ /* 0x000e620000002100 */
[----:B------:R-:W-:Y:S01]  /*6a40*/  ULDC.64 UR12, c[0x0][0x2d8] ;  /* 0x0000b600000c7ab9 */ /* 0x000fe20000000a00 */
[----:B------:R-:W-:Y:S01]  /*6a50*/  USHF.R.S32.HI UR9, URZ, 0x1f, UR10 ;  /* 0x0000001f3f097899 */ /* 0x000fe2000801140a */
[----:B------:R-:W-:Y:S01]  /*6a60*/  LOP3.LUT R8, RZ, UR18, RZ, 0x33, !PT ;  /* 0x00000012ff087c12 */ /* 0x000fe2000f8e33ff */
[----:B------:R-:W-:Y:S02]  /*6a70*/  UIMAD UR4, UR19, UR12, URZ ;  /* 0x0000000c130472a4 */ /* 0x000fe4000f8e023f */
[----:B------:R-:W-:Y:S02]  /*6a80*/  UIMAD.WIDE.U32 UR6, UR17, UR12, URZ ;  /* 0x0000000c110672a5 */ /* 0x000fe4000f8e003f */
[----:B------:R-:W-:Y:S02]  /*6a90*/  UIMAD UR4, UR17, UR13, UR4 ;  /* 0x0000000d110472a4 */ /* 0x000fe4000f8e0204 */
[----:B------:R-:W-:-:S02]  /*6aa0*/  UIADD3 UR11, UR5, -UR8, URZ ;  /* 0x80000008050b7290 */ /* 0x000fc4000fffe03f */
[----:B------:R-:W-:Y:S01]  /*6ab0*/  UIADD3 UR7, UR7, UR4, URZ ;  /* 0x0000000407077290 */ /* 0x000fe2000fffe03f */
[----:B------:R-:W-:Y:S01]  /*6ac0*/  ULDC.64 UR12, c[0x0][0x2e0] ;  /* 0x0000b800000c7ab9 */ /* 0x000fe20000000a00 */
[----:B------:R-:W-:Y:S02]  /*6ad0*/  UIADD3 UR4, UR16, 0x7f, URZ ;  /* 0x0000007f10047890 */ /* 0x000fe4000fffe03f */
[----:B------:R-:W-:Y:S02]  /*6ae0*/  UIMAD UR9, UR9, UR12, URZ ;  /* 0x0000000c090972a4 */ /* 0x000fe4000f8e023f */
[----:B------:R-:W-:Y:S02]  /*6af0*/  UIMAD.WIDE.U32 UR6, UR10, UR12, UR6 ;  /* 0x0000000c0a0672a5 */ /* 0x000fe4000f8e0006 */
[----:B------:R-:W-:Y:S02]  /*6b00*/  UIADD3 UR12, UR16, 0xbf, -UR14 ;  /* 0x000000bf100c7890 */ /* 0x000fe4000fffe80e */
[----:B------:R-:W-:Y:S01]  /*6b10*/  ULOP3.LUT UR14, UR11, 0x1, URZ, 0xc0, !UPT ;  /* 0x000000010b0e7892 */ /* 0x000fe2000f8ec03f */
[----:B------:R-:W-:Y:S01]  /*6b20*/  ULDC UR15, c[0x0][0x288] ;  /* 0x0000a200000f7ab9 */ /* 0x000fe20000000800 */
[----:B------:R-:W-:-:S02]  /*6b30*/  UIMAD UR9, UR10, UR13, UR9 ;  /* 0x0000000d0a0972a4 */ /* 0x000fc4000f8e0209 */
[----:B------:R-:W-:Y:S02]  /*6b40*/  UISETP.NE.U32.AND UP0, UPT, UR14, 0x1, UPT ;  /* 0x000000010e00788c */ /* 0x000fe4000bf05070 */
[----:B------:R-:W-:Y:S02]  /*6b50*/  UIMAD UR10, UR10, UR15, URZ ;  /* 0x0000000f0a0a72a4 */ /* 0x000fe4000f8e023f */
[----:B------:R-:W-:Y:S01]  /*6b60*/  USHF.R.S32.HI UR11, URZ, 0x1f, UR4 ;  /* 0x0000001f3f0b7899 */ /* 0x000fe20008011404 */
[----:B-1----:R-:W-:Y:S01]  /*6b70*/  LOP3.LUT R0, R0, 0x1f, RZ, 0xc0, !PT ;  /* 0x0000001f00007812 */ /* 0x002fe200078ec0ff */
[----:B------:R-:W-:Y:S01]  /*6b80*/  UIADD3 UR13, UP1, UR17, UR10, URZ ;  /* 0x0000000a110d7290 */ /* 0x000fe2000ff3e03f */
[----:B------:R-:W-:Y:S01]  /*6b90*/  PLOP3.LUT P1, PT, PT, PT, UP0, 0x80, 0x0 ;  /* 0x000000000000781c */ /* 0x000fe20003f2f008 */
[----:B------:R-:W-:Y:S01]  /*6ba0*/  ULEA.HI UR11, UR11, UR4, URZ, 0x7 ;  /* 0x000000040b0b7291 */ /* 0x000fe2000f8f383f */
[----:B------:R-:W-:Y:S01]  /*6bb0*/  ULDC UR16, c[0x0][0x760] ;  /* 0x0001d80000107ab9 */ /* 0x000fe20000000800 */
[----:B------:R-:W-:Y:S01]  /*6bc0*/  ELECT P0, URZ, PT ;  /* 0x00000000003f782f */ /* 0x000fe20003800000 */
[----:B------:R-:W-:-:S02]  /*6bd0*/  UIMAD UR14, UR15, UR16, URZ ;  /* 0x000000100f0e72a4 */ /* 0x000fc4000f8e023f */
[----:B------:R-:W-:Y:S02]  /*6be0*/  ULEA.HI.X.SX32 UR15, UR10, UR19, 0x1, UP1 ;  /* 0x000000130a0f7291 */ /* 0x000fe400088f0e3f */
[----:B------:R-:W-:Y:S02]  /*6bf0*/  USHF.R.S32.HI UR16, URZ, 0x7, UR11 ;  /* 0x000000073f107899 */ /* 0x000fe4000801140b */
[----:B------:R-:W-:-:S03]  /*6c00*/  UIADD3 UR25, UR7, UR9, URZ ;  /* 0x0000000907197290 */ /* 0x000fc6000fffe03f */
[----:B------:R-:W-:Y:S09]  /*6c10*/  @P1 BRA `(.L_x_2600) ;  /* 0x0000000400881947 */ /* 0x000ff20003800000 */
        /* <DEDUP_REMOVED lines=11> */
[----:B------:R-:W-:-:S04]  /*6cd0*/  ULEA UR4, UR8, UR12, 0x6 ;  /* 0x0000000c08047291 */ /* 0x000fc8000f8e303f */
[----:B------:R-:W-:-:S04]  /*6ce0*/  USHF.R.S32.HI UR10, URZ, 0x1f, UR4 ;  /* 0x0000001f3f0a7899 */ /* 0x000fc80008011404 */
[----:B------:R-:W-:-:S04]  /*6cf0*/  ULEA.HI UR10, UR10, UR4, URZ, 0x7 ;  /* 0x000000040a0a7291 */ /* 0x000fc8000f8f383f */
[----:B------:R-:W-:-:S04]  /*6d00*/  USHF.R.S32.HI UR10, URZ, 0x7, UR10 ;  /* 0x000000073f0a7899 */ /* 0x000fc8000801140a */
[----:B------:R-:W-:-:S04]  /*6d10*/  UISETP.LT.AND UP0, UPT, UR16, UR10, UPT ;  /* 0x0000000a1000728c */ /* 0x000fc8000bf01270 */
[----:B------:R-:W-:-:S06]  /*6d20*/  USEL UR10, UR16, UR10, UP0 ;  /* 0x0000000a100a7287 */ /* 0x000fcc0008000000 */
[----:B------:R-:W-:-:S07]  /*6d30*/  VIADD R5, R8, UR10 ;  /* 0x0000000a08057c36 */ /* 0x000fce0008000000 */
.L_x_2603:
[----:B------:R-:W2:Y:S04]  /*6d40*/  LDG.E.STRONG.GPU R4, desc[UR46][R2.64] ;  /* 0x0000002e02047981 */ /* 0x000ea8000c1ef900 */
[----:B--2---:R-:W-:Y:S01]  /*6d50*/  CCTL.IVALL ;  /* 0x00000000ff00798f */ /* 0x004fe20002000000 */
[----:B------:R-:W-:Y:S05]  /*6d60*/  YIELD ;  /* 0x0000000000007946 */ /* 0x000fea0003800000 */
[----:B------:R-:W-:-:S13]  /*6d70*/  ISETP.NE.AND P1, PT, R4, R5, PT ;  /* 0x000000050400720c */ /* 0x000fda0003f25270 */
[----:B------:R-:W-:Y:S05]  /*6d80*/  @P1 BRA `(.L_x_2603) ;  /* 0xfffffffc00ec1947 */ /* 0x000fea000383ffff */
.L_x_2602:
[----:B------:R-:W-:Y:S05]  /*6d90*/  BSYNC B0 ;  /* 0x0000000000007941 */ /* 0x000fea0003800000 */
.L_x_2601:
[----:B------:R-:W-:-:S03]  /*6da0*/  UMOV UR4, 0xffffffff ;  /* 0xffffffff00047882 */ /* 0x000fc60000000000 */
[----:B------:R-:W-:Y:S05]  /*6db0*/  BRA.DIV UR4, `(.L_x_2604) ;  /* 0x0000003604407947 */ /* 0x000fea000b800000 */
[----:B------:R-:W-:Y:S01]  /*6dc0*/  NOP ;  /* 0x0000000000007918 */ /* 0x000fe20000000000 */
.L_x_2673:
[----:B------:R-:W-:Y:S01]  /*6dd0*/  IMAD.U32 R9, RZ, RZ, UR8 ;  /* 0x00000008ff097e24 */ /* 0x000fe2000f8e00ff */
[----:B------:R-:W-:Y:S05]  /*6de0*/  WARPSYNC.ALL ;  /* 0x0000000000007948 */ /* 0x000fea0003800000 */
[----:B------:R-:W-:Y:S01]  /*6df0*/  BAR.SYNC.DEFER_BLOCKING 0xd, 0xa0 ;  /* 0x0342800000007b1d */ /* 0x000fe20000010000 */
[----:B------:R-:W-:-:S05]  /*6e00*/  IMAD.SHL.U32 R9, R9, 0x2000, RZ ;  /* 0x0000200009097824 */ /* 0x000fca00078e00ff */
[----:B------:R-:W-:Y:S04]  /*6e10*/  BSSY B0, `(.L_x_2605) ;  /* 0x0000012000007945 */ /* 0x000fe80003800000 */
[----:B------:R-:W-:Y:S05]  /*6e20*/  @!P0 BRA `(.L_x_2606) ;  /* 0x0000000000408947 */ /* 0x000fea0003800000 */
[----:B------:R-:W1:Y:S01]  /*6e30*/  LDC.64 R6, c[0x0][0x2c0] ;  /* 0x0000b000ff067b82 */ /* 0x000e620000000a00 */
[----:B------:R-:W-:Y:S01]  /*6e40*/  IADD3 R5, P1, R9, UR6, RZ ;  /* 0x0000000609057c10 */ /* 0x000fe2000ff3e0ff */
[----:B------:R-:W-:Y:S01]  /*6e50*/  UMOV UR4, 0x400 ;  /* 0x0000040000047882 */ /* 0x000fe20000000000 */
[----:B------:R-:W-:Y:S01]  /*6e60*/  UMOV UR20, 0x0 ;  /* 0x0000000000147882 */ /* 0x000fe20000000000 */
[----:B------:R-:W-:-:S04]  /*6e70*/  UMOV UR21, 0x14f00000 ;  /* 0x14f0000000157882 */ /* 0x000fc80000000000 */
[----:B------:R-:W2:Y:S01]  /*6e80*/  S2UR UR10, SR_CgaCtaId ;  /* 0x00000000000a79c3 */ /* 0x000ea20000008800 */
[----:B-1----:R-:W-:Y:S02]  /*6e90*/  LEA R4, P3, R5, R6, 0x2 ;  /* 0x0000000605047211 */ /* 0x002fe400078610ff */
[----:B------:R-:W-:Y:S02]  /*6ea0*/  LEA.HI.X.SX32 R6, R9, UR25, 0x1, P1 ;  /* 0x0000001909067c11 */ /* 0x000fe400088f0eff */
[----:B------:R-:W-:Y:S02]  /*6eb0*/  R2UR UR18, R4 ;  /* 0x00000000041272ca */ /* 0x000fe400000e0000 */
[----:B------:R-:W-:Y:S01]  /*6ec0*/  LEA.HI.X R5, R5, R7, R6, 0x2, P3 ;  /* 0x0000000705057211 */ /* 0x000fe200018f1406 */
[----:B--2---:R-:W-:-:S03]  /*6ed0*/  ULEA UR4, UR10, UR4, 0x18 ;  /* 0x000000040a047291 */ /* 0x004fc6000f8ec03f */
[----:B------:R-:W-:Y:S01]  /*6ee0*/  R2UR UR19, R5 ;  /* 0x00000000051372ca */ /* 0x000fe200000e0000 */
[----:B------:R-:W-:Y:S01]  /*6ef0*/  UMOV UR10, 0x400 ;  /* 0x00000400000a7882 */ /* 0x000fe20000000000 */
[----:B------:R-:W-:-:S11]  /*6f00*/  UIADD3 UR4, UR4, 0x10000, URZ ;  /* 0x0001000004047890 */ /* 0x000fd6000fffe03f */
[----:B------:R1:W-:Y:S02]  /*6f10*/  UBLKRED.G.S.ADD.F32.RN [UR18], [UR4], UR10, desc[UR20] ;  /* 0x00001412040073bb */ /* 0x0003e400080a140a */
[----:B-1----:R0:W-:Y:S02]  /*6f20*/  UTMACMDFLUSH ;  /* 0x00000000000079b7 */ /* 0x0021e40000000000 */
.L_x_2606:
[----:B------:R-:W-:Y:S05]  /*6f30*/  BSYNC B0 ;  /* 0x0000000000007941 */ /* 0x000fea0003800000 */
.L_x_2605:
        /* <DEDUP_REMOVED lines=20> */
.L_x_2608:
[----:B------:R-:W-:Y:S05]  /*7080*/  BSYNC B0 ;  /* 0x0000000000007941 */ /* 0x000fea0003800000 */
.L_x_2607:
[----:B------:R-:W-:Y:S06]  /*7090*/  BAR.ARV 0xa, 0xa0 ;  /* 0x0282800000007b1d */ /* 0x000fec0000002000 */
[----:B------:R-:W-:Y:S04]  /*70a0*/  BSSY B0, `(.L_x_2609) ;  /* 0x0000003000007945 */ /* 0x000fe80003800000 */
[----:B------:R-:W-:Y:S05]  /*70b0*/  @!P0 BRA `(.L_x_2610) ;  /* 0x0000000000048947 */ /* 0x000fea0003800000 */
[----:B------:R-:W-:-:S04]  /*70c0*/  DEPBAR.LE SB0, 0x0 ;  /* 0x000080000000791a */ /* 0x000fc80000000000 */
.L_x_2610:
[----:B------:R-:W-:Y:S05]  /*70d0*/  BSYNC B0 ;  /* 0x0000000000007941 */ /* 0x000fea0003800000 */
.L_x_2609:
        /* <DEDUP_REMOVED lines=19> */
.L_x_2612:
[----:B------:R-:W-:Y:S05]  /*7210*/  BSYNC B0 ;  /* 0x0000000000007941 */ /* 0x000fea0003800000 */
.L_x_2611:
[----:B------:R-:W-:Y:S01]  /*7220*/  UIADD3 UR17, UR8, 0x1, URZ ;  /* 0x0000000108117890 */ /* 0x000fe2000fffe03f */
[----:B------:R-:W-:Y:S11]  /*7230*/  BRA `(.L_x_2613) ;  /* 0x0000000000047947 */ /* 0x000ff60003800000 */
.L_x_2600:
[----:B------:R-:W-:-:S05]  /*7240*/  UMOV UR17, UR8 ;  /* 0x0000000800117c82 */ /* 0x000fca0008000000 */
.L_x_2613:
[----:B------:R-:W-:-:S04]  /*7250*/  UIADD3 UR4, UR8, 0x1, URZ ;  /* 0x0000000108047890 */ /* 0x000fc8000fffe03f */
[----:B------:R-:W-:-:S06]  /*7260*/  UISETP.NE.AND UP0, UPT, UR5, UR4, UPT ;  /* 0x000000040500728c */ /* 0x000fcc000bf05270 */
[----:B------:R-:W-:-:S13]  /*7270*/  PLOP3.LUT P1, PT, PT, PT, UP0, 0x80, 0x0 ;  /* 0x000000000000781c */ /* 0x000fda0003f2f008 */
[----:B------:R-:W-:Y:S05]  /*7280*/  @!P1 BRA `(.L_x_2540) ;  /* 0x0000002c00ac9947 */ /* 0x000fea0003800000 */
[----:B------:R-:W-:Y:S01]  /*7290*/  ULDC.64 UR10, c[0x0][0x2c0] ;  /* 0x0000b000000a7ab9 */ /* 0x000fe20000000a00 */
[----:B------:R-:W-:Y:S02]  /*72a0*/  UIADD3 UR21, UR9, UR7, URZ ;  /* 0x0000000709157290 */ /* 0x000fe4000fffe03f */
[----:B------:R-:W-:Y:S01]  /*72b0*/  ULEA UR20, UP0, UR6, UR10, 0x2 ;  /* 0x0000000a06147291 */ /* 0x000fe2000f80103f */
[----:B------:R-:W-:Y:S01]  /*72c0*/  UMOV UR22, UR17 ;  /* 0x0000001100167c82 */ /* 0x000fe20008000000 */
[----:B------:R-:W-:Y:S02]  /*72d0*/  UMOV UR4, URZ ;  /* 0x0000003f00047c82 */ /* 0x000fe40008000000 */
[----:B------:R-:W-:Y:S02]  /*72e0*/  ULEA.HI.X UR21, UR6, UR11, UR21, 0x2, UP0 ;  /* 0x0000000b06157291 */ /* 0x000fe400080f1415 */
[----:B------:R-:W-:-:S04]  /*72f0*/  UIADD3 UR20, UP0, UR20, 0x4000, URZ ;  /* 0x0000400014147890 */ /* 0x000fc8000ff1e03f */
[----:B------:R-:W-:-:S12]  /*7300*/  UIADD3.X UR21, URZ, UR21, URZ, UP0, !UPT ;  /* 0x000000153f157290 */ /* 0x000fd800087fe43f */
.L_x_2638:
        /* <DEDUP_REMOVED lines=18> */
.L_x_2616:
[----:B------:R-:W2:Y:S04]  /*7430*/  LDG.E.STRONG.GPU R4, desc[UR46][R2.64] ;  /* 0x0000002e02047981 */ /* 0x000ea8000c1ef900 */
[----:B--2---:R-:W-:Y:S01]  /*7440*/  CCTL.IVALL ;  /* 0x00000000ff00798f */ /* 0x004fe20002000000 */
[----:B------:R-:W-:Y:S05]  /*7450*/  YIELD ;  /* 0x0000000000007946 */ /* 0x000fea0003800000 */
[----:B------:R-:W-:-:S13]  /*7460*/  ISETP.NE.AND P1, PT, R4, R5, PT ;  /* 0x000000050400720c */ /* 0x000fda0003f25270 */
[----:B------:R-:W-:Y:S05]  /*7470*/  @P1 BRA `(.L_x_2616) ;  /* 0xfffffffc00ec1947 */ /* 0x000fea000383ffff */
.L_x_2615:
[----:B------:R-:W-:Y:S05]  /*7480*/  BSYNC B0 ;  /* 0x0000000000007941 */ /* 0x000fea0003800000 */
.L_x_2614:
[----:B------:R-:W-:-:S03]  /*7490*/  UMOV UR18, 0xffffffff ;  /* 0xffffffff00127882 */ /* 0x000fc60000000000 */
[----:B------:R-:W-:Y:S05]  /*74a0*/  BRA.DIV UR18, `(.L_x_2617) ;  /* 0x0000002e12a07947 */ /* 0x000fea000b800000 */
[----:B------:R-:W-:Y:S01]  /*74b0*/  NOP ;  /* 0x0000000000007918 */ /* 0x000fe20000000000 */
.L_x_2676:
        /* <DEDUP_REMOVED lines=19> */
.L_x_2619:
[----:B------:R-:W-:Y:S05]  /*75f0*/  BSYNC B0 ;  /* 0x0000000000007941 */ /* 0x000fea0003800000 */
.L_x_2618:
        /* <DEDUP_REMOVED lines=15> */
.L_x_2621:
[----:B------:R-:W-:Y:S05]  /*76f0*/  BSYNC B0 ;  /* 0x0000000000007941 */ /* 0x000fea0003800000 */
.L_x_2620:
[----:B------:R-:W-:Y:S06]  /*7700*/  BAR.ARV 0xa, 0xa0 ;  /* 0x0282800000007b1d */ /* 0x000fec0000002000 */
[----:B------:R-:W-:Y:S04]  /*7710*/  BSSY B0, `(.L_x_2622) ;  /* 0x0000003000007945 */ /* 0x000fe80003800000 */
[----:B------:R-:W-:Y:S05]  /*7720*/  @!P0 BRA `(.L_x_2623) ;  /* 0x0000000000048947 */ /* 0x000fea0003800000 */
[----:B------:R-:W-:-:S04]  /*7730*/  DEPBAR.LE SB0, 0x0 ;  /* 0x000080000000791a */ /* 0x000fc80000000000 */
.L_x_2623:
[----:B------:R-:W-:Y:S05]  /*7740*/  BSYNC B0 ;  /* 0x0000000000007941 */ /* 0x000fea0003800000 */
.L_x_2622:
        /* <DEDUP_REMOVED lines=19> */
.L_x_2625:
[----:B------:R-:W-:Y:S05]  /*7880*/  BSYNC B0 ;  /* 0x0000000000007941 */ /* 0x000fea0003800000 */
.L_x_2624:
        /* <DEDUP_REMOVED lines=10> */
[----:B------:R-:W-:-:S04]  /*7930*/  UIADD3 UR10, UR10, 0x40, URZ ;  /* 0x000000400a0a7890 */ /* 0x000fc8000fffe03f */
[----:B------:R-:W-:-:S04]  /*7940*/  USHF.R.S32.HI UR11, URZ, 0x1f, UR10 ;  /* 0x0000001f3f0b7899 */ /* 0x000fc8000801140a */
[----:B------:R-:W-:-:S04]  /*7950*/  ULEA.HI UR11, UR11, UR10, URZ, 0x7 ;  /* 0x0000000a0b0b7291 */ /* 0x000fc8000f8f383f */
[----:B------:R-:W-:-:S04]  /*7960*/  USHF.R.S32.HI UR11, URZ, 0x7, UR11 ;  /* 0x000000073f0b7899 */ /* 0x000fc8000801140b */
[----:B------:R-:W-:-:S04]  /*7970*/  UISETP.LT.AND UP0, UPT, UR16, UR11, UPT ;  /* 0x0000000b1000728c */ /* 0x000fc8000bf01270 */
[----:B------:R-:W-:-:S06]  /*7980*/  USEL UR11, UR16, UR11, UP0 ;  /* 0x0000000b100b7287 */ /* 0x000fcc0008000000 */
[----:B------:R-:W-:-:S07]  /*7990*/  VIADD R5, R8, UR11 ;  /* 0x0000000b08057c36 */ /* 0x000fce0008000000 */
.L_x_2628:
[----:B------:R-:W2:Y:S04]  /*79a0*/  LDG.E.STRONG.GPU R4, desc[UR46][R2.64] ;  /* 0x0000002e02047981 */ /* 0x000ea8000c1ef900 */
[----:B--2---:R-:W-:Y:S01]  /*79b0*/  CCTL.IVALL ;  /* 0x00000000ff00798f */ /* 0x004fe20002000000 */
[----:B------:R-:W-:Y:S05]  /*79c0*/  YIELD ;  /* 0x0000000000007946 */ /* 0x000fea0003800000 */
[----:B------:R-:W-:-:S13]  /*79d0*/  ISETP.NE.AND P1, PT, R4, R5, PT ;  /* 0x000000050400720c */ /* 0x000fda0003f25270 */
[----:B------:R-:W-:Y:S05]  /*79e0*/  @P1 BRA `(.L_x_2628) ;  /* 0xfffffffc00ec1947 */ /* 0x000fea000383ffff */
.L_x_2627:
[----:B------:R-:W-:Y:S05]  /*79f0*/  BSYNC B0 ;  /* 0x0000000000007941 */ /* 0x000fea0003800000 */
.L_x_2626:
[----:B------:R-:W-:-:S03]  /*7a00*/  UMOV UR10, 0xffffffff ;  /* 0xffffffff000a7882 */ /* 0x000fc60000000000 */
[----:B------:R-:W-:Y:S05]  /*7a10*/  BRA.DIV UR10, `(.L_x_2629) ;  /* 0x0000002a0a607947 */ /* 0x000fea000b800000 */
[----:B------:R-:W-:Y:S01]  /*7a20*/  NOP ;  /* 0x0000000000007918 */ /* 0x000fe20000000000 */
.L_x_2679:
        /* <DEDUP_REMOVED lines=15> */
.L_x_2631:
[----:B------:R-:W-:Y:S05]  /*7b20*/  BSYNC B0 ;  /* 0x0000000000007941 */ /* 0x000fea0003800000 */
.L_x_2630:
        /* <DEDUP_REMOVED lines=15> */
.L_x_2633:
[----:B------:R-:W-:Y:S05]  /*7c20*/  BSYNC B0 ;  /* 0x0000000000007941 */ /* 0x000fea0003800000 */
.L_x_2632:
[----:B------:R-:W-:Y:S06]  /*7c30*/  BAR.ARV 0xa, 0xa0 ;  /* 0x0282800000007b1d */ /* 0x000fec0000002000 */
[----:B------:R-:W-:Y:S04]  /*7c40*/  BSSY B0, `(.L_x_2634) ;  /* 0x0000003000007945 */ /* 0x000fe80003800000 */
[----:B------:R-:W-:Y:S05]  /*7c50*/  @!P0 BRA `(.L_x_2635) ;  /* 0x0000000000048947 */ /* 0x000fea0003800000 */
[----:B------:R-:W-:-:S04]  /*7c60*/  DEPBAR.LE SB0, 0x0 ;  /* 0x000080000000791a */ /* 0x000fc80000000000 */
.L_x_2635:
[----:B------:R-:W-:Y:S05]  /*7c70*/  BSYNC B0 ;  /* 0x0000000000007941 */ /* 0x000fea0003800000 */
.L_x_2634:
        /* <DEDUP_REMOVED lines=19> */
.L_x_2637:
[----:B------:R-:W-:Y:S05]  /*7db0*/  BSYNC B0 ;  /* 0x0000000000007941 */ /* 0x000fea0003800000 */
.L_x_2636:
[----:B------:R-:W-:Y:S02]  /*7dc0*/  UIADD3 UR17, UR17, 0x2, URZ ;  /* 0x0000000211117890 */ /* 0x000fe4000fffe03f */
[----:B------:R-:W-:Y:S02]  /*7dd0*/  UIADD3 UR4, UR4, 0x4000, URZ ;  /* 0x0000400004047890 */ /* 0x000fe4000fffe03f */
[----:B------:R-:W-:-:S06]  /*7de0*/  UISETP.GE.AND UP0, UPT, UR17, UR5, UPT ;  /* 0x000000051100728c */ /* 0x000fcc000bf06270 */
[----:B------:R-:W-:-:S13]  /*7df0*/  PLOP3.LUT P1, PT, PT, PT, UP0, 0x80, 0x0 ;  /* 0x000000000000781c */ /* 0x000fda0003f2f008 */
[----:B------:R-:W-:Y:S05]  /*7e00*/  @!P1 BRA `(.L_x_2638) ;  /* 0xfffffff400409947 */ /* 0x000fea000383ffff */
[----:B------:R-:W-:Y:S05]  /*7e10*/  BRA `(.L_x_2540) ;  /* 0x0000002000c87947 */ /* 0x000fea0003800000 */
.L_x_2597:
        /* <DEDUP_REMOVED lines=21> */
.L_x_2639:
[----:B------:R-:W-:Y:S01]  /*7f70*/  ULDC UR9, c[0x0][0xb44] ;  /* 0x0002d10000097ab9 */ /* 0x000fe20000000800 */
[----:B------:R-:W-:Y:S01]  /*7f80*/  UMOV UR7, UR8 ;  /* 0x0000000800077c82 */ /* 0x000fe20008000000 */
[----:B------:R-:W-:-:S11]  /*7f90*/  UISETP.NE.AND UP0, UPT, UR9, 0x1, UPT ;  /* 0x000000010900788c */ /* 0x000fd6000bf05270 */
[----:B------:R-:W-:Y:S02]  /*7fa0*/  @UP0 ULDC.64 UR10, c[0x0][0xb48] ;  /* 0x0002d200000a0ab9 */ /* 0x000fe40000000a00 */
[----:B------:R-:W-:-:S04]  /*7fb0*/  UIMAD.WIDE.U32 UR4, UR8, UR10, URZ ;  /* 0x0000000a080472a5 */ /* 0x000fc8000f8e003f */
[----:B------:R-:W-:-:S04]  /*7fc0*/  @UP0 USHF.R.U32.HI UR7, URZ, UR11, UR5 ;  /* 0x0000000b3f070299 */ /* 0x000fc80008011605 */
[----:B------:R-:W-:-:S12]  /*7fd0*/  UIMAD UR4, UR7, UR9, URZ ;  /* 0x00000009070472a4 */ /* 0x000fd8000f8e023f */
.L_x_2640:
        /* <DEDUP_REMOVED lines=16> */
[----:B------:R-:W-:Y:S01]  /*80e0*/  ULOP3.LUT UR7, URZ, UR7, URZ, 0x33, !UPT ;  /* 0x000000073f077292 */ /* 0x000fe2000f8e333f */
[----:B------:R-:W-:Y:S01]  /*80f0*/  ULDC UR4, c[0x0][0xb2c] ;  /* 0x0002cb0000047ab9 */ /* 0x000fe20000000800 */
[----:B------:R-:W-:Y:S02]  /*8100*/  ULDC UR5, c[0x0][0x280] ;  /* 0x0000a00000057ab9 */ /* 0x000fe40000000800 */
[----:B------:R-:W-:Y:S01]  /*8110*/  UIADD3 UR7, UR7, UR4, URZ ;  /* 0x0000000407077290 */ /* 0x000fe2000fffe03f */
[----:B------:R-:W-:Y:S02]  /*8120*/  ULDC UR6, c[0x0][0x74c] ;  /* 0x0001d30000067ab9 */ /* 0x000fe40000000800 */
[----:B------:R-:W-:Y:S01]  /*8130*/  ULDC UR4, c[0x0][0x290] ;  /* 0x0000a40000047ab9 */ /* 0x000fe20000000800 */
[----:B------:R-:W-:-:S04]  /*8140*/  USHF.L.U32 UR11, UR7, 0x7, URZ ;  /* 0x00000007070b7899 */ /* 0x000fc8000800063f */
        /* <DEDUP_REMOVED lines=50> */
.L_x_2680:
        /* <DEDUP_REMOVED lines=15> */
.L_x_2644:
        /* <DEDUP_REMOVED lines=97> */
.L_x_2655:
[----:B--234-:R-:W-:-:S04]  /*8b70*/  SHF.L.U32 R21, R11, 0x1f, RZ ;  /* 0x0000001f0b157819 */ /* 0x01cfc800000006ff */
[----:B------:R-:W1:Y:S02]  /*8b80*/  SYNCS.PHASECHK.TRANS64.TRYWAIT P1, [R16+URZ+0x30840], R21 ;  /* 0x03084015100075a7 */ /* 0x000e64000802017f */
[----:B-1----:R-:W-:Y:S05]  /*8b90*/  @!P1 BRA `(.L_x_2647) ;  /* 0x0000001800309947 */ /* 0x002fea0003800000 */
.L_x_2681:
[----:B------:R-:W-:Y:S05]  /*8ba0*/  @P0 BRA `(.L_x_2648) ;  /* 0x0000000000140947 */ /* 0x000fea0003800000 */
[----:B------:R-:W-:Y:S01]  /*8bb0*/  ISETP.NE.AND P1, PT, R6, RZ, PT ;  /* 0x000000ff0600720c */ /* 0x000fe20003f25270 */
[----:B------:R-:W-:-:S04]  /*8bc0*/  IMAD.MOV.U32 R3, RZ, RZ, 0x4100 ;  /* 0x00004100ff037424 */ /* 0x000fc800078e00ff */
[----:B------:R3:W-:Y:S08]  /*8bd0*/  SYNCS.ARRIVE.TRANS64 RZ, [R16+URZ+0x30830], R3 ;  /* 0x0308300310ff79a7 */ /* 0x0007f0000800003f */
[----:B------:R-:W-:Y:S05]  /*8be0*/  @!P1 BRA `(.L_x_2648) ;  /* 0x0000000000049947 */ /* 0x000fea0003800000 */
[----:B------:R-:W-:Y:S01]  /*8bf0*/  BPT.TRAP 0x1 ;  /* 0x000000040000795c */ /* 0x000fe20000300000 */
.L_x_2648:
        /* <DEDUP_REMOVED lines=36> */
.L_x_2682:
[----:B------:R-:W-:Y:S05]  /*8e40*/  @P0 BRA `(.L_x_2650) ;  /* 0x0000000000140947 */ /* 0x000fea0003800000 */
[----:B------:R-:W-:Y:S01]  /*8e50*/  ISETP.NE.AND P1, PT, R6, RZ, PT ;  /* 0x000000ff0600720c */ /* 0x000fe20003f25270 */
[----:B------:R-:W-:-:S04]  /*8e60*/  IMAD.MOV.U32 R2, RZ, RZ, 0x4100 ;  /* 0x00004100ff027424 */ /* 0x000fc800078e00ff */
[----:B------:R3:W-:Y:S08]  /*8e70*/  SYNCS.ARRIVE.TRANS64 RZ, [R16+URZ+0x30818], R2 ;  /* 0x0308180210ff79a7 */ /* 0x0007f0000800003f */
[----:B------:R-:W-:Y:S05]  /*8e80*/  @!P1 BRA `(.L_x_2650) ;  /* 0x0000000000049947 */ /* 0x000fea0003800000 */
[----:B------:R-:W-:Y:S01]  /*8e90*/  BPT.TRAP 0x1 ;  /* 0x000000040000795c */ /* 0x000fe20000300000 */
.L_x_2650:
        /* <DEDUP_REMOVED lines=36> */
.L_x_2683:
[----:B------:R-:W-:Y:S05]  /*90e0*/  @P0 BRA `(.L_x_2652) ;  /* 0x0000000000140947 */ /* 0x000fea0003800000 */
[----:B------:R-:W-:Y:S01]  /*90f0*/  ISETP.NE.AND P1, PT, R6, RZ, PT ;  /* 0x000000ff0600720c */ /* 0x000fe20003f25270 */
[----:B-123--:R-:W-:-:S04]  /*9100*/  IMAD.MOV.U32 R21, RZ, RZ, 0x4100 ;  /* 0x00004100ff157424 */ /* 0x00efc800078e00ff */
[----:B------:R4:W-:Y:S08]  /*9110*/  SYNCS.ARRIVE.TRANS64 RZ, [R16+URZ+0x30838], R21 ;  /* 0x0308381510ff79a7 */ /* 0x0009f0000800003f */
[----:B------:R-:W-:Y:S05]  /*9120*/  @!P1 BRA `(.L_x_2652) ;  /* 0x0000000000049947 */ /* 0x000fea0003800000 */
[----:B------:R-:W-:Y:S01]  /*9130*/  BPT.TRAP 0x1 ;  /* 0x000000040000795c */ /* 0x000fe20000300000 */
.L_x_2652:
        /* <DEDUP_REMOVED lines=31> */
.L_x_2685:
[----:B------:R-:W-:Y:S05]  /*9330*/  @P0 BRA `(.L_x_2654) ;  /* 0x0000000000140947 */ /* 0x000fea0003800000 */
[----:B------:R-:W-:Y:S01]  /*9340*/  ISETP.NE.AND P1, PT, R6, RZ, PT ;  /* 0x000000ff0600720c */ /* 0x000fe20003f25270 */
[----:B------:R-:W-:-:S04]  /*9350*/  IMAD.MOV.U32 R5, RZ, RZ, 0x4100 ;  /* 0x00004100ff057424 */ /* 0x000fc800078e00ff */
[----:B------:R1:W-:Y:S08]  /*9360*/  SYNCS.ARRIVE.TRANS64 RZ, [R16+URZ+0x30810], R5 ;  /* 0x0308100510ff79a7 */ /* 0x0003f0000800003f */
[----:B------:R-:W-:Y:S05]  /*9370*/  @!P1 BRA `(.L_x_2654) ;  /* 0x0000000000049947 */ /* 0x000fea0003800000 */
[----:B------:R-:W-:Y:S01]  /*9380*/  BPT.TRAP 0x1 ;  /* 0x000000040000795c */ /* 0x000fe20000300000 */
.L_x_2654:
        /* <DEDUP_REMOVED lines=37> */
.L_x_2646:
        /* <DEDUP_REMOVED lines=8> */
.L_x_2686:
[----:B------:R-:W-:Y:S05]  /*9660*/  @P0 BRA `(.L_x_2657) ;  /* 0x0000000000140947 */ /* 0x000fea0003800000 */
[----:B------:R-:W-:Y:S01]  /*9670*/  ISETP.NE.AND P1, PT, R6, RZ, PT ;  /* 0x000000ff0600720c */ /* 0x000fe20003f25270 */
[----:B------:R-:W-:-:S04]  /*9680*/  IMAD.MOV.U32 R5, RZ, RZ, 0x4100 ;  /* 0x00004100ff057424 */ /* 0x000fc800078e00ff */
[----:B------:R2:W-:Y:S08]  /*9690*/  SYNCS.ARRIVE.TRANS64 RZ, [R16+URZ+0x30830], R5 ;  /* 0x0308300510ff79a7 */ /* 0x0005f0000800003f */
[----:B------:R-:W-:Y:S05]  /*96a0*/  @!P1 BRA `(.L_x_2657) ;  /* 0x0000000000049947 */ /* 0x000fea0003800000 */
[----:B------:R-:W-:Y:S01]  /*96b0*/  BPT.TRAP 0x1 ;  /* 0x000000040000795c */ /* 0x000fe20000300000 */
.L_x_2657:
        /* <DEDUP_REMOVED lines=33> */
.L_x_2687:
[----:B------:R-:W-:Y:S05]  /*98d0*/  @P0 BRA `(.L_x_2659) ;  /* 0x0000000000140947 */ /* 0x000fea0003800000 */
[----:B------:R-:W-:Y:S01]  /*98e0*/  ISETP.NE.AND P0, PT, R6, RZ, PT ;  /* 0x000000ff0600720c */ /* 0x000fe20003f05270 */
[----:B------:R-:W-:-:S04]  /*98f0*/  IMAD.MOV.U32 R5, RZ, RZ, 0x4100 ;  /* 0x00004100ff057424 */ /* 0x000fc800078e00ff */
[----:B------:R1:W-:Y:S08]  /*9900*/  SYNCS.ARRIVE.TRANS64 RZ, [R16+URZ+0x30818], R5 ;  /* 0x0308180510ff79a7 */ /* 0x0003f0000800003f */
[----:B------:R-:W-:Y:S05]  /*9910*/  @!P0 BRA `(.L_x_2659) ;  /* 0x0000000000048947 */ /* 0x000fea0003800000 */
[----:B------:R-:W-:Y:S01]  /*9920*/  BPT.TRAP 0x1 ;  /* 0x000000040000795c */ /* 0x000fe20000300000 */
.L_x_2659:
        /* <DEDUP_REMOVED lines=37> */
.L_x_2645:
[----:B------:R-:W1:Y:S01]  /*9b80*/  S2R R0, SR_TID.X ;  /* 0x0000000000007919 */ /* 0x000e620000002100 */
[----:B------:R-:W-:Y:S01]  /*9b90*/  IMAD R3, R19, 0x8, R16 ;  /* 0x0000000813037824 */ /* 0x000fe200078e0210 */
[----:B-1----:R-:W-:Y:S02]  /*9ba0*/  LOP3.LUT R2, R0, 0x7f, RZ, 0xc0, !PT ;  /* 0x0000007f00027812 */ /* 0x002fe400078ec0ff */
[----:B------:R-:W-:Y:S02]  /*9bb0*/  SHF.L.U32 R0, R11, 0x1f, RZ ;  /* 0x0000001f0b007819 */ /* 0x000fe400000006ff */
[----:B------:R-:W-:Y:S02]  /*9bc0*/  ISETP.NE.AND P1, PT, R2, RZ, PT ;  /* 0x000000ff0200720c */ /* 0x000fe40003f25270 */
[----:B------:R-:W1:Y:S02]  /*9bd0*/  SYNCS.PHASECHK.TRANS64.TRYWAIT P0, [R3+URZ+0x30840], R0 ;  /* 0x03084000030075a7 */ /* 0x000e64000800017f */
[----:B-1----:R-:W-:Y:S09]  /*9be0*/  @!P0 BRA `(.L_x_2660) ;  /* 0x0000000800988947 */ /* 0x002ff20003800000 */
.L_x_2688:
[----:B------:R-:W-:Y:S05]  /*9bf0*/  @P1 BRA `(.L_x_2661) ;  /* 0x0000000000181947 */ /* 0x000fea0003800000 */
[----:B------:R-:W1:Y:S01]  /*9c00*/  S2R R2, SR_TID.X ;  /* 0x0000000000027919 */ /* 0x000e620000002100 */
[----:B------:R-:W-:-:S04]  /*9c10*/  IMAD.MOV.U32 R0, RZ, RZ, 0x4100 ;  /* 0x00004100ff007424 */ /* 0x000fc800078e00ff */
[----:B------:R1:W-:Y:S02]  /*9c20*/  SYNCS.ARRIVE.TRANS64 RZ, [R3+URZ+0x30830], R0 ;  /* 0x0308300003ff79a7 */ /* 0x0003e4000800003f */
[----:B-1----:R-:W-:-:S13]  /*9c30*/  LOP3.LUT P0, RZ, R2, 0x1f, RZ, 0xc0, !PT ;  /* 0x0000001f02ff7812 */ /* 0x002fda000780c0ff */
[----:B------:R-:W-:Y:S05]  /*9c40*/  @!P0 BRA `(.L_x_2661) ;  /* 0x0000000000048947 */ /* 0x000fea0003800000 */
[----:B------:R-:W-:Y:S01]  /*9c50*/  BPT.TRAP 0x1 ;  /* 0x000000040000795c */ /* 0x000fe20000300000 */
.L_x_2661:
        /* <DEDUP_REMOVED lines=40> */
.L_x_2642:
[----:B------:R-:W-:Y:S05]  /*9ee0*/  BSYNC B0 ;  /* 0x0000000000007941 */ /* 0x000fea0003800000 */
.L_x_2641:
[----:B------:R-:W-:-:S03]  /*9ef0*/  UMOV UR7, 0xffffffff ;  /* 0xffffffff00077882 */ /* 0x000fc60000000000 */
[----:B------:R-:W-:Y:S05]  /*9f00*/  BRA.DIV UR7, `(.L_x_2662) ;  /* 0x0000000607e47947 */ /* 0x000fea000b800000 */
[----:B------:R-:W-:-:S13]  /*9f10*/  ELECT P6, URZ, PT ;  /* 0x00000000003f782f */ /* 0x000fda00038c0000 */
.L_x_2691:
[----:B------:R-:W-:Y:S05]  /*9f20*/  @!P6 BRA `(.L_x_2540) ;  /* 0x000000000084e947 */ /* 0x000fea0003800000 */
[----:B------:R-:W-:-:S06]  /*9f30*/  ULOP3.LUT UR7, UR38, 0x2, URZ, 0xfc, !UPT ;  /* 0x0000000226077892 */ /* 0x000fcc000f8efc3f */
[----:B------:R-:W-:-:S05]  /*9f40*/  IMAD.U32 R2, RZ, RZ, UR7 ;  /* 0x00000007ff027e24 */ /* 0x000fca000f8e00ff */
[----:B------:R-:W-:-:S13]  /*9f50*/  ISETP.NE.AND P2, PT, R2, 0x3, PT ;  /* 0x000000030200780c */ /* 0x000fda0003f45270 */
[----:B------:R-:W-:Y:S05]  /*9f60*/  @!P2 BRA `(.L_x_2663) ;  /* 0x000000000004a947 */ /* 0x000fea0003800000 */
[----:B------:R-:W-:Y:S01]  /*9f70*/  BPT.TRAP 0x1 ;  /* 0x000000040000795c */ /* 0x000fe20000300000 */
.L_x_2663:
        /* <DEDUP_REMOVED lines=15> */
.L_x_2692:
[----:B------:R-:W2:Y:S02]  /*a070*/  SYNCS.PHASECHK.TRANS64.TRYWAIT P0, [R3+URZ], R2 ;  /* 0x00000002030075a7 */ /* 0x000ea4000800017f */
[----:B--2---:R-:W-:Y:S05]  /*a080*/  @!P0 BRA `(.L_x_2665) ;  /* 0x0000000400b88947 */ /* 0x004fea0003800000 */
.L_x_2693:
[----:B------:R-:W-:Y:S05]  /*a090*/  @!P2 BRA `(.L_x_2666) ;  /* 0x000000000004a947 */ /* 0x000fea0003800000 */
[----:B------:R-:W-:Y:S01]  /*a0a0*/  BPT.TRAP 0x1 ;  /* 0x000000040000795c */ /* 0x000fe20000300000 */
.L_x_2666:
[----:B--2---:R-:W-:-:S04]  /*a0b0*/  VIADD R3, R7, 0x30840 ;  /* 0x0003084007037836 */ /* 0x004fc80000000000 */
[----:B------:R-:W-:-:S04]  /*a0c0*/  IMAD R0, R0, 0x8, R3 ;  /* 0x0000000800007824 */ /* 0x000fc800078e0203 */
[----:B------:R-:W2:Y:S02]  /*a0d0*/  SYNCS.PHASECHK.TRANS64.TRYWAIT P0, [R0+URZ], R5 ;  /* 0x00000005000075a7 */ /* 0x000ea4000800017f */
[----:B--2---:R-:W-:Y:S05]  /*a0e0*/  @!P0 BRA `(.L_x_2667) ;  /* 0x0000000400b48947 */ /* 0x004fea0003800000 */
.L_x_2694:
[----:B------:R-:W-:-:S07]  /*a0f0*/  IMAD R3, R4, 0x8, R3 ;  /* 0x0000000804037824 */ /* 0x000fce00078e0203 */
.L_x_2668:
[----:B---3--:R3:W4:Y:S02]  /*a100*/  SYNCS.PHASECHK.TRANS64.TRYWAIT P0, [R3+URZ], R2 ;  /* 0x00000002030075a7 */ /* 0x008724000800017f */
[----:B----4-:R-:W-:Y:S05]  /*a110*/  @!P0 NANOSLEEP.SYNCS 0x989680 ;  /* 0x009896800000895d */ /* 0x010fea0003900000 */
[----:B------:R-:W4:Y:S02]  /*a120*/  @!P0 SYNCS.PHASECHK.TRANS64 P0, [R3+URZ], R2 ;  /* 0x00000002030085a7 */ /* 0x000f24000800007f */
[----:B----4-:R-:W-:Y:S05]  /*a130*/  @!P0 BRA `(.L_x_2668) ;  /* 0xfffffffc00f08947 */ /* 0x010fea000383ffff */
.L_x_2540:
[----:B------:R-:W-:Y:S05]  /*a140*/  BSYNC B6 ;  /* 0x0000000000067941 */ /* 0x000fea0003800000 */
.L_x_2535:
[----:B------:R-:W-:Y:S05]  /*a150*/  EXIT ;  /* 0x000000000000794d */ /* 0x000fea0003800000 */
.L_x_2546:
[----:B------:R-:W-:Y:S02]  /*a160*/  IMAD.MOV.U32 R12, RZ, RZ, RZ ;  /* 0x000000ffff0c7224 */ /* 0x000fe400078e00ff */
[----:B------:R-:W-:Y:S02]  /*a170*/  IMAD.MOV.U32 R11, RZ, RZ, 0x1f ;  /* 0x0000001fff0b7424 */ /* 0x000fe400078e00ff */
[----:B------:R-:W-:-:S07]  /*a180*/  IMAD.MOV.U32 R15, RZ, RZ, -0x1 ;  /* 0xffffffffff0f7424 */ /* 0x000fce00078e00ff */
[----:B------:R-:W-:Y:S05]  /*a190*/  WARPSYNC.COLLECTIVE R15, `(.L_x_2669) ;  /* 0x000000000f087348 */ /* 0x000fea0003c00000 */
[----:B------:R1:W2:Y:S02]  /*a1a0*/  SHFL.IDX P6, R14, R13, R12, R11 ;  /* 0x0000000c0d0e7389 */ /* 0x0002a400000c000b */
[----:B-12---:R-:W-:Y:S01]  /*a1b0*/  ENDCOLLECTIVE ;  /* 0x000000000000791b */ /* 0x006fe20003800000 */
.L_x_2669:
[----:B------:R-:W-:Y:S05]  /*a1c0*/  BRA `(.L_x_2670) ;  /* 0xffffff7000787947 */ /* 0x000fea000383ffff */
.L_x_2548:
[----:B---3--:R3:W4:Y:S02]  /*a1d0*/  SYNCS.PHASECHK.TRANS64.TRYWAIT P0, [R228+URZ+0x30800], R9 ;  /* 0x03080009e40075a7 */ /* 0x008724000800017f */
[----:B----4-:R-:W-:Y:S05]  /*a1e0*/  @!P0 NANOSLEEP.SYNCS 0x989680 ;  /* 0x009896800000895d */ /* 0x010fea0003900000 */
[----:B------:R-:W4:Y:S02]  /*a1f0*/  @!P0 SYNCS.PHASECHK.TRANS64 P0, [R228+URZ+0x30800], R9 ;  /* 0x03080009e40085a7 */ /* 0x000f24000800007f */
[----:B----4-:R-:W-:Y:S05]  /*a200*/  @!P0 BRA `(.L_x_2548) ;  /* 0xfffffffc00f08947 */ /* 0x010fea000383ffff */
[----:B------:R-:W-:Y:S05]  /*a210*/  BRA `(.L_x_2547) ;  /* 0xffffff7000a07947 */ /* 0x000fea000383ffff */
.L_x_2552:
[----:B---3--:R3:W4:Y:S02]  /*a220*/  SYNCS.PHASECHK.TRANS64.TRYWAIT P1, [R0+URZ+0x30810], R9 ;  /* 0x03081009000075a7 */ /* 0x008724000802017f */
[----:B----4-:R-:W-:Y:S05]  /*a230*/  @!P1 NANOSLEEP.SYNCS 0x989680 ;  /* 0x009896800000995d */ /* 0x010fea0003900000 */
[----:B------:R-:W4:Y:S02]  /*a240*/  @!P1 SYNCS.PHASECHK.TRANS64 P1, [R0+URZ+0x30810], R9 ;  /* 0x03081009000095a7 */ /* 0x000f24000802007f */
[----:B----4-:R-:W-:Y:S05]  /*a250*/  @!P1 BRA `(.L_x_2552) ;  /* 0xfffffffc00f09947 */ /* 0x010fea000383ffff */
[----:B------:R-:W-:Y:S05]  /*a260*/  BRA `(.L_x_2551) ;  /* 0xffffff7800587947 */ /* 0x000fea000383ffff */
.L_x_2556:
[----:B------:R1:W1:Y:S02]  /*a270*/  SYNCS.PHASECHK.TRANS64.TRYWAIT P1, [R0+URZ+0x30830], R9 ;  /* 0x03083009000075a7 */ /* 0x000264000802017f */
[----:B-1----:R-:W-:Y:S05]  /*a280*/  @!P1 NANOSLEEP.SYNCS 0x989680 ;  /* 0x009896800000995d */ /* 0x002fea0003900000 */
[----:B------:R-:W1:Y:S02]  /*a290*/  @!P1 SYNCS.PHASECHK.TRANS64 P1, [R0+URZ+0x30830], R9 ;  /* 0x03083009000095a7 */ /* 0x000e64000802007f */
[----:B-1----:R-:W-:Y:S05]  /*a2a0*/  @!P1 BRA `(.L_x_2556) ;  /* 0xfffffffc00f09947 */ /* 0x002fea000383ffff */
[----:B------:R-:W-:Y:S05]  /*a2b0*/  BRA `(.L_x_2555) ;  /* 0xffffff7c00b07947 */ /* 0x000fea000383ffff */
.L_x_2604:
[----:B------:R-:W-:Y:S01]  /*a2c0*/  BSSY B0, `(.L_x_2671) ;  /* 0x0000005000007945 */ /* 0x000fe20003800000 */
[----:B------:R-:W-:-:S07]  /*a2d0*/  IMAD.MOV.U32 R15, RZ, RZ, -0x1 ;  /* 0xffffffffff0f7424 */ /* 0x000fce00078e00ff */
[----:B------:R-:W-:Y:S05]  /*a2e0*/  WARPSYNC.COLLECTIVE R15, `(.L_x_2672) ;  /* 0x000000000f087348 */ /* 0x000fea0003c00000 */
[----:B------:R-:W-:Y:S01]  /*a2f0*/  NOP ;  /* 0x0000000000007918 */ /* 0x000fe20000000000 */
[----:B------:R-:W-:Y:S01]  /*a300*/  ENDCOLLECTIVE ;  /* 0x000000000000791b */ /* 0x000fe20003800000 */
.L_x_2672:
[----:B------:R-:W-:Y:S05]  /*a310*/  BSYNC B0 ;  /* 0x0000000000007941 */ /* 0x000fea0003800000 */
.L_x_2671:
[----:B------:R-:W-:Y:S05]  /*a320*/  BRA `(.L_x_2673) ;  /* 0xffffffc800a87947 */ /* 0x000fea000383ffff */
.L_x_2617:
[----:B------:R-:W-:Y:S01]  /*a330*/  BSSY B0, `(.L_x_2674) ;  /* 0x0000005000007945 */ /* 0x000fe20003800000 */
[----:B------:R-:W-:-:S07]  /*a340*/  IMAD.MOV.U32 R15, RZ, RZ, -0x1 ;  /* 0xffffffffff0f7424 */ /* 0x000fce00078e00ff */
[----:B------:R-:W-:Y:S05]  /*a350*/  WARPSYNC.COLLECTIVE R15, `(.L_x_2675) ;  /* 0x000000000f087348 */ /* 0x000fea0003c00000 */
[----:B------:R-:W-:Y:S01]  /*a360*/  NOP ;  /* 0x0000000000007918 */ /* 0x000fe20000000000 */
[----:B------:R-:W-:Y:S01]  /*a370*/  ENDCOLLECTIVE ;  /* 0x000000000000791b */ /* 0x000fe20003800000 */
.L_x_2675:
[----:B------:R-:W-:Y:S05]  /*a380*/  BSYNC B0 ;  /* 0x0000000000007941 */ /* 0x000fea0003800000 */
.L_x_2674:
[----:B------:R-:W-:Y:S05]  /*a390*/  BRA `(.L_x_2676) ;  /* 0xffffffd000487947 */ /* 0x000fea000383ffff */
.L_x_2629:
[----:B------:R-:W-:Y:S01]  /*a3a0*/  BSSY B0, `(.L_x_2677) ;  /* 0x0000005000007945 */ /* 0x000fe20003800000 */
[----:B------:R-:W-:-:S07]  /*a3b0*/  IMAD.MOV.U32 R15, RZ, RZ, -0x1 ;  /* 0xffffffffff0f7424 */ /* 0x000fce00078e00ff */
[----:B------:R-:W-:Y:S05]  /*a3c0*/  WARPSYNC.COLLECTIVE R15, `(.L_x_2678) ;  /* 0x000000000f087348 */ /* 0x000fea0003c00000 */
[----:B------:R-:W-:Y:S01]  /*a3d0*/  NOP ;  /* 0x0000000000007918 */ /* 0x000fe20000000000 */
[----:B------:R-:W-:Y:S01]  /*a3e0*/  ENDCOLLECTIVE ;  /* 0x000000000000791b */ /* 0x000fe20003800000 */
.L_x_2678:
[----:B------:R-:W-:Y:S05]  /*a3f0*/  BSYNC B0 ;  /* 0x0000000000007941 */ /* 0x000fea0003800000 */
.L_x_2677:
[----:B------:R-:W-:Y:S05]  /*a400*/  BRA `(.L_x_2679) ;  /* 0xffffffd400887947 */ /* 0x000fea000383ffff */
.L_x_2643:
[----:B-1----:R1:W2:Y:S02]  /*a410*/  SYNCS.PHASECHK.TRANS64.TRYWAIT P0, [R16+URZ+0x30820], R3 ;  /* 0x03082003100075a7 */ /* 0x0022a4000800017f */
[----:B--2---:R-:W-:Y:S05]  /*a420*/  @!P0 NANOSLEEP.SYNCS 0x989680 ;  /* 0x009896800000895d */ /* 0x004fea0003900000 */
[----:B------:R-:W2:Y:S02]  /*a430*/  @!P0 SYNCS.PHASECHK.TRANS64 P0, [R16+URZ+0x30820], R3 ;  /* 0x03082003100085a7 */ /* 0x000ea4000800007f */
[----:B--2---:R-:W-:Y:S05]  /*a440*/  @!P0 BRA `(.L_x_2643) ;  /* 0xfffffffc00f08947 */ /* 0x004fea000383ffff */
[----:B------:R-:W-:Y:S05]  /*a450*/  BRA `(.L_x_2680) ;  /* 0xffffffe000047947 */ /* 0x000fea000383ffff */
.L_x_2647:
[----:B-1----:R1:W3:Y:S02]  /*a460*/  SYNCS.PHASECHK.TRANS64.TRYWAIT P1, [R16+URZ+0x30840], R21 ;  /* 0x03084015100075a7 */ /* 0x0022e4000802017f */
[----:B---3--:R-:W-:Y:S05]  /*a470*/  @!P1 NANOSLEEP.SYNCS 0x989680 ;  /* 0x009896800000995d */ /* 0x008fea0003900000 */
[----:B------:R-:W3:Y:S02]  /*a480*/  @!P1 SYNCS.PHASECHK.TRANS64 P1, [R16+URZ+0x30840], R21 ;  /* 0x03084015100095a7 */ /* 0x000ee4000802007f */
[----:B---3--:R-:W-:Y:S05]  /*a490*/  @!P1 BRA `(.L_x_2647) ;  /* 0xfffffffc00f09947 */ /* 0x008fea000383ffff */
[----:B------:R-:W-:Y:S05]  /*a4a0*/  BRA `(.L_x_2681) ;  /* 0xffffffe400bc7947 */ /* 0x000fea000383ffff */
.L_x_2649:
[----:B--2---:R2:W3:Y:S02]  /*a4b0*/  SYNCS.PHASECHK.TRANS64.TRYWAIT P1, [R16+URZ+0x30828], R21 ;  /* 0x03082815100075a7 */ /* 0x0044e4000802017f */
[----:B---3--:R-:W-:Y:S05]  /*a4c0*/  @!P1 NANOSLEEP.SYNCS 0x989680 ;  /* 0x009896800000995d */ /* 0x008fea0003900000 */
[----:B------:R-:W3:Y:S02]  /*a4d0*/  @!P1 SYNCS.PHASECHK.TRANS64 P1, [R16+URZ+0x30828], R21 ;  /* 0x03082815100095a7 */ /* 0x000ee4000802007f */
[----:B---3--:R-:W-:Y:S05]  /*a4e0*/  @!P1 BRA `(.L_x_2649) ;  /* 0xfffffffc00f09947 */ /* 0x008fea000383ffff */
[----:B------:R-:W-:Y:S05]  /*a4f0*/  BRA `(.L_x_2682) ;  /* 0xffffffe800507947 */ /* 0x000fea000383ffff */
.L_x_2651:
[----:B---3--:R3:W4:Y:S02]  /*a500*/  SYNCS.PHASECHK.TRANS64.TRYWAIT P1, [R16+URZ+0x30848], R21 ;  /* 0x03084815100075a7 */ /* 0x008724000802017f */
[----:B----4-:R-:W-:Y:S05]  /*a510*/  @!P1 NANOSLEEP.SYNCS 0x989680 ;  /* 0x009896800000995d */ /* 0x010fea0003900000 */
[----:B------:R-:W4:Y:S02]  /*a520*/  @!P1 SYNCS.PHASECHK.TRANS64 P1, [R16+URZ+0x30848], R21 ;  /* 0x03084815100095a7 */ /* 0x000f24000802007f */
[----:B----4-:R-:W-:Y:S05]  /*a530*/  @!P1 BRA `(.L_x_2651) ;  /* 0xfffffffc00f09947 */ /* 0x010fea000383ffff */
[----:B------:R-:W-:Y:S05]  /*a540*/  BRA `(.L_x_2683) ;  /* 0xffffffe800e47947 */ /* 0x000fea000383ffff */
.L_x_2653:
[----:B------:R-:W-:-:S07]  /*a550*/  SHF.L.U32 R5, R11, 0x1f, RZ ;  /* 0x0000001f0b057819 */ /* 0x000fce00000006ff */
.L_x_2684:
[----:B------:R1:W1:Y:S02]  /*a560*/  SYNCS.PHASECHK.TRANS64.TRYWAIT P1, [R16+URZ+0x30820], R5 ;  /* 0x03082005100075a7 */ /* 0x000264000802017f */
[----:B-1----:R-:W-:Y:S05]  /*a570*/  @!P1 NANOSLEEP.SYNCS 0x989680 ;  /* 0x009896800000995d */ /* 0x002fea0003900000 */
[----:B------:R-:W1:Y:S02]  /*a580*/  @!P1 SYNCS.PHASECHK.TRANS64 P1, [R16+URZ+0x30820], R5 ;  /* 0x03082005100095a7 */ /* 0x000e64000802007f */
[----:B-1----:R-:W-:Y:S05]  /*a590*/  @!P1 BRA `(.L_x_2684) ;  /* 0xfffffffc00f09947 */ /* 0x002fea000383ffff */
[----:B------:R-:W-:Y:S05]  /*a5a0*/  BRA `(.L_x_2685) ;  /* 0xffffffec00607947 */ /* 0x000fea000383ffff */
.L_x_2656:
[----:B-1----:R1:W2:Y:S02]  /*a5b0*/  SYNCS.PHASECHK.TRANS64.TRYWAIT P1, [R16+URZ+0x30840], R13 ;  /* 0x0308400d100075a7 */ /* 0x0022a4000802017f */
[----:B--2---:R-:W-:Y:S05]  /*a5c0*/  @!P1 NANOSLEEP.SYNCS 0x989680 ;  /* 0x009896800000995d */ /* 0x004fea0003900000 */
[----:B------:R-:W2:Y:S02]  /*a5d0*/  @!P1 SYNCS.PHASECHK.TRANS64 P1, [R16+URZ+0x30840], R13 ;  /* 0x0308400d100095a7 */ /* 0x000ea4000802007f */
[----:B--2---:R-:W-:Y:S05]  /*a5e0*/  @!P1 BRA `(.L_x_2656) ;  /* 0xfffffffc00f09947 */ /* 0x004fea000383ffff */
[----:B------:R-:W-:Y:S05]  /*a5f0*/  BRA `(.L_x_2686) ;  /* 0xfffffff000187947 */ /* 0x000fea000383ffff */
.L_x_2658:
[----:B--2---:R2:W1:Y:S02]  /*a600*/  SYNCS.PHASECHK.TRANS64.TRYWAIT P1, [R16+URZ+0x30828], R13 ;  /* 0x0308280d100075a7 */ /* 0x004464000802017f */
[----:B-1----:R-:W-:Y:S05]  /*a610*/  @!P1 NANOSLEEP.SYNCS 0x989680 ;  /* 0x009896800000995d */ /* 0x002fea0003900000 */
[----:B------:R-:W1:Y:S02]  /*a620*/  @!P1 SYNCS.PHASECHK.TRANS64 P1, [R16+URZ+0x30828], R13 ;  /* 0x0308280d100095a7 */ /* 0x000e64000802007f */
[----:B-1----:R-:W-:Y:S05]  /*a630*/  @!P1 BRA `(.L_x_2658) ;  /* 0xfffffffc00f09947 */ /* 0x002fea000383ffff */
[----:B------:R-:W-:Y:S05]  /*a640*/  BRA `(.L_x_2687) ;  /* 0xfffffff000a07947 */ /* 0x000fea000383ffff */
.L_x_2660:
[----:B------:R1:W1:Y:S02]  /*a650*/  SYNCS.PHASECHK.TRANS64.TRYWAIT P0, [R3+URZ+0x30840], R0 ;  /* 0x03084000030075a7 */ /* 0x000264000800017f */
[----:B-1----:R-:W-:Y:S05]  /*a660*/  @!P0 NANOSLEEP.SYNCS 0x989680 ;  /* 0x009896800000895d */ /* 0x002fea0003900000 */
[----:B------:R-:W1:Y:S02]  /*a670*/  @!P0 SYNCS.PHASECHK.TRANS64 P0, [R3+URZ+0x30840], R0 ;  /* 0x03084000030085a7 */ /* 0x000e64000800007f */
[----:B-1----:R-:W-:Y:S05]  /*a680*/  @!P0 BRA `(.L_x_2660) ;  /* 0xfffffffc00f08947 */ /* 0x002fea000383ffff */
[----:B------:R-:W-:Y:S05]  /*a690*/  BRA `(.L_x_2688) ;  /* 0xfffffff400547947 */ /* 0x000fea000383ffff */
.L_x_2662:
[----:B------:R-:W-:Y:S01]  /*a6a0*/  BSSY B0, `(.L_x_2689) ;  /* 0x0000006000007945 */ /* 0x000fe20003800000 */
[----:B------:R-:W-:-:S07]  /*a6b0*/  IMAD.MOV.U32 R15, RZ, RZ, -0x1 ;  /* 0xffffffffff0f7424 */ /* 0x000fce00078e00ff */
[----:B------:R-:W-:Y:S05]  /*a6c0*/  WARPSYNC.COLLECTIVE R15, `(.L_x_2690) ;  /* 0x000000000f0c7348 */ /* 0x000fea0003c00000 */
[----:B------:R-:W-:Y:S02]  /*a6d0*/  ELECT P6, UR62, PT ;  /* 0x00000000003e782f */ /* 0x000fe400038c0000 */
[----:B------:R-:W-:Y:S01]  /*a6e0*/  MOV R14, UR62 ;  /* 0x0000003e000e7c02 */ /* 0x000fe20008000f00 */
[----:B------:R-:W-:Y:S10]  /*a6f0*/  ENDCOLLECTIVE ;  /* 0x000000000000791b */ /* 0x000ff40003800000 */
.L_x_2690:
[----:B------:R-:W-:Y:S05]  /*a700*/  BSYNC B0 ;  /* 0x0000000000007941 */ /* 0x000fea0003800000 */
.L_x_2689:
[----:B------:R-:W-:Y:S05]  /*a710*/  BRA `(.L_x_2691) ;  /* 0xfffffff800007947 */ /* 0x000fea000383ffff */
.L_x_2664:
[----:B-1----:R1:W2:Y:S02]  /*a720*/  SYNCS.PHASECHK.TRANS64.TRYWAIT P0, [R6+URZ], R5 ;  /* 0x00000005060075a7 */ /* 0x0022a4000800017f */
[----:B--2---:R-:W-:Y:S05]  /*a730*/  @!P0 NANOSLEEP.SYNCS 0x989680 ;  /* 0x009896800000895d */ /* 0x004fea0003900000 */
[----:B------:R-:W2:Y:S02]  /*a740*/  @!P0 SYNCS.PHASECHK.TRANS64 P0, [R6+URZ], R5 ;  /* 0x00000005060085a7 */ /* 0x000ea4000800007f */
[----:B--2---:R-:W-:Y:S05]  /*a750*/  @!P0 BRA `(.L_x_2664) ;  /* 0xfffffffc00f08947 */ /* 0x004fea000383ffff */
[----:B------:R-:W-:Y:S05]  /*a760*/  BRA `(.L_x_2692) ;  /* 0xfffffff800407947 */ /* 0x000fea000383ffff */
.L_x_2665:
[----:B--2---:R2:W3:Y:S02]  /*a770*/  SYNCS.PHASECHK.TRANS64.TRYWAIT P0, [R3+URZ], R2 ;  /* 0x00000002030075a7 */ /* 0x0044e4000800017f */
[----:B---3--:R-:W-:Y:S05]  /*a780*/  @!P0 NANOSLEEP.SYNCS 0x989680 ;  /* 0x009896800000895d */ /* 0x008fea0003900000 */
[----:B------:R-:W3:Y:S02]  /*a790*/  @!P0 SYNCS.PHASECHK.TRANS64 P0, [R3+URZ], R2 ;  /* 0x00000002030085a7 */ /* 0x000ee4000800007f */
[----:B---3--:R-:W-:Y:S05]  /*a7a0*/  @!P0 BRA `(.L_x_2665) ;  /* 0xfffffffc00f08947 */ /* 0x008fea000383ffff */
[----:B------:R-:W-:Y:S05]  /*a7b0*/  BRA `(.L_x_2693) ;  /* 0xfffffff800347947 */ /* 0x000fea000383ffff */
.L_x_2667:
[----:B--2---:R2:W3:Y:S02]  /*a7c0*/  SYNCS.PHASECHK.TRANS64.TRYWAIT P0, [R0+URZ], R5 ;  /* 0x00000005000075a7 */ /* 0x0044e4000800017f */
[----:B---3--:R-:W-:Y:S05]  /*a7d0*/  @!P0 NANOSLEEP.SYNCS 0x989680 ;  /* 0x009896800000895d */ /* 0x008fea0003900000 */
[----:B------:R-:W3:Y:S02]  /*a7e0*/  @!P0 SYNCS.PHASECHK.TRANS64 P0, [R0+URZ], R5 ;  /* 0x00000005000085a7 */ /* 0x000ee4000800007f */
[----:B---3--:R-:W-:Y:S05]  /*a7f0*/  @!P0 BRA `(.L_x_2667) ;  /* 0xfffffffc00f08947 */ /* 0x008fea000383ffff */
[----:B------:R-:W-:Y:S05]  /*a800*/  BRA `(.L_x_2694) ;  /* 0xfffffff800387947 */ /* 0x000fea000383ffff */
.L_x_2695:
        /* <DEDUP_REMOVED lines=15> */
.L_x_3702:


//--------------------- .text._ZN7cutlass13device_kernelIN5flash11enable_sm90INS1_16FlashAttnBwdSm90INS1_25CollectiveMainloopBwdSm90ILi2ELi2ELi2EN4cute5tupleIJNS5_1CILi1EEES8_S8_EEENS6_IJNS7_ILi64EEENS7_ILi128EEESB_EEENS_10bfloat16_tEfNS_4arch4Sm90ELb1ELb0ELb0ELb0ELb0ELb1ELb0ELb0ELi2ELi1ELi2ELi1ELb0EEENS1_24CollectiveEpilogueBwdGQAISC_fSF_Li256ELb0ELb0EEENS1_25SingleTileBwdLPTSchedulerILb0ELi128ELb0EEEEEEEEEvNT_6ParamsE --------------------------
	.section	.text._ZN7cutlass13device_kernelIN5flash11enable_sm90INS1_16FlashAttnBwdSm90INS1_25CollectiveMainloopBwdSm90ILi2ELi2ELi2EN4cute5tupleIJNS5_1CILi1EEES8_S8_EEENS6_IJNS7_ILi64EEENS7_ILi128EEESB_EEENS_10bfloat16_tEfNS_4arch4Sm90ELb1ELb0ELb0ELb0ELb0ELb1ELb0ELb0ELi2ELi1ELi2ELi1ELb0EEENS1_24CollectiveEpilogueBwdGQAISC_fSF_Li256ELb0ELb0EEENS1_25SingleTileBwdLPTSchedulerILb0ELi128ELb0EEEEEEEEEvNT_6ParamsE,"ax",@progbits
	.align	128
.text._ZN7cutlass13device_kernelIN5flash11enable_sm90INS1_16FlashAttnBwdSm90INS1_25CollectiveMainloopBwdSm90ILi2ELi2ELi2EN4cute5tupleIJNS5_1CILi1EEES8_S8_EEENS6_IJNS7_ILi64EEENS7_ILi128EEESB_EEENS_10bfloat16_tEfNS_4arch4Sm90ELb1ELb0ELb0ELb0ELb0ELb1ELb0ELb0ELi2ELi1ELi2ELi1ELb0EEENS1_24CollectiveEpilogueBwdGQAISC_fSF_Li256ELb0ELb0EEENS1_25SingleTileBwdLPTSchedulerILb0ELi128ELb0EEEEEEEEEvNT_6ParamsE:
        .type           _ZN7cutlass13device_kernelIN5flash11enable_sm90INS1_16FlashAttnBwdSm90INS1_25CollectiveMainloopBwdSm90ILi2ELi2ELi2EN4cute5tupleIJNS5_1CILi1EEES8_S8_EEENS6_IJNS7_ILi64EEENS7_ILi128EEESB_EEENS_10bfloat16_tEfNS_4arch4Sm90ELb1ELb0ELb0ELb0ELb0ELb1ELb0ELb0ELi2ELi1ELi2ELi1ELb0EEENS1_24CollectiveEpilogueBwdGQAISC_fSF_Li256ELb0ELb0EEENS1_25SingleTileBwdLPTSchedulerILb0ELi128ELb0EEEEEEEEEvNT_6ParamsE,@function
        .size           _ZN7cutlass13device_kernelIN5flash11enable_sm90INS1_16FlashAttnBwdSm90INS1_25CollectiveMainloopBwdSm90ILi2ELi2ELi2EN4cute5tupleIJNS5_1CILi1EEES8_S8_EEENS6_IJNS7_ILi64EEENS7_ILi128EEESB_EEENS_10bfloat16_tEfNS_4arch4Sm90ELb1ELb0ELb0ELb0ELb0ELb1ELb0ELb0ELi2ELi1ELi2ELi1ELb0EEENS1_24CollectiveEpilogueBwdGQAISC_fSF_Li256ELb0ELb0EEENS1_25SingleTileBwdLPTSchedulerILb0ELi128ELb0EEEEEEEEEvNT_6ParamsE,(.L_x_3703 - _ZN7cutlass13device_kernelIN5flash11enable_sm90INS1_16FlashAttnBwdSm90INS1_25CollectiveMainloopBwdSm90ILi2ELi2ELi2EN4cute5tupleIJNS5_1CILi1EEES8_S8_EEENS6_IJNS7_ILi64EEENS7_ILi128EEESB_EEENS_10bfloat16_tEfNS_4arch4Sm90ELb1ELb0ELb0ELb0ELb0ELb1ELb0ELb0ELi2ELi1ELi2ELi1ELb0EEENS1_24CollectiveEpilogueBwdGQAISC_fSF_Li256ELb0ELb0EEENS1_25SingleTileBwdLPTSchedulerILb0ELi128ELb0EEEEEEEEEvNT_6ParamsE)
        .other          _ZN7cutlass13device_kernelIN5flash11enable_sm90INS1_16FlashAttnBwdSm90INS1_25CollectiveMainloopBwdSm90ILi2ELi2ELi2EN4cute5tupleIJNS5_1CILi1EEES8_S8_EEENS6_IJNS7_ILi64EEENS7_ILi128EEESB_EEENS_10bfloat16_tEfNS_4arch4Sm90ELb1ELb0ELb0ELb0ELb0ELb1ELb0ELb0ELi2ELi1ELi2ELi1ELb0EEENS1_24CollectiveEpilogueBwdGQAISC_fSF_Li256ELb0ELb0EEENS1_25SingleTileBwdLPTSchedulerILb0ELi128ELb0EEEEEEEEEvNT_6ParamsE,@"STO_CUDA_ENTRY STV_DEFAULT"
_ZN7cutlass13device_kernelIN5flash11enable_sm90INS1_16FlashAttnBwdSm90INS1_25CollectiveMainloopBwdSm90ILi2ELi2ELi2EN4cute5tupleIJNS5_1CILi1EEES8_S8_EEENS6_IJNS7_ILi64EEENS7_ILi128EEESB_EEENS_10bfloat16_tEfNS_4arch4Sm90ELb1ELb0ELb0ELb0ELb0ELb1ELb0ELb0ELi2ELi1ELi2ELi1ELb0EEENS1_24CollectiveEpilogueBwdGQAISC_fSF_Li256ELb0ELb0EEENS1_25SingleTileBwdLPTSchedulerILb0ELi128ELb0EEEEEEEEEvNT_6ParamsE:
        /* <DEDUP_REMOVED lines=24> */
.L_x_2697:
[----:B------:R-:W-:Y:S05]  /*0180*/  BSYNC B0 ;  /* 0x0000000000007941 */ /* 0x000fea0003800000 */
.L_x_2696:
        /* <DEDUP_REMOVED lines=37> */
.L_x_2698:
        /* <DEDUP_REMOVED lines=22> */
.L_x_2699:
[----:B------:R-:W-:Y:S01]  /*0540*/  PLOP3.LUT P0, PT, PT, PT, UP0, 0x80, 0x0 ;  /* 0x000000000000781c */ /* 0x000fe20003f0f008 */
[----:B------:R-:W-:Y:S01]  /*0550*/  NOP ;  /* 0x0000000000007918 */ /* 0x000fe20000000000 */
[----:B------:R-:W-:Y:S01]  /*0560*/  BSSY B6, `(.L_x_2700) ;  /* 0x0000765000067945 */ /* 0x000fe20003800000 */
[----:B-12-4-:R-:W-:Y:S10]  /*0570*/  BAR.SYNC.DEFER_BLOCKING 0x0 ;  /* 0x0000000000007b1d */ /* 0x016ff40000010000 */
[----:B------:R-:W-:Y:S05]  /*0580*/  @!P0 BRA `(.L_x_2701) ;  /* 0x00000044002c8947 */ /* 0x000fea0003800000 */
.L_x_2702:
        /* <DEDUP_REMOVED lines=32> */
.L_x_2703:
[----:B------:R-:W-:Y:S01]  /*0790*/  ULDC UR7, c[0x0][0x8cc] ;  /* 0x0002330000077ab9 */ /* 0x000fe20000000800 */
[----:B------:R-:W-:Y:S01]  /*07a0*/  UMOV UR39, UR10 ;  /* 0x0000000a00277c82 */ /* 0x000fe20008000000 */
[----:B------:R-:W-:-:S11]  /*07b0*/  UISETP.NE.AND UP0, UPT, UR7, 0x1, UPT ;  /* 0x000000010700788c */ /* 0x000fd6000bf05270 */
[----:B------:R-:W-:Y:S02]  /*07c0*/  @UP0 ULDC.64 UR8, c[0x0][0x8d0] ;  /* 0x0002340000080ab9 */ /* 0x000fe40000000a00 */
[----:B------:R-:W-:-:S04]  /*07d0*/  UIMAD.WIDE.U32 UR4, UR10, UR8, URZ ;  /* 0x000000080a0472a5 */ /* 0x000fc8000f8e003f */
[----:B------:R-:W-:-:S04]  /*07e0*/  @UP0 USHF.R.U32.HI UR39, URZ, UR9, UR5 ;  /* 0x000000093f270299 */ /* 0x000fc80008011605 */
[----:B------:R-:W-:-:S12]  /*07f0*/  UIMAD UR4, UR39, UR7, URZ ;  /* 0x00000007270472a4 */ /* 0x000fd8000f8e023f */
.L_x_2704:
        /* <DEDUP_REMOVED lines=117> */
.L_x_2708:
        /* <DEDUP_REMOVED lines=15> */
.L_x_2707:
        /* <DEDUP_REMOVED lines=22> */
.L_x_2710:
        /* <DEDUP_REMOVED lines=15> */
.L_x_2709:
        /* <DEDUP_REMOVED lines=8> */
.L_x_2784:
        /* <DEDUP_REMOVED lines=15> */
.L_x_2712:
        /* <DEDUP_REMOVED lines=103> */
.L_x_2724:
[----:B------:R-:W-:-:S13]  /*1a70*/  ISETP.NE.AND P0, PT, R231, 0x3, PT ;  /* 0x00000003e700780c */ /* 0x000fda0003f05270 */
[----:B------:R-:W-:Y:S05]  /*1a80*/  @!P0 BRA `(.L_x_2714) ;  /* 0x0000000000048947 */ /* 0x000fea0003800000 */
[----:B------:R-:W-:Y:S01]  /*1a90*/  BPT.TRAP 0x1 ;  /* 0x000000040000795c */ /* 0x000fe20000300000 */
.L_x_2714:
[----:B------:R-:W-:Y:S01]  /*1aa0*/  IMAD R0, R3, 0x8, R228 ;  /* 0x0000000803007824 */ /* 0x000fe200078e02e4 */
[----:B------:R-:W-:-:S04]  /*1ab0*/  SHF.L.U32 R9, R4, 0x1f, RZ ;  /* 0x0000001f04097819 */ /* 0x000fc800000006ff */
[----:B------:R2:W3:Y:S01]  /*1ac0*/  SYNCS.PHASECHK.TRANS64.TRYWAIT P1, [R0+URZ+0x30810], R9 ;  /* 0x03081009000075a7 */ /* 0x0004e2000802017f */
[----:B------:R-:W-:Y:S05]  /*1ad0*/  @!P0 BRA `(.L_x_2715) ;  /* 0x0000000000048947 */ /* 0x000fea0003800000 */
[----:B------:R-:W-:Y:S01]  /*1ae0*/  BPT.TRAP 0x1 ;  /* 0x000000040000795c */ /* 0x000fe20000300000 */
.L_x_2715:
[----:B---3--:R-:W-:Y:S05]  /*1af0*/  @P1 BRA `(.L_x_2716) ;  /* 0x0000000000081947 */ /* 0x008fea0003800000 */
[----:B------:R-:W3:Y:S02]  /*1b00*/  SYNCS.PHASECHK.TRANS64.TRYWAIT P1, [R0+URZ+0x30810], R9 ;  /* 0x03081009000075a7 */ /* 0x000ee4000802017f */
[----:B---3--:R-:W-:Y:S05]  /*1b10*/  @!P1 BRA `(.L_x_2717) ;  /* 0x00000060005c9947 */ /* 0x008fea0003800000 */
.L_x_2716:
        /* <DEDUP_REMOVED lines=81> */
.L_x_2718:
[----:B------:R1:W1:Y:S01]  /*2030*/  SYNCS.PHASECHK.TRANS64.TRYWAIT P1, [R0+URZ+0x30830], R9 ;  /* 0x03083009000075a7 */ /* 0x000262000802017f */
[----:B------:R-:W-:Y:S05]  /*2040*/  @!P0 BRA `(.L_x_2719) ;  /* 0x0000000000048947 */ /* 0x000fea0003800000 */
[----:B------:R-:W-:Y:S01]  /*2050*/  BPT.TRAP 0x1 ;  /* 0x000000040000795c */ /* 0x000fe20000300000 */
.L_x_2719:
[----:B------:R-:W-:-:S05]  /*2060*/  VIADD R6, R228, 0x20000 ;  /* 0x00020000e4067836 */ /* 0x000fca0000000000 */
[----:B------:R-:W-:-:S04]  /*2070*/  SHF.R.U32.HI R6, RZ, 0x4, R6 ;  /* 0x00000004ff067819 */ /* 0x000fc80000011606 */
[----:B------:R-:W-:-:S04]  /*2080*/  LOP3.LUT R225, R6, 0x3fff, RZ, 0xc0, !PT ;  /* 0x00003fff06e17812 */ /* 0x000fc800078ec0ff */
[----:B------:R-:W-:Y:S01]  /*2090*/  LOP3.LUT R6, R225, 0x10000, RZ, 0xfc, !PT ;  /* 0x00010000e1067812 */ /* 0x000fe200078efcff */
[----:B-1----:R-:W-:Y:S06]  /*20a0*/  @P1 BRA `(.L_x_2720) ;  /* 0x0000000000081947 */ /* 0x002fec0003800000 */
[----:B------:R-:W1:Y:S02]  /*20b0*/  SYNCS.PHASECHK.TRANS64.TRYWAIT P1, [R0+URZ+0x30830], R9 ;  /* 0x03083009000075a7 */ /* 0x000e64000802017f */
[----:B-1----:R-:W-:Y:S05]  /*20c0*/  @!P1 BRA `(.L_x_2721) ;  /* 0x0000005c00049947 */ /* 0x002fea0003800000 */
.L_x_2720:
        /* <DEDUP_REMOVED lines=406> */
.L_x_2722:
        /* <DEDUP_REMOVED lines=49> */
.L_x_2723:
        /* <DEDUP_REMOVED lines=78> */
.L_x_2706:
[----:B------:R-:W-:Y:S05]  /*4220*/  @P0 BRA `(.L_x_2705) ;  /* 0x0000003800600947 */ /* 0x000fea0003800000 */
[----:B------:R-:W1:Y:S01]  /*4230*/  S2R R4, SR_TID.X ;  /* 0x0000000000047919 */ /* 0x000e620000002100 */
[----:B------:R-:W2:Y:S01]  /*4240*/  S2UR UR5, SR_CgaCtaId ;  /* 0x00000000000579c3 */ /* 0x000ea20000008800 */
[----:B------:R-:W-:Y:S01]  /*4250*/  ULDC UR4, c[0x0][0x850] ;  /* 0x0002140000047ab9 */ /* 0x000fe20000000800 */
[----:B------:R-:W-:Y:S01]  /*4260*/  USHF.L.U32 UR8, UR39, 0xe, URZ ;  /* 0x0000000e27087899 */ /* 0x000fe2000800063f */
[----:B------:R-:W-:Y:S01]  /*4270*/  BSSY B0, `(.L_x_2725) ;  /* 0x0000054000007945 */ /* 0x000fe20003800000 */
[----:B------:R-:W-:Y:S01]  /*4280*/  UISETP.NE.AND UP0, UPT, UR4, 0x1, UPT ;  /* 0x000000010400788c */ /* 0x000fe2000bf05270 */
[----:B------:R-:W-:Y:S02]  /*4290*/  ULDC.64 UR12, c[0x0][0x818] ;  /* 0x00020600000c7ab9 */ /* 0x000fe40000000a00 */
[----:B------:R-:W-:Y:S01]  /*42a0*/  UMOV UR4, 0x400 ;  /* 0x0000040000047882 */ /* 0x000fe20000000000 */
[----:B------:R-:W-:Y:S01]  /*42b0*/  USHF.R.S32.HI UR9, URZ, 0x1f, UR8 ;  /* 0x0000001f3f097899 */ /* 0x000fe20008011408 */
[----:B------:R-:W-:Y:S01]  /*42c0*/  ULDC.64 UR14, c[0x0][0x820] ;  /* 0x00020800000e7ab9 */ /* 0x000fe20000000a00 */
[----:B------:R-:W-:-:S05]  /*42d0*/  ULDC.64 UR16, c[0x0][0x848] ;  /* 0x0002120000107ab9 */ /* 0x000fca0000000a00 */
[----:B------:R-:W-:Y:S02]  /*42e0*/  @UP0 ULDC UR6, c[0x0][0x854] ;  /* 0x0002150000060ab9 */ /* 0x000fe40000000800 */
[----:B------:R-:W-:Y:S02]  /*42f0*/  UIMAD.WIDE.U32 UR6, UR36, UR6, URZ ;  /* 0x00000006240672a5 */ /* 0x000fe4000f8e003f */
[----:B--2---:R-:W-:-:S03]  /*4300*/  ULEA UR4, UR5, UR4, 0x18 ;  /* 0x0000000405047291 */ /* 0x004fc6000f8ec03f */
[----:B------:R-:W-:Y:S02]  /*4310*/  @UP0 ULDC UR5, c[0x0][0x858] ;  /* 0x0002160000050ab9 */ /* 0x000fe40000000800 */
[----:B------:R-:W-:Y:S01]  /*4320*/  @UP0 USHF.R.U32.HI UR36, URZ, UR5, UR7 ;  /* 0x000000053f240299 */ /* 0x000fe20008011607 */
[----:B-1----:R-:W-:-:S03]  /*4330*/  VIADD R5, R4, 0xffffff80 ;  /* 0xffffff8004057836 */ /* 0x002fc60000000000 */
[----:B------:R-:W-:Y:S02]  /*4340*/  USHF.R.S32.HI UR5, URZ, 0x1f, UR36 ;  /* 0x0000001f3f057899 */ /* 0x000fe40008011424 */
[----:B------:R-:W-:Y:S01]  /*4350*/  UIMAD.WIDE.U32 UR6, UR36, UR12, UR8 ;  /* 0x0000000c240672a5 */ /* 0x000fe2000f8e0008 */
[----:B------:R-:W-:Y:S01]  /*4360*/  SHF.R.S32.HI R0, RZ, 0x1f, R5 ;  /* 0x0000001fff007819 */ /* 0x000fe20000011405 */
[----:B------:R-:W-:Y:S01]  /*4370*/  UIMAD UR10, UR5, UR12, URZ ;  /* 0x0000000c050a72a4 */ /* 0x000fe2000f8e023f */
[----:B------:R-:W-:Y:S01]  /*4380*/  BAR.SYNC.DEFER_BLOCKING 0x1, 0x100 ;  /* 0x0044000000007b1d */ /* 0x000fe20000010000 */
[----:B------:R-:W-:Y:S02]  /*4390*/  ISETP.NE.AND P0, PT, R5, RZ, PT ;  /* 0x000000ff0500720c */ /* 0x000fe40003f05270 */
[----:B------:R-:W-:Y:S01]  /*43a0*/  LEA.HI R2, R0, R5, RZ, 0x7 ;  /* 0x0000000500027211 */ /* 0x000fe200078f38ff */
[----:B------:R-:W-:-:S03]  /*43b0*/  UIMAD UR10, UR36, UR13, UR10 ;  /* 0x0000000d240a72a4 */ /* 0x000fc6000f8e020a */
[C---:B------:R-:W-:Y:S01]  /*43c0*/  LOP3.LUT R0, R2.reuse, 0xfffff80, RZ, 0xc0, !PT ;  /* 0x0fffff8002007812 */ /* 0x040fe200078ec0ff */
[----:B------:R-:W-:Y:S01]  /*43d0*/  IMAD.SHL.U32 R2, R2, 0x40, RZ ;  /* 0x0000004002027824 */ /* 0x000fe200078e00ff */
[----:B------:R-:W-:Y:S01]  /*43e0*/  ULDC.64 UR12, c[0x0][0x840] ;  /* 0x00021000000c7ab9 */ /* 0x000fe20000000a00 */
[----:B------:R-:W-:Y:S02]  /*43f0*/  UIADD3 UR7, UR7, UR10, URZ ;  /* 0x0000000a07077290 */ /* 0x000fe4000fffe03f */
[----:B------:R-:W-:Y:S01]  /*4400*/  IMAD.IADD R0, R5, 0x1, -R0 ;  /* 0x0000000105007824 */ /* 0x000fe200078e0a00 */
[----:B------:R-:W-:Y:S01]  /*4410*/  LOP3.LUT R3, R2, 0x3fffe000, RZ, 0xc0, !PT ;  /* 0x3fffe00002037812 */ /* 0x000fe200078ec0ff */
[----:B------:R-:W-:Y:S02]  /*4420*/  UIMAD UR5, UR5, UR12, URZ ;  /* 0x0000000c050572a4 */ /* 0x000fe4000f8e023f */
[----:B------:R-:W-:Y:S02]  /*4430*/  UIMAD.WIDE.U32 UR8, UR36, UR12, UR8 ;  /* 0x0000000c240872a5 */ /* 0x000fe4000f8e0008 */
[----:B------:R-:W-:Y:S01]  /*4440*/  IMAD R0, R0, 0x4, R3 ;  /* 0x0000000400007824 */ /* 0x000fe200078e0203 */
[----:B------:R-:W-:-:S02]  /*4450*/  UIMAD UR12, UR36, UR13, UR5 ;  /* 0x0000000d240c72a4 */ /* 0x000fc4000f8e0205 */
[----:B------:R-:W-:Y:S02]  /*4460*/  USHF.R.S32.HI UR5, URZ, 0x1f, UR37 ;  /* 0x0000001f3f057899 */ /* 0x000fe40008011425 */
[----:B------:R-:W-:Y:S01]  /*4470*/  LEA R0, R0, UR4, 0x2 ;  /* 0x0000000400007c11 */ /* 0x000fe2000f8e10ff */
[----:B------:R-:W-:Y:S02]  /*4480*/  UIADD3 UR9, UR9, UR12, URZ ;  /* 0x0000000c09097290 */ /* 0x000fe4000fffe03f */
[----:B------:R-:W-:Y:S02]  /*4490*/  UIMAD UR11, UR5, UR14, URZ ;  /* 0x0000000e050b72a4 */ /* 0x000fe4000f8e023f */
[----:B------:R1:W-:Y:S01]  /*44a0*/  STS.128 [R0], R24 ;  /* 0x0000001800007388 */ /* 0x0003e20000000c00 */
[----:B------:R-:W-:Y:S02]  /*44b0*/  UIMAD UR5, UR5, UR16, URZ ;  /* 0x00000010050572a4 */ /* 0x000fe4000f8e023f */
[----:B------:R-:W-:Y:S01]  /*44c0*/  UIMAD UR11, UR37, UR15, UR11 ;  /* 0x0000000f250b72a4 */ /* 0x000fe2000f8e020b */
[----:B------:R1:W-:Y:S01]  /*44d0*/  STS.128 [R0+0x800], R28 ;  /* 0x0008001c00007388 */ /* 0x0003e20000000c00 */
[----:B------:R-:W-:-:S02]  /*44e0*/  UIMAD.WIDE.U32 UR6, UR37, UR14, UR6 ;  /* 0x0000000e250672a5 */ /* 0x000fc4000f8e0006 */
[----:B------:R-:W-:Y:S01]  /*44f0*/  UIMAD UR5, UR37, UR17, UR5 ;  /* 0x00000011250572a4 */ /* 0x000fe2000f8e0205 */
[----:B------:R1:W-:Y:S01]  /*4500*/  STS.128 [R0+0x1000], R32 ;  /* 0x0010002000007388 */ /* 0x0003e20000000c00 */
[----:B------:R-:W-:Y:S01]  /*4510*/  UIMAD.WIDE.U32 UR8, UR37, UR16, UR8 ;  /* 0x00000010250872a5 */ /* 0x000fe2000f8e0008 */
[----:B------:R-:W-:Y:S02]  /*4520*/  ULDC.64 UR12, c[0x0][0x800] ;  /* 0x00020000000c7ab9 */ /* 0x000fe40000000a00 */
[----:B------:R1:W-:Y:S01]  /*4530*/  STS.128 [R0+0x1800], R36 ;  /* 0x0018002400007388 */ /* 0x0003e20000000c00 */
[----:B------:R-:W-:Y:S01]  /*4540*/  ULDC.64 UR14, c[0x0][0x828] ;  /* 0x00020a00000e7ab9 */ /* 0x000fe20000000a00 */
[----:B------:R-:W-:Y:S02]  /*4550*/  UIADD3 UR7, UR7, UR11, URZ ;  /* 0x0000000b07077290 */ /* 0x000fe4000fffe03f */
[----:B------:R1:W-:Y:S01]  /*4560*/  STS.128 [R0+0x2000], R40 ;  /* 0x0020002800007388 */ /* 0x0003e20000000c00 */
[----:B------:R-:W-:-:S02]  /*4570*/  ULEA UR12, UP0, UR6, UR12, 0x2 ;  /* 0x0000000c060c7291 */ /* 0x000fc4000f80103f */
[----:B------:R-:W-:Y:S01]  /*4580*/  UIADD3 UR5, UR9, UR5, URZ ;  /* 0x0000000509057290 */ /* 0x000fe2000fffe03f */
[----:B------:R1:W-:Y:S01]  /*4590*/  STS.128 [R0+0x2800], R44 ;  /* 0x0028002c00007388 */ /* 0x0003e20000000c00 */
[----:B------:R-:W-:Y:S02]  /*45a0*/  ULEA UR14, UP1, UR8, UR14, 0x2 ;  /* 0x0000000e080e7291 */ /* 0x000fe4000f82103f */
        /* <DEDUP_REMOVED lines=25> */
.L_x_2727:
[----:B------:R-:W-:Y:S01]  /*4740*/  @P0 ELECT P1, URZ, PT ;  /* 0x00000000003f082f */ /* 0x000fe20003820000 */
[----:B------:R2:W-:-:S12]  /*4750*/  UBLKRED.G.S.ADD.F32.RN [UR6], [UR4], UR5, desc[UR8] ;  /* 0x00000806040073bb */ /* 0x0005d800080a1405 */
[----:B------:R-:W-:Y:S02]  /*4760*/  @P1 PLOP3.LUT P0, PT, P1, PT, PT, 0x8, 0x0 ;  /* 0x000000000000181c */ /* 0x000fe40000f0e170 */
[----:B------:R-:W-:-:S11]  /*4770*/  PLOP3.LUT P1, PT, PT, PT, PT, 0x8, 0x0 ;  /* 0x000000000000781c */ /* 0x000fd60003f2e170 */
[----:B--2---:R-:W-:Y:S05]  /*4780*/  @P0 BRA.U.ANY `(.L_x_2727) ;  /* 0xfffffffd00ec0947 */ /* 0x004fea000393ffff */
[----:B------:R0:W-:Y:S01]  /*4790*/  UTMACMDFLUSH ;  /* 0x00000000000079b7 */ /* 0x0001e20000000000 */
[----:B------:R-:W-:-:S04]  /*47a0*/  DEPBAR.LE SB0, 0x0 ;  /* 0x000080000000791a */ /* 0x000fc80000000000 */
.L_x_2726:
[----:B------:R-:W-:Y:S05]  /*47b0*/  BSYNC B0 ;  /* 0x0000000000007941 */ /* 0x000fea0003800000 */
.L_x_2725:
        /* <DEDUP_REMOVED lines=32> */
.L_x_2728:
        /* <DEDUP_REMOVED lines=8> */
.L_x_2701:
        /* <DEDUP_REMOVED lines=29> */
.L_x_2730:
[----:B------:R-:W-:Y:S01]  /*4c10*/  ULDC UR9, c[0x0][0x8cc] ;  /* 0x0002330000097ab9 */ /* 0x000fe20000000800 */
[----:B------:R-:W-:Y:S01]  /*4c20*/  UMOV UR7, UR8 ;  /* 0x0000000800077c82 */ /* 0x000fe20008000000 */
[----:B------:R-:W-:-:S11]  /*4c30*/  UISETP.NE.AND UP0, UPT, UR9, 0x1, UPT ;  /* 0x000000010900788c */ /* 0x000fd6000bf05270 */
[----:B------:R-:W-:Y:S02]  /*4c40*/  @UP0 ULDC.64 UR10, c[0x0][0x8d0] ;  /* 0x00023400000a0ab9 */ /* 0x000fe40000000a00 */
[----:B------:R-:W-:-:S04]  /*4c50*/  UIMAD.WIDE.U32 UR4, UR8, UR10, URZ ;  /* 0x0000000a080472a5 */ /* 0x000fc8000f8e003f */
[----:B------:R-:W-:-:S04]  /*4c60*/  @UP0 USHF.R.U32.HI UR7, URZ, UR11, UR5 ;  /* 0x0000000b3f070299 */ /* 0x000fc80008011605 */
[----:B------:R-:W-:-:S12]  /*4c70*/  UIMAD UR4, UR7, UR9, URZ ;  /* 0x00000009070472a4 */ /* 0x000fd8000f8e023f */
.L_x_2731:
        /* <DEDUP_REMOVED lines=67> */
.L_x_2734:
[----:B------:R-:W-:Y:S05]  /*50b0*/  BSYNC B0 ;  /* 0x0000000000007941 */ /* 0x000fea0003800000 */
.L_x_2733:
        /* <DEDUP_REMOVED lines=19> */
.L_x_2736:
[----:B------:R-:W-:Y:S05]  /*51f0*/  BSYNC B0 ;  /* 0x0000000000007941 */ /* 0x000fea0003800000 */
.L_x_2735:
[----:B------:R-:W-:Y:S06]  /*5200*/  BAR.ARV 0xa, 0xa0 ;  /* 0x0282800000007b1d */ /* 0x000fec0000002000 */
[----:B------:R-:W-:Y:S04]  /*5210*/  BSSY B0, `(.L_x_2737) ;  /* 0x0000003000007945 */ /* 0x000fe80003800000 */
[----:B------:R-:W-:Y:S05]  /*5220*/  @!P0 BRA `(.L_x_2738) ;  /* 0x0000000000048947 */ /* 0x000fea0003800000 */
[----:B------:R-:W-:-:S04]  /*5230*/  DEPBAR.LE SB0, 0x0 ;  /* 0x000080000000791a */ /* 0x000fc80000000000 */
.L_x_2738:
[----:B------:R-:W-:Y:S05]  /*5240*/  BSYNC B0 ;  /* 0x0000000000007941 */ /* 0x000fea0003800000 */
.L_x_2737:
[----:B------:R-:W-:Y:S06]  /*5250*/  BAR.ARV 0xb, 0xa0 ;  /* 0x02c2800000007b1d */ /* 0x000fec0000002000 */
[----:B------:R-:W-:Y:S01]  /*5260*/  UIADD3 UR12, UR8, 0x1, URZ ;  /* 0x00000001080c7890 */ /* 0x000fe2000fffe03f */
[----:B------:R-:W-:Y:S11]  /*5270*/  BRA `(.L_x_2739) ;  /* 0x0000000000047947 */ /* 0x000ff60003800000 */
.L_x_2732:
[----:B------:R-:W-:-:S05]  /*5280*/  UMOV UR12, UR8 ;  /* 0x00000008000c7c82 */ /* 0x000fca0008000000 */
.L_x_2739:
        /* <DEDUP_REMOVED lines=18> */
.L_x_2752:
        /* <DEDUP_REMOVED lines=20> */
.L_x_2741:
[----:B------:R-:W-:Y:S05]  /*54f0*/  BSYNC B0 ;  /* 0x0000000000007941 */ /* 0x000fea0003800000 */
.L_x_2740:
        /* <DEDUP_REMOVED lines=13> */
.L_x_2743:
[----:B------:R-:W-:Y:S05]  /*55d0*/  BSYNC B0 ;  /* 0x0000000000007941 */ /* 0x000fea0003800000 */
.L_x_2742:
[----:B------:R-:W-:Y:S06]  /*55e0*/  BAR.ARV 0xa, 0xa0 ;  /* 0x0282800000007b1d */ /* 0x000fec0000002000 */
[----:B------:R-:W-:Y:S04]  /*55f0*/  BSSY B0, `(.L_x_2744) ;  /* 0x0000003000007945 */ /* 0x000fe80003800000 */
[----:B------:R-:W-:Y:S05]  /*5600*/  @!P0 BRA `(.L_x_2745) ;  /* 0x0000000000048947 */ /* 0x000fea0003800000 */
[----:B------:R-:W-:-:S04]  /*5610*/  DEPBAR.LE SB0, 0x0 ;  /* 0x000080000000791a */ /* 0x000fc80000000000 */
.L_x_2745:
[----:B------:R-:W-:Y:S05]  /*5620*/  BSYNC B0 ;  /* 0x0000000000007941 */ /* 0x000fea0003800000 */
.L_x_2744:
        /* <DEDUP_REMOVED lines=13> */
.L_x_2747:
[----:B------:R-:W-:Y:S05]  /*5700*/  BSYNC B0 ;  /* 0x0000000000007941 */ /* 0x000fea0003800000 */
.L_x_2746:
        /* <DEDUP_REMOVED lines=13> */
.L_x_2749:
[----:B------:R-:W-:Y:S05]  /*57e0*/  BSYNC B0 ;  /* 0x0000000000007941 */ /* 0x000fea0003800000 */
.L_x_2748:
[----:B------:R-:W-:Y:S01]  /*57f0*/  UIADD3 UR12, UR12, 0x2, URZ ;  /* 0x000000020c0c7890 */ /* 0x000fe2000fffe03f */
[----:B------:R-:W-:Y:S06]  /*5800*/  BAR.ARV 0xa, 0xa0 ;  /* 0x0282800000007b1d */ /* 0x000fec0000002000 */
[----:B------:R-:W-:Y:S01]  /*5810*/  UISETP.GE.AND UP0, UPT, UR12, UR5, UPT ;  /* 0x000000050c00728c */ /* 0x000fe2000bf06270 */
[----:B------:R-:W-:Y:S04]  /*5820*/  BSSY B0, `(.L_x_2750) ;  /* 0x0000003000007945 */ /* 0x000fe80003800000 */
[----:B------:R-:W-:Y:S06]  /*5830*/  @!P0 BRA `(.L_x_2751) ;  /* 0x0000000000048947 */ /* 0x000fec0003800000 */
[----:B------:R-:W-:-:S04]  /*5840*/  DEPBAR.LE SB0, 0x0 ;  /* 0x000080000000791a */ /* 0x000fc80000000000 */
.L_x_2751:
[----:B------:R-:W-:Y:S05]  /*5850*/  BSYNC B0 ;  /* 0x0000000000007941 */ /* 0x000fea0003800000 */
.L_x_2750:
[----:B------:R-:W-:Y:S06]  /*5860*/  BAR.ARV 0xb, 0xa0 ;  /* 0x02c2800000007b1d */ /* 0x000fec0000002000 */
[----:B------:R-:W-:Y:S01]  /*5870*/  PLOP3.LUT P1, PT, PT, PT, UP0, 0x80, 0x0 ;  /* 0x000000000000781c */ /* 0x000fe20003f2f008 */
[----:B------:R-:W-:Y:S02]  /*5880*/  UIADD3 UR20, UR20, 0x4000, URZ ;  /* 0x0000400014147890 */ /* 0x000fe4000fffe03f */
[----:B------:R-:W-:-:S10]  /*5890*/  UIADD3 UR4, UR4, 0x4000, URZ ;  /* 0x0000400004047890 */ /* 0x000fd4000fffe03f */
[----:B------:R-:W-:Y:S05]  /*58a0*/  @!P1 BRA `(.L_x_2752) ;  /* 0xfffffff800c09947 */ /* 0x000fea000383ffff */
[----:B------:R-:W-:Y:S05]  /*58b0*/  BRA `(.L_x_2705) ;  /* 0x0000002000bc7947 */ /* 0x000fea0003800000 */
.L_x_2729:
        /* <DEDUP_REMOVED lines=21> */
.L_x_2753:
[----:B------:R-:W-:Y:S01]  /*5a10*/  ULDC UR8, c[0x0][0x8cc] ;  /* 0x0002330000087ab9 */ /* 0x000fe20000000800 */
[----:B------:R-:W-:Y:S01]  /*5a20*/  UMOV UR11, UR7 ;  /* 0x00000007000b7c82 */ /* 0x000fe20008000000 */
[----:B------:R-:W-:-:S11]  /*5a30*/  UISETP.NE.AND UP0, UPT, UR8, 0x1, UPT ;  /* 0x000000010800788c */ /* 0x000fd6000bf05270 */
[----:B------:R-:W-:Y:S02]  /*5a40*/  @UP0 ULDC.64 UR12, c[0x0][0x8d0] ;  /* 0x00023400000c0ab9 */ /* 0x000fe40000000a00 */
[----:B------:R-:W-:-:S04]  /*5a50*/  UIMAD.WIDE.U32 UR4, UR7, UR12, URZ ;  /* 0x0000000c070472a5 */ /* 0x000fc8000f8e003f */
[----:B------:R-:W-:-:S04]  /*5a60*/  @UP0 USHF.R.U32.HI UR11, URZ, UR13, UR5 ;  /* 0x0000000d3f0b0299 */ /* 0x000fc80008011605 */
[----:B------:R-:W-:-:S12]  /*5a70*/  UIMAD UR4, UR11, UR8, URZ ;  /* 0x000000080b0472a4 */ /* 0x000fd8000f8e023f */
.L_x_2754:
        /* <DEDUP_REMOVED lines=70> */
.L_x_2785:
        /* <DEDUP_REMOVED lines=15> */
.L_x_2758:
        /* <DEDUP_REMOVED lines=97> */
.L_x_2769:
[----:B--234-:R-:W-:-:S04]  /*65e0*/  SHF.L.U32 R21, R11, 0x1f, RZ ;  /* 0x0000001f0b157819 */ /* 0x01cfc800000006ff */
[----:B------:R-:W1:Y:S02]  /*65f0*/  SYNCS.PHASECHK.TRANS64.TRYWAIT P1, [R16+URZ+0x30840], R21 ;  /* 0x03084015100075a7 */ /* 0x000e64000802017f */
[----:B-1----:R-:W-:Y:S05]  /*6600*/  @!P1 BRA `(.L_x_2761) ;  /* 0x0000001400dc9947 */ /* 0x002fea0003800000 */
.L_x_2786:
[----:B------:R-:W-:Y:S05]  /*6610*/  @P0 BRA `(.L_x_2762) ;  /* 0x0000000000140947 */ /* 0x000fea0003800000 */
[----:B------:R-:W-:Y:S01]  /*6620*/  ISETP.NE.AND P1, PT, R6, RZ, PT ;  /* 0x000000ff0600720c */ /* 0x000fe20003f25270 */
[----:B------:R-:W-:-:S04]  /*6630*/  IMAD.MOV.U32 R3, RZ, RZ, 0x4100 ;  /* 0x00004100ff037424 */ /* 0x000fc800078e00ff */
[----:B------:R3:W-:Y:S08]  /*6640*/  SYNCS.ARRIVE.TRANS64 RZ, [R16+URZ+0x30830], R3 ;  /* 0x0308300310ff79a7 */ /* 0x0007f0000800003f */
[----:B------:R-:W-:Y:S05]  /*6650*/  @!P1 BRA `(.L_x_2762) ;  /* 0x0000000000049947 */ /* 0x000fea0003800000 */
[----:B------:R-:W-:Y:S01]  /*6660*/  BPT.TRAP 0x1 ;  /* 0x000000040000795c */ /* 0x000fe20000300000 */
.L_x_2762:
        /* <DEDUP_REMOVED lines=36> */
.L_x_2787:
[----:B------:R-:W-:Y:S05]  /*68b0*/  @P0 BRA `(.L_x_2764) ;  /* 0x0000000000140947 */ /* 0x000fea0003800000 */
[----:B------:R-:W-:Y:S01]  /*68c0*/  ISETP.NE.AND P1, PT, R6, RZ, PT ;  /* 0x000000ff0600720c */ /* 0x000fe20003f25270 */
[----:B------:R-:W-:-:S04]  /*68d0*/  IMAD.MOV.U32 R2, RZ, RZ, 0x4100 ;  /* 0x00004100ff027424 */ /* 0x000fc800078e00ff */
[----:B------:R3:W-:Y:S08]  /*68e0*/  SYNCS.ARRIVE.TRANS64 RZ, [R16+URZ+0x30818], R2 ;  /* 0x0308180210ff79a7 */ /* 0x0007f0000800003f */
[----:B------:R-:W-:Y:S05]  /*68f0*/  @!P1 BRA `(.L_x_2764) ;  /* 0x0000000000049947 */ /* 0x000fea0003800000 */
[----:B------:R-:W-:Y:S01]  /*6900*/  BPT.TRAP 0x1 ;  /* 0x000000040000795c */ /* 0x000fe20000300000 */
.L_x_2764:
        /* <DEDUP_REMOVED lines=36> */
.L_x_2788:
[----:B------:R-:W-:Y:S05]  /*6b50*/  @P0 BRA `(.L_x_2766) ;  /* 0x0000000000140947 */ /* 0x000fea0003800000 */
[----:B------:R-:W-:Y:S01]  /*6b60*/  ISETP.NE.AND P1, PT, R6, RZ, PT ;  /* 0x000000ff0600720c */ /* 0x000fe20003f25270 */
[----:B-123--:R-:W-:-:S04]  /*6b70*/  IMAD.MOV.U32 R21, RZ, RZ, 0x4100 ;  /* 0x00004100ff157424 */ /* 0x00efc800078e00ff */
[----:B------:R4:W-:Y:S08]  /*6b80*/  SYNCS.ARRIVE.TRANS64 RZ, [R16+URZ+0x30838], R21 ;  /* 0x0308381510ff79a7 */ /* 0x0009f0000800003f */
[----:B------:R-:W-:Y:S05]  /*6b90*/  @!P1 BRA `(.L_x_2766) ;  /* 0x0000000000049947 */ /* 0x000fea0003800000 */
[----:B------:R-:W-:Y:S01]  /*6ba0*/  BPT.TRAP 0x1 ;  /* 0x000000040000795c */ /* 0x000fe20000300000 */
.L_x_2766:
        /* <DEDUP_REMOVED lines=31> */
.L_x_2790:
[----:B------:R-:W-:Y:S05]  /*6da0*/  @P0 BRA `(.L_x_2768) ;  /* 0x0000000000140947 */ /* 0x000fea0003800000 */
[----:B------:R-:W-:Y:S01]  /*6db0*/  ISETP.NE.AND P1, PT, R6, RZ, PT ;  /* 0x000000ff0600720c */ /* 0x000fe20003f25270 */
[----:B------:R-:W-:-:S04]  /*6dc0*/  IMAD.MOV.U32 R5, RZ, RZ, 0x4100 ;  /* 0x00004100ff057424 */ /* 0x000fc800078e00ff */
[----:B------:R1:W-:Y:S08]  /*6dd0*/  SYNCS.ARRIVE.TRANS64 RZ, [R16+URZ+0x30810], R5 ;  /* 0x0308100510ff79a7 */ /* 0x0003f0000800003f */
[----:B------:R-:W-:Y:S05]  /*6de0*/  @!P1 BRA `(.L_x_2768) ;  /* 0x0000000000049947 */ /* 0x000fea0003800000 */
[----:B------:R-:W-:Y:S01]  /*6df0*/  BPT.TRAP 0x1 ;  /* 0x000000040000795c */ /* 0x000fe20000300000 */
.L_x_2768:
        /* <DEDUP_REMOVED lines=37> */
.L_x_2760:
        /* <DEDUP_REMOVED lines=8> */
.L_x_2791:
[----:B------:R-:W-:Y:S05]  /*70d0*/  @P0 BRA `(.L_x_2771) ;  /* 0x0000000000140947 */ /* 0x000fea0003800000 */
[----:B------:R-:W-:Y:S01]  /*70e0*/  ISETP.NE.AND P1, PT, R6, RZ, PT ;  /* 0x000000ff0600720c */ /* 0x000fe20003f25270 */
[----:B------:R-:W-:-:S04]  /*70f0*/  IMAD.MOV.U32 R5, RZ, RZ, 0x4100 ;  /* 0x00004100ff057424 */ /* 0x000fc800078e00ff */
[----:B------:R2:W-:Y:S08]  /*7100*/  SYNCS.ARRIVE.TRANS64 RZ, [R16+URZ+0x30830], R5 ;  /* 0x0308300510ff79a7 */ /* 0x0005f0000800003f */
[----:B------:R-:W-:Y:S05]  /*7110*/  @!P1 BRA `(.L_x_2771) ;  /* 0x0000000000049947 */ /* 0x000fea0003800000 */
[----:B------:R-:W-:Y:S01]  /*7120*/  BPT.TRAP 0x1 ;  /* 0x000000040000795c */ /* 0x000fe20000300000 */
.L_x_2771:
        /* <DEDUP_REMOVED lines=33> */
.L_x_2792:
[----:B------:R-:W-:Y:S05]  /*7340*/  @P0 BRA `(.L_x_2773) ;  /* 0x0000000000140947 */ /* 0x000fea0003800000 */
[----:B------:R-:W-:Y:S01]  /*7350*/  ISETP.NE.AND P0, PT, R6, RZ, PT ;  /* 0x000000ff0600720c */ /* 0x000fe20003f05270 */
[----:B------:R-:W-:-:S04]  /*7360*/  IMAD.MOV.U32 R5, RZ, RZ, 0x4100 ;  /* 0x00004100ff057424 */ /* 0x000fc800078e00ff */
[----:B------:R1:W-:Y:S08]  /*7370*/  SYNCS.ARRIVE.TRANS64 RZ, [R16+URZ+0x30818], R5 ;  /* 0x0308180510ff79a7 */ /* 0x0003f0000800003f */
[----:B------:R-:W-:Y:S05]  /*7380*/  @!P0 BRA `(.L_x_2773) ;  /* 0x0000000000048947 */ /* 0x000fea0003800000 */
[----:B------:R-:W-:Y:S01]  /*7390*/  BPT.TRAP 0x1 ;  /* 0x000000040000795c */ /* 0x000fe20000300000 */
.L_x_2773:
        /* <DEDUP_REMOVED lines=37> */
.L_x_2759:
[----:B------:R-:W1:Y:S01]  /*75f0*/  S2R R0, SR_TID.X ;  /* 0x0000000000007919 */ /* 0x000e620000002100 */
[----:B------:R-:W-:Y:S01]  /*7600*/  IMAD R3, R19, 0x8, R16 ;  /* 0x0000000813037824 */ /* 0x000fe200078e0210 */
[----:B-1----:R-:W-:Y:S02]  /*7610*/  LOP3.LUT R2, R0, 0x7f, RZ, 0xc0, !PT ;  /* 0x0000007f00027812 */ /* 0x002fe400078ec0ff */
[----:B------:R-:W-:Y:S02]  /*7620*/  SHF.L.U32 R0, R11, 0x1f, RZ ;  /* 0x0000001f0b007819 */ /* 0x000fe400000006ff */
[----:B------:R-:W-:Y:S02]  /*7630*/  ISETP.NE.AND P1, PT, R2, RZ, PT ;  /* 0x000000ff0200720c */ /* 0x000fe40003f25270 */
[----:B------:R-:W1:Y:S02]  /*7640*/  SYNCS.PHASECHK.TRANS64.TRYWAIT P0, [R3+URZ+0x30840], R0 ;  /* 0x03084000030075a7 */ /* 0x000e64000800017f */
[----:B-1----:R-:W-:Y:S09]  /*7650*/  @!P0 BRA `(.L_x_2774) ;  /* 0x0000000800448947 */ /* 0x002ff20003800000 */
.L_x_2793:
[----:B------:R-:W-:Y:S05]  /*7660*/  @P1 BRA `(.L_x_2775) ;  /* 0x0000000000181947 */ /* 0x000fea0003800000 */
[----:B------:R-:W1:Y:S01]  /*7670*/  S2R R2, SR_TID.X ;  /* 0x0000000000027919 */ /* 0x000e620000002100 */
[----:B------:R-:W-:-:S04]  /*7680*/  IMAD.MOV.U32 R0, RZ, RZ, 0x4100 ;  /* 0x00004100ff007424 */ /* 0x000fc800078e00ff */
[----:B------:R1:W-:Y:S02]  /*7690*/  SYNCS.ARRIVE.TRANS64 RZ, [R3+URZ+0x30830], R0 ;  /* 0x0308300003ff79a7 */ /* 0x0003e4000800003f */
[----:B-1----:R-:W-:-:S13]  /*76a0*/  LOP3.LUT P0, RZ, R2, 0x1f, RZ, 0xc0, !PT ;  /* 0x0000001f02ff7812 */ /* 0x002fda000780c0ff */
[----:B------:R-:W-:Y:S05]  /*76b0*/  @!P0 BRA `(.L_x_2775) ;  /* 0x0000000000048947 */ /* 0x000fea0003800000 */
[----:B------:R-:W-:Y:S01]  /*76c0*/  BPT.TRAP 0x1 ;  /* 0x000000040000795c */ /* 0x000fe20000300000 */
.L_x_2775:
        /* <DEDUP_REMOVED lines=40> */
.L_x_2756:
[----:B------:R-:W-:Y:S05]  /*7950*/  BSYNC B0 ;  /* 0x0000000000007941 */ /* 0x000fea0003800000 */
.L_x_2755:
[----:B------:R-:W-:-:S03]  /*7960*/  UMOV UR7, 0xffffffff ;  /* 0xffffffff00077882 */ /* 0x000fc60000000000 */
[----:B------:R-:W-:Y:S05]  /*7970*/  BRA.DIV UR7, `(.L_x_2776) ;  /* 0x0000000607907947 */ /* 0x000fea000b800000 */
[----:B------:R-:W-:-:S13]  /*7980*/  ELECT P6, URZ, PT ;  /* 0x00000000003f782f */ /* 0x000fda00038c0000 */
.L_x_2796:
[----:B------:R-:W-:Y:S05]  /*7990*/  @!P6 BRA `(.L_x_2705) ;  /* 0x000000000084e947 */ /* 0x000fea0003800000 */
[----:B------:R-:W-:-:S06]  /*79a0*/  ULOP3.LUT UR7, UR38, 0x2, URZ, 0xfc, !UPT ;  /* 0x0000000226077892 */ /* 0x000fcc000f8efc3f */
[----:B------:R-:W-:-:S05]  /*79b0*/  IMAD.U32 R2, RZ, RZ, UR7 ;  /* 0x00000007ff027e24 */ /* 0x000fca000f8e00ff */
[----:B------:R-:W-:-:S13]  /*79c0*/  ISETP.NE.AND P2, PT, R2, 0x3, PT ;  /* 0x000000030200780c */ /* 0x000fda0003f45270 */
[----:B------:R-:W-:Y:S05]  /*79d0*/  @!P2 BRA `(.L_x_2777) ;  /* 0x000000000004a947 */ /* 0x000fea0003800000 */
[----:B------:R-:W-:Y:S01]  /*79e0*/  BPT.TRAP 0x1 ;  /* 0x000000040000795c */ /* 0x000fe20000300000 */
.L_x_2777:
        /* <DEDUP_REMOVED lines=15> */
.L_x_2797:
[----:B------:R-:W2:Y:S02]  /*7ae0*/  SYNCS.PHASECHK.TRANS64.TRYWAIT P0, [R3+URZ], R2 ;  /* 0x00000002030075a7 */ /* 0x000ea4000800017f */
[----:B--2---:R-:W-:Y:S05]  /*7af0*/  @!P0 BRA `(.L_x_2779) ;  /* 0x0000000400648947 */ /* 0x004fea0003800000 */
.L_x_2798:
[----:B------:R-:W-:Y:S05]  /*7b00*/  @!P2 BRA `(.L_x_2780) ;  /* 0x000000000004a947 */ /* 0x000fea0003800000 */
[----:B------:R-:W-:Y:S01]  /*7b10*/  BPT.TRAP 0x1 ;  /* 0x000000040000795c */ /* 0x000fe20000300000 */
.L_x_2780:
[----:B--2---:R-:W-:-:S04]  /*7b20*/  VIADD R3, R7, 0x30840 ;  /* 0x0003084007037836 */ /* 0x004fc80000000000 */
[----:B------:R-:W-:-:S04]  /*7b30*/  IMAD R0, R0, 0x8, R3 ;  /* 0x0000000800007824 */ /* 0x000fc800078e0203 */
[----:B------:R-:W2:Y:S02]  /*7b40*/  SYNCS.PHASECHK.TRANS64.TRYWAIT P0, [R0+URZ], R5 ;  /* 0x00000005000075a7 */ /* 0x000ea4000800017f */
[----:B--2---:R-:W-:Y:S05]  /*7b50*/  @!P0 BRA `(.L_x_2781) ;  /* 0x0000000400608947 */ /* 0x004fea0003800000 */
.L_x_2799:
[----:B------:R-:W-:-:S07]  /*7b60*/  IMAD R3, R4, 0x8, R3 ;  /* 0x0000000804037824 */ /* 0x000fce00078e0203 */
.L_x_2782:
[----:B---3--:R3:W4:Y:S02]  /*7b70*/  SYNCS.PHASECHK.TRANS64.TRYWAIT P0, [R3+URZ], R2 ;  /* 0x00000002030075a7 */ /* 0x008724000800017f */
[----:B----4-:R-:W-:Y:S05]  /*7b80*/  @!P0 NANOSLEEP.SYNCS 0x989680 ;  /* 0x009896800000895d */ /* 0x010fea0003900000 */
[----:B------:R-:W4:Y:S02]  /*7b90*/  @!P0 SYNCS.PHASECHK.TRANS64 P0, [R3+URZ], R2 ;  /* 0x00000002030085a7 */ /* 0x000f24000800007f */
[----:B----4-:R-:W-:Y:S05]  /*7ba0*/  @!P0 BRA `(.L_x_2782) ;  /* 0xfffffffc00f08947 */ /* 0x010fea000383ffff */
.L_x_2705:
[----:B------:R-:W-:Y:S05]  /*7bb0*/  BSYNC B6 ;  /* 0x0000000000067941 */ /* 0x000fea0003800000 */
.L_x_2700:
[----:B------:R-:W-:Y:S05]  /*7bc0*/  EXIT ;  /* 0x000000000000794d */ /* 0x000fea0003800000 */
.L_x_2711:
[----:B------:R-:W-:Y:S02]  /*7bd0*/  IMAD.MOV.U32 R12, RZ, RZ, RZ ;  /* 0x000000ffff0c7224 */ /* 0x000fe400078e00ff */
[----:B------:R-:W-:Y:S02]  /*7be0*/  IMAD.MOV.U32 R11, RZ, RZ, 0x1f ;  /* 0x0000001fff0b7424 */ /* 0x000fe400078e00ff */
[----:B------:R-:W-:-:S07]  /*7bf0*/  IMAD.MOV.U32 R15, RZ, RZ, -0x1 ;  /* 0xffffffffff0f7424 */ /* 0x000fce00078e00ff */
[----:B------:R-:W-:Y:S05]  /*7c00*/  WARPSYNC.COLLECTIVE R15, `(.L_x_2783) ;  /* 0x000000000f087348 */ /* 0x000fea0003c00000 */
[----:B------:R1:W2:Y:S02]  /*7c10*/  SHFL.IDX P6, R14, R13, R12, R11 ;  /* 0x0000000c0d0e7389 */ /* 0x0002a400000c000b */
[----:B-12---:R-:W-:Y:S01]  /*7c20*/  ENDCOLLECTIVE ;  /* 0x000000000000791b */ /* 0x006fe20003800000 */
.L_x_2783:
[----:B------:R-:W-:Y:S05]  /*7c30*/  BRA `(.L_x_2784) ;  /* 0xffffff9400b47947 */ /* 0x000fea000383ffff */
.L_x_2713:
[----:B---3--:R3:W4:Y:S02]  /*7c40*/  SYNCS.PHASECHK.TRANS64.TRYWAIT P0, [R228+URZ+0x30800], R9 ;  /* 0x03080009e40075a7 */ /* 0x008724000800017f */
[----:B----4-:R-:W-:Y:S05]  /*7c50*/  @!P0 NANOSLEEP.SYNCS 0x989680 ;  /* 0x009896800000895d */ /* 0x010fea0003900000 */
[----:B------:R-:W4:Y:S02]  /*7c60*/  @!P0 SYNCS.PHASECHK.TRANS64 P0, [R228+URZ+0x30800], R9 ;  /* 0x03080009e40085a7 */ /* 0x000f24000800007f */
[----:B----4-:R-:W-:Y:S05]  /*7c70*/  @!P0 BRA `(.L_x_2713) ;  /* 0xfffffffc00f08947 */ /* 0x010fea000383ffff */
[----:B------:R-:W-:Y:S05]  /*7c80*/  BRA `(.L_x_2712) ;  /* 0xffffff9400dc7947 */ /* 0x000fea000383ffff */
.L_x_2717:
[----:B---3--:R3:W4:Y:S02]  /*7c90*/  SYNCS.PHASECHK.TRANS64.TRYWAIT P1, [R0+URZ+0x30810], R9 ;  /* 0x03081009000075a7 */ /* 0x008724000802017f */
[----:B----4-:R-:W-:Y:S05]  /*7ca0*/  @!P1 NANOSLEEP.SYNCS 0x989680 ;  /* 0x009896800000995d */ /* 0x010fea0003900000 */
[----:B------:R-:W4:Y:S02]  /*7cb0*/  @!P1 SYNCS.PHASECHK.TRANS64 P1, [R0+URZ+0x30810], R9 ;  /* 0x03081009000095a7 */ /* 0x000f24000802007f */
[----:B----4-:R-:W-:Y:S05]  /*7cc0*/  @!P1 BRA `(.L_x_2717) ;  /* 0xfffffffc00f09947 */ /* 0x010fea000383ffff */
[----:B------:R-:W-:Y:S05]  /*7cd0*/  BRA `(.L_x_2716) ;  /* 0xffffff9c00907947 */ /* 0x000fea000383ffff */
.L_x_2721:
[----:B------:R1:W1:Y:S02]  /*7ce0*/  SYNCS.PHASECHK.TRANS64.TRYWAIT P1, [R0+URZ+0x30830], R9 ;  /* 0x03083009000075a7 */ /* 0x000264000802017f */
[----:B-1----:R-:W-:Y:S05]  /*7cf0*/  @!P1 NANOSLEEP.SYNCS 0x989680 ;  /* 0x009896800000995d */ /* 0x002fea0003900000 */
[----:B------:R-:W1:Y:S02]  /*7d00*/  @!P1 SYNCS.PHASECHK.TRANS64 P1, [R0+URZ+0x30830], R9 ;  /* 0x03083009000095a7 */ /* 0x000e64000802007f */
[----:B-1----:R-:W-:Y:S05]  /*7d10*/  @!P1 BRA `(.L_x_2721) ;  /* 0xfffffffc00f09947 */ /* 0x002fea000383ffff */
[----:B------:R-:W-:Y:S05]  /*7d20*/  BRA `(.L_x_2720) ;  /* 0xffffffa000e87947 */ /* 0x000fea000383ffff */
.L_x_2757:
[----:B-1----:R1:W2:Y:S02]  /*7d30*/  SYNCS.PHASECHK.TRANS64.TRYWAIT P0, [R16+URZ+0x30820], R3 ;  /* 0x03082003100075a7 */ /* 0x0022a4000800017f */
[----:B--2---:R-:W-:Y:S05]  /*7d40*/  @!P0 NANOSLEEP.SYNCS 0x989680 ;  /* 0x009896800000895d */ /* 0x004fea0003900000 */
[----:B------:R-:W2:Y:S02]  /*7d50*/  @!P0 SYNCS.PHASECHK.TRANS64 P0, [R16+URZ+0x30820], R3 ;  /* 0x03082003100085a7 */ /* 0x000ea4000800007f */
[----:B--2---:R-:W-:Y:S05]  /*7d60*/  @!P0 BRA `(.L_x_2757) ;  /* 0xfffffffc00f08947 */ /* 0x004fea000383ffff */
[----:B------:R-:W-:Y:S05]  /*7d70*/  BRA `(.L_x_2785) ;  /* 0xffffffe000587947 */ /* 0x000fea000383ffff */
.L_x_2761:
[----:B-1----:R1:W3:Y:S02]  /*7d80*/  SYNCS.PHASECHK.TRANS64.TRYWAIT P1, [R16+URZ+0x30840], R21 ;  /* 0x03084015100075a7 */ /* 0x0022e4000802017f */
[----:B---3--:R-:W-:Y:S05]  /*7d90*/  @!P1 NANOSLEEP.SYNCS 0x989680 ;  /* 0x009896800000995d */ /* 0x008fea0003900000 */
[----:B------:R-:W3:Y:S02]  /*7da0*/  @!P1 SYNCS.PHASECHK.TRANS64 P1, [R16+URZ+0x30840], R21 ;  /* 0x03084015100095a7 */ /* 0x000ee4000802007f */
[----:B---3--:R-:W-:Y:S05]  /*7db0*/  @!P1 BRA `(.L_x_2761) ;  /* 0xfffffffc00f09947 */ /* 0x008fea000383ffff */
[----:B------:R-:W-:Y:S05]  /*7dc0*/  BRA `(.L_x_2786) ;  /* 0xffffffe800107947 */ /* 0x000fea000383ffff */
.L_x_2763:
[----:B--2---:R2:W3:Y:S02]  /*7dd0*/  SYNCS.PHASECHK.TRANS64.TRYWAIT P1, [R16+URZ+0x30828], R21 ;  /* 0x03082815100075a7 */ /* 0x0044e4000802017f */
[----:B---3--:R-:W-:Y:S05]  /*7de0*/  @!P1 NANOSLEEP.SYNCS 0x989680 ;  /* 0x009896800000995d */ /* 0x008fea0003900000 */
[----:B------:R-:W3:Y:S02]  /*7df0*/  @!P1 SYNCS.PHASECHK.TRANS64 P1, [R16+URZ+0x30828], R21 ;  /* 0x03082815100095a7 */ /* 0x000ee4000802007f */
[----:B---3--:R-:W-:Y:S05]  /*7e00*/  @!P1 BRA `(.L_x_2763) ;  /* 0xfffffffc00f09947 */ /* 0x008fea000383ffff */
[----:B------:R-:W-:Y:S05]  /*7e10*/  BRA `(.L_x_2787) ;  /* 0xffffffe800a47947 */ /* 0x000fea000383ffff */
.L_x_2765:
[----:B---3--:R3:W4:Y:S02]  /*7e20*/  SYNCS.PHASECHK.TRANS64.TRYWAIT P1, [R16+URZ+0x30848], R21 ;  /* 0x03084815100075a7 */ /* 0x008724000802017f */
[----:B----4-:R-:W-:Y:S05]  /*7e30*/  @!P1 NANOSLEEP.SYNCS 0x989680 ;  /* 0x009896800000995d */ /* 0x010fea0003900000 */
[----:B------:R-:W4:Y:S02]  /*7e40*/  @!P1 SYNCS.PHASECHK.TRANS64 P1, [R16+URZ+0x30848], R21 ;  /* 0x03084815100095a7 */ /* 0x000f24000802007f */
[----:B----4-:R-:W-:Y:S05]  /*7e50*/  @!P1 BRA `(.L_x_2765) ;  /* 0xfffffffc00f09947 */ /* 0x010fea000383ffff */
[----:B------:R-:W-:Y:S05]  /*7e60*/  BRA `(.L_x_2788) ;  /* 0xffffffec00387947 */ /* 0x000fea000383ffff */
.L_x_2767:
[----:B------:R-:W-:-:S07]  /*7e70*/  SHF.L.U32 R5, R11, 0x1f, RZ ;  /* 0x0000001f0b057819 */ /* 0x000fce00000006ff */
.L_x_2789:
[----:B------:R1:W1:Y:S02]  /*7e80*/  SYNCS.PHASECHK.TRANS64.TRYWAIT P1, [R16+URZ+0x30820], R5 ;  /* 0x03082005100075a7 */ /* 0x000264000802017f */
[----:B-1----:R-:W-:Y:S05]  /*7e90*/  @!P1 NANOSLEEP.SYNCS 0x989680 ;  /* 0x009896800000995d */ /* 0x002fea0003900000 */
[----:B------:R-:W1:Y:S02]  /*7ea0*/  @!P1 SYNCS.PHASECHK.TRANS64 P1, [R16+URZ+0x30820], R5 ;  /* 0x03082005100095a7 */ /* 0x000e64000802007f */
[----:B-1----:R-:W-:Y:S05]  /*7eb0*/  @!P1 BRA `(.L_x_2789) ;  /* 0xfffffffc00f09947 */ /* 0x002fea000383ffff */
[----:B------:R-:W-:Y:S05]  /*7ec0*/  BRA `(.L_x_2790) ;  /* 0xffffffec00b47947 */ /* 0x000fea000383ffff */
.L_x_2770:
[----:B-1----:R1:W2:Y:S02]  /*7ed0*/  SYNCS.PHASECHK.TRANS64.TRYWAIT P1, [R16+URZ+0x30840], R13 ;  /* 0x0308400d100075a7 */ /* 0x0022a4000802017f */
[----:B--2---:R-:W-:Y:S05]  /*7ee0*/  @!P1 NANOSLEEP.SYNCS 0x989680 ;  /* 0x009896800000995d */ /* 0x004fea0003900000 */
[----:B------:R-:W2:Y:S02]  /*7ef0*/  @!P1 SYNCS.PHASECHK.TRANS64 P1, [R16+URZ+0x30840], R13 ;  /* 0x0308400d100095a7 */ /* 0x000ea4000802007f */
[----:B--2---:R-:W-:Y:S05]  /*7f00*/  @!P1 BRA `(.L_x_2770) ;  /* 0xfffffffc00f09947 */ /* 0x004fea000383ffff */
[----:B------:R-:W-:Y:S05]  /*7f10*/  BRA `(.L_x_2791) ;  /* 0xfffffff0006c7947 */ /* 0x000fea000383ffff */
.L_x_2772:
[----:B--2---:R2:W1:Y:S02]  /*7f20*/  SYNCS.PHASECHK.TRANS64.TRYWAIT P1, [R16+URZ+0x30828], R13 ;  /* 0x0308280d100075a7 */ /* 0x004464000802017f */
[----:B-1----:R-:W-:Y:S05]  /*7f30*/  @!P1 NANOSLEEP.SYNCS 0x989680 ;  /* 0x009896800000995d */ /* 0x002fea0003900000 */
[----:B------:R-:W1:Y:S02]  /*7f40*/  @!P1 SYNCS.PHASECHK.TRANS64 P1, [R16+URZ+0x30828], R13 ;  /* 0x0308280d100095a7 */ /* 0x000e64000802007f */
[----:B-1----:R-:W-:Y:S05]  /*7f50*/  @!P1 BRA `(.L_x_2772) ;  /* 0xfffffffc00f09947 */ /* 0x002fea000383ffff */
[----:B------:R-:W-:Y:S05]  /*7f60*/  BRA `(.L_x_2792) ;  /* 0xfffffff000f47947 */ /* 0x000fea000383ffff */
.L_x_2774:
[----:B------:R1:W1:Y:S02]  /*7f70*/  SYNCS.PHASECHK.TRANS64.TRYWAIT P0, [R3+URZ+0x30840], R0 ;  /* 0x03084000030075a7 */ /* 0x000264000800017f */
[----:B-1----:R-:W-:Y:S05]  /*7f80*/  @!P0 NANOSLEEP.SYNCS 0x989680 ;  /* 0x009896800000895d */ /* 0x002fea0003900000 */
[----:B------:R-:W1:Y:S02]  /*7f90*/  @!P0 SYNCS.PHASECHK.TRANS64 P0, [R3+URZ+0x30840], R0 ;  /* 0x03084000030085a7 */ /* 0x000e64000800007f */
[----:B-1----:R-:W-:Y:S05]  /*7fa0*/  @!P0 BRA `(.L_x_2774) ;  /* 0xfffffffc00f08947 */ /* 0x002fea000383ffff */
[----:B------:R-:W-:Y:S05]  /*7fb0*/  BRA `(.L_x_2793) ;  /* 0xfffffff400a87947 */ /* 0x000fea000383ffff */
.L_x_2776:
[----:B------:R-:W-:Y:S01]  /*7fc0*/  BSSY B0, `(.L_x_2794) ;  /* 0x0000006000007945 */ /* 0x000fe20003800000 */
[----:B------:R-:W-:-:S07]  /*7fd0*/  IMAD.MOV.U32 R15, RZ, RZ, -0x1 ;  /* 0xffffffffff0f7424 */ /* 0x000fce00078e00ff */
[----:B------:R-:W-:Y:S05]  /*7fe0*/  WARPSYNC.COLLECTIVE R15, `(.L_x_2795) ;  /* 0x000000000f0c7348 */ /* 0x000fea0003c00000 */
[----:B------:R-:W-:Y:S02]  /*7ff0*/  ELECT P6, UR62, PT ;  /* 0x00000000003e782f */ /* 0x000fe400038c0000 */
[----:B------:R-:W-:Y:S01]  /*8000*/  MOV R14, UR62 ;  /* 0x0000003e000e7c02 */ /* 0x000fe20008000f00 */
[----:B------:R-:W-:Y:S10]  /*8010*/  ENDCOLLECTIVE ;  /* 0x000000000000791b */ /* 0x000ff40003800000 */
.L_x_2795:
[----:B------:R-:W-:Y:S05]  /*8020*/  BSYNC B0 ;  /* 0x0000000000007941 */ /* 0x000fea0003800000 */
.L_x_2794:
[----:B------:R-:W-:Y:S05]  /*8030*/  BRA `(.L_x_2796) ;  /* 0xfffffff800547947 */ /* 0x000fea000383ffff */
.L_x_2778:
[----:B-1----:R1:W2:Y:S02]  /*8040*/  SYNCS.PHASECHK.TRANS64.TRYWAIT P0, [R6+URZ], R5 ;  /* 0x00000005060075a7 */ /* 0x0022a4000800017f */
[----:B--2---:R-:W-:Y:S05]  /*8050*/  @!P0 NANOSLEEP.SYNCS 0x989680 ;  /* 0x009896800000895d */ /* 0x004fea0003900000 */
[----:B------:R-:W2:Y:S02]  /*8060*/  @!P0 SYNCS.PHASECHK.TRANS64 P0, [R6+URZ], R5 ;  /* 0x00000005060085a7 */ /* 0x000ea4000800007f */
[----:B--2---:R-:W-:Y:S05]  /*8070*/  @!P0 BRA `(.L_x_2778) ;  /* 0xfffffffc00f08947 */ /* 0x004fea000383ffff */
[----:B------:R-:W-:Y:S05]  /*8080*/  BRA `(.L_x_2797) ;  /* 0xfffffff800947947 */ /* 0x000fea000383ffff */
.L_x_2779:
[----:B--2---:R2:W3:Y:S02]  /*8090*/  SYNCS.PHASECHK.TRANS64.TRYWAIT P0, [R3+URZ], R2 ;  /* 0x00000002030075a7 */ /* 0x0044e4000800017f */
[----:B---3--:R-:W-:Y:S05]  /*80a0*/  @!P0 NANOSLEEP.SYNCS 0x989680 ;  /* 0x009896800000895d */ /* 0x008fea0003900000 */
[----:B------:R-:W3:Y:S02]  /*80b0*/  @!P0 SYNCS.PHASECHK.TRANS64 P0, [R3+URZ], R2 ;  /* 0x00000002030085a7 */ /* 0x000ee4000800007f */
[----:B---3--:R-:W-:Y:S05]  /*80c0*/  @!P0 BRA `(.L_x_2779) ;  /* 0xfffffffc00f08947 */ /* 0x008fea000383ffff */
[----:B------:R-:W-:Y:S05]  /*80d0*/  BRA `(.L_x_2798) ;  /* 0xfffffff800887947 */ /* 0x000fea000383ffff */
.L_x_2781:
[----:B--2---:R2:W3:Y:S02]  /*80e0*/  SYNCS.PHASECHK.TRANS64.TRYWAIT P0, [R0+URZ], R5 ;  /* 0x00000005000075a7 */ /* 0x0044e4000800017f */
[----:B---3--:R-:W-:Y:S05]  /*80f0*/  @!P0 NANOSLEEP.SYNCS 0x989680 ;  /* 0x009896800000895d */ /* 0x008fea0003900000 */
[----:B------:R-:W3:Y:S02]  /*8100*/  @!P0 SYNCS.PHASECHK.TRANS64 P0, [R0+URZ], R5 ;  /* 0x00000005000085a7 */ /* 0x000ee4000800007f */
[----:B---3--:R-:W-:Y:S05]  /*8110*/  @!P0 BRA `(.L_x_2781) ;  /* 0xfffffffc00f08947 */ /* 0x008fea000383ffff */
[----:B------:R-:W-:Y:S05]  /*8120*/  BRA `(.L_x_2799) ;  /* 0xfffffff8008c7947 */ /* 0x000fea000383ffff */
.L_x_2800:
        /* <DEDUP_REMOVED lines=13> */
.L_x_3703:


//--------------------- .text._ZN7cutlass13device_kernelIN5flash11enable_sm90INS1_16FlashAttnBwdSm90INS1_25CollectiveMainloopBwdSm90ILi2ELi2ELi2EN4cute5tupleIJNS5_1CILi1EEES8_S8_EEENS6_IJNS7_ILi64EEENS7_ILi128EEESB_EEENS_10bfloat16_tEfNS_4arch4Sm90ELb1ELb0ELb0ELb0ELb1ELb1ELb0ELb0ELi2ELi1ELi2ELi1ELb0EEENS1_24CollectiveEpilogueBwdGQAISC_fSF_Li256ELb0ELb1EEENS1_25SingleTileBwdLPTSchedulerILb0ELi128ELb1EEEEEEEEEvNT_6ParamsE --------------------------
	.section	.text._ZN7cutlass13device_kernelIN5flash11enable_sm90INS1_16FlashAttnBwdSm90INS1_25CollectiveMainloopBwdSm90ILi2ELi2ELi2EN4cute5tupleIJNS5_1CILi1EEES8_S8_EEENS6_IJNS7_ILi64EEENS7_ILi128EEESB_EEENS_10bfloat16_tEfNS_4arch4Sm90ELb1ELb0ELb0ELb0ELb1ELb1ELb0ELb0ELi2ELi1ELi2ELi1ELb0EEENS1_24CollectiveEpilogueBwdGQAISC_fSF_Li256ELb0ELb1EEENS1_25SingleTileBwdLPTSchedulerILb0ELi128ELb1EEEEEEEEEvNT_6ParamsE,"ax",@progbits
	.align	128
.text._ZN7cutlass13device_kernelIN5flash11enable_sm90INS1_16FlashAttnBwdSm90INS1_25CollectiveMainloopBwdSm90ILi2ELi2ELi2EN4cute5tupleIJNS5_1CILi1EEES8_S8_EEENS6_IJNS7_ILi64EEENS7_ILi128EEESB_EEENS_10bfloat16_tEfNS_4arch4Sm90ELb1ELb0ELb0ELb0ELb1ELb1ELb0ELb0ELi2ELi1ELi2ELi1ELb0EEENS1_24CollectiveEpilogueBwdGQAISC_fSF_Li256ELb0ELb1EEENS1_25SingleTileBwdLPTSchedulerILb0ELi128ELb1EEEEEEEEEvNT_6ParamsE:
        .type           _ZN7cutlass13device_kernelIN5flash11enable_sm90INS1_16FlashAttnBwdSm90INS1_25CollectiveMainloopBwdSm90ILi2ELi2ELi2EN4cute5tupleIJNS5_1CILi1EEES8_S8_EEENS6_IJNS7_ILi64EEENS7_ILi128EEESB_EEENS_10bfloat16_tEfNS_4arch4Sm90ELb1ELb0ELb0ELb0ELb1ELb1ELb0ELb0ELi2ELi1ELi2ELi1ELb0EEENS1_24CollectiveEpilogueBwdGQAISC_fSF_Li256ELb0ELb1EEENS1_25SingleTileBwdLPTSchedulerILb0ELi128ELb1EEEEEEEEEvNT_6ParamsE,@function
        .size           _ZN7cutlass13device_kernelIN5flash11enable_sm90INS1_16FlashAttnBwdSm90INS1_25CollectiveMainloopBwdSm90ILi2ELi2ELi2EN4cute5tupleIJNS5_1CILi1EEES8_S8_EEENS6_IJNS7_ILi64EEENS7_ILi128EEESB_EEENS_10bfloat16_tEfNS_4arch4Sm90ELb1ELb0ELb0ELb0ELb1ELb1ELb0ELb0ELi2ELi1ELi2ELi1ELb0EEENS1_24CollectiveEpilogueBwdGQAISC_fSF_Li256ELb0ELb1EEENS1_25SingleTileBwdLPTSchedulerILb0ELi128ELb1EEEEEEEEEvNT_6ParamsE,(.L_x_3704 - _ZN7cutlass13device_kernelIN5flash11enable_sm90INS1_16FlashAttnBwdSm90INS1_25CollectiveMainloopBwdSm90ILi2ELi2ELi2EN4cute5tupleIJNS5_1CILi1EEES8_S8_EEENS6_IJNS7_ILi64EEENS7_ILi128EEESB_EEENS_10bfloat16_tEfNS_4arch4Sm90ELb1ELb0ELb0ELb0ELb1ELb1ELb0ELb0ELi2ELi1ELi2ELi1ELb0EEENS1_24CollectiveEpilogueBwdGQAISC_fSF_Li256ELb0ELb1EEENS1_25SingleTileBwdLPTSchedulerILb0ELi128ELb1EEEEEEEEEvNT_6ParamsE)
        .other          _ZN7cutlass13device_kernelIN5flash11enable_sm90INS1_16FlashAttnBwdSm90INS1_25CollectiveMainloopBwdSm90ILi2ELi2ELi2EN4cute5tupleIJNS5_1CILi1EEES8_S8_EEENS6_IJNS7_ILi64EEENS7_ILi128EEESB_EEENS_10bfloat16_tEfNS_4arch4Sm90ELb1ELb0ELb0ELb0ELb1ELb1ELb0ELb0ELi2ELi1ELi2ELi1ELb0EEENS1_24CollectiveEpilogueBwdGQAISC_fSF_Li256ELb0ELb1EEENS1_25SingleTileBwdLPTSchedulerILb0ELi128ELb1EEEEEEEEEvNT_6ParamsE,@"STO_CUDA_ENTRY STV_DEFAULT"
_ZN7cutlass13device_kernelIN5flash11enable_sm90INS1_16FlashAttnBwdSm90INS1_25CollectiveMainloopBwdSm90ILi2ELi2ELi2EN4cute5tupleIJNS5_1CILi1EEES8_S8_EEENS6_IJNS7_ILi64EEENS7_ILi128EEESB_EEENS_10bfloat16_tEfNS_4arch4Sm90ELb1ELb0ELb0ELb0ELb1ELb1ELb0ELb0ELi2ELi1ELi2ELi1ELb0EEENS1_24CollectiveEpilogueBwdGQAISC_fSF_Li256ELb0ELb1EEENS1_25SingleTileBwdLPTSchedulerILb0ELi128ELb1EEEEEEEEEvNT_6ParamsE:
        /* <DEDUP_REMOVED lines=24> */
.L_x_2802:
[----:B------:R-:W-:Y:S05]  /*0180*/  BSYNC B0 ;  /* 0x0000000000007941 */ /* 0x000fea0003800000 */
.L_x_2801:
        /* <DEDUP_REMOVED lines=37> */
.L_x_2803:
        /* <DEDUP_REMOVED lines=22> */
.L_x_2804:
[----:B------:R-:W-:Y:S01]  /*0540*/  PLOP3.LUT P0, PT, PT, PT, UP0, 0x80, 0x0 ;  /* 0x000000000000781c */ /* 0x000fe20003f0f008 */
[----:B------:R-:W-:Y:S01]  /*0550*/  NOP ;  /* 0x0000000000007918 */ /* 0x000fe20000000000 */
[----:B------:R-:W-:Y:S01]  /*0560*/  ULDC.64 UR46, c[0x0][0x208] ;  /* 0x00008200002e7ab9 */ /* 0x000fe20000000a00 */
[----:B------:R-:W-:Y:S01]  /*0570*/  BSSY B6, `(.L_x_2805) ;  /* 0x000085a000067945 */ /* 0x000fe20003800000 */
[----:B-12-4-:R-:W-:Y:S09]  /*0580*/  BAR.SYNC.DEFER_BLOCKING 0x0 ;  /* 0x0000000000007b1d */ /* 0x016ff20000010000 */
[----:B------:R-:W-:Y:S05]  /*0590*/  @!P0 BRA `(.L_x_2806) ;  /* 0x00000048007c8947 */ /* 0x000fea0003800000 */
.L_x_2807:
        /* <DEDUP_REMOVED lines=32> */
.L_x_2808:
[----:B------:R-:W-:Y:S01]  /*07a0*/  ULDC UR7, c[0x0][0x8cc] ;  /* 0x0002330000077ab9 */ /* 0x000fe20000000800 */
[----:B------:R-:W-:Y:S01]  /*07b0*/  UMOV UR36, UR10 ;  /* 0x0000000a00247c82 */ /* 0x000fe20008000000 */
[----:B------:R-:W-:-:S11]  /*07c0*/  UISETP.NE.AND UP0, UPT, UR7, 0x1, UPT ;  /* 0x000000010700788c */ /* 0x000fd6000bf05270 */
[----:B------:R-:W-:Y:S02]  /*07d0*/  @UP0 ULDC.64 UR8, c[0x0][0x8d0] ;  /* 0x0002340000080ab9 */ /* 0x000fe40000000a00 */
[----:B------:R-:W-:-:S04]  /*07e0*/  UIMAD.WIDE.U32 UR4, UR10, UR8, URZ ;  /* 0x000000080a0472a5 */ /* 0x000fc8000f8e003f */
[----:B------:R-:W-:-:S04]  /*07f0*/  @UP0 USHF.R.U32.HI UR36, URZ, UR9, UR5 ;  /* 0x000000093f240299 */ /* 0x000fc80008011605 */
[----:B------:R-:W-:-:S12]  /*0800*/  UIMAD UR4, UR36, UR7, URZ ;  /* 0x00000007240472a4 */ /* 0x000fd8000f8e023f */
.L_x_2809:
        /* <DEDUP_REMOVED lines=120> */
.L_x_2813:
        /* <DEDUP_REMOVED lines=15> */
.L_x_2812:
        /* <DEDUP_REMOVED lines=22> */
.L_x_2815:
        /* <DEDUP_REMOVED lines=15> */
.L_x_2814:
        /* <DEDUP_REMOVED lines=8> */
.L_x_2919:
        /* <DEDUP_REMOVED lines=15> */
.L_x_2817:
        /* <DEDUP_REMOVED lines=103> */
.L_x_2829:
[----:B------:R-:W-:-:S13]  /*1ab0*/  ISETP.NE.AND P0, PT, R231, 0x3, PT ;  /* 0x00000003e700780c */ /* 0x000fda0003f05270 */
[----:B------:R-:W-:Y:S05]  /*1ac0*/  @!P0 BRA `(.L_x_2819) ;  /* 0x0000000000048947 */ /* 0x000fea0003800000 */
[----:B------:R-:W-:Y:S01]  /*1ad0*/  BPT.TRAP 0x1 ;  /* 0x000000040000795c */ /* 0x000fe20000300000 */
.L_x_2819:
[----:B------:R-:W-:Y:S01]  /*1ae0*/  IMAD R0, R3, 0x8, R228 ;  /* 0x0000000803007824 */ /* 0x000fe200078e02e4 */
[----:B------:R-:W-:-:S04]  /*1af0*/  SHF.L.U32 R9, R4, 0x1f, RZ ;  /* 0x0000001f04097819 */ /* 0x000fc800000006ff */
[----:B------:R2:W3:Y:S01]  /*1b00*/  SYNCS.PHASECHK.TRANS64.TRYWAIT P1, [R0+URZ+0x30810], R9 ;  /* 0x03081009000075a7 */ /* 0x0004e2000802017f */
[----:B------:R-:W-:Y:S05]  /*1b10*/  @!P0 BRA `(.L_x_2820) ;  /* 0x0000000000048947 */ /* 0x000fea0003800000 */
[----:B------:R-:W-:Y:S01]  /*1b20*/  BPT.TRAP 0x1 ;  /* 0x000000040000795c */ /* 0x000fe20000300000 */
.L_x_2820:
[----:B---3--:R-:W-:Y:S05]  /*1b30*/  @P1 BRA `(.L_x_2821) ;  /* 0x0000000000081947 */ /* 0x008fea0003800000 */
[----:B------:R-:W3:Y:S02]  /*1b40*/  SYNCS.PHASECHK.TRANS64.TRYWAIT P1, [R0+URZ+0x30810], R9 ;  /* 0x03081009000075a7 */ /* 0x000ee4000802017f */
[----:B---3--:R-:W-:Y:S05]  /*1b50*/  @!P1 BRA `(.L_x_2822) ;  /* 0x0000007000249947 */ /* 0x008fea0003800000 */
.L_x_2821:
        /* <DEDUP_REMOVED lines=81> */
.L_x_2823:
[----:B------:R1:W1:Y:S01]  /*2070*/  SYNCS.PHASECHK.TRANS64.TRYWAIT P1, [R0+URZ+0x30830], R9 ;  /* 0x03083009000075a7 */ /* 0x000262000802017f */
[----:B------:R-:W-:Y:S05]  /*2080*/  @!P0 BRA `(.L_x_2824) ;  /* 0x0000000000048947 */ /* 0x000fea0003800000 */
[----:B------:R-:W-:Y:S01]  /*2090*/  BPT.TRAP 0x1 ;  /* 0x000000040000795c */ /* 0x000fe20000300000 */
.L_x_2824:
[----:B------:R-:W-:-:S05]  /*20a0*/  VIADD R6, R228, 0x20000 ;  /* 0x00020000e4067836 */ /* 0x000fca0000000000 */
[----:B------:R-:W-:-:S04]  /*20b0*/  SHF.R.U32.HI R6, RZ, 0x4, R6 ;  /* 0x00000004ff067819 */ /* 0x000fc80000011606 */
[----:B------:R-:W-:-:S04]  /*20c0*/  LOP3.LUT R225, R6, 0x3fff, RZ, 0xc0, !PT ;  /* 0x00003fff06e17812 */ /* 0x000fc800078ec0ff */
[----:B------:R-:W-:Y:S01]  /*20d0*/  LOP3.LUT R6, R225, 0x10000, RZ, 0xfc, !PT ;  /* 0x00010000e1067812 */ /* 0x000fe200078efcff */
[----:B-1----:R-:W-:Y:S06]  /*20e0*/  @P1 BRA `(.L_x_2825) ;  /* 0x0000000000081947 */ /* 0x002fec0003800000 */
[----:B------:R-:W1:Y:S02]  /*20f0*/  SYNCS.PHASECHK.TRANS64.TRYWAIT P1, [R0+URZ+0x30830], R9 ;  /* 0x03083009000075a7 */ /* 0x000e64000802017f */
[----:B-1----:R-:W-:Y:S05]  /*2100*/  @!P1 BRA `(.L_x_2826) ;  /* 0x0000006800cc9947 */ /* 0x002fea0003800000 */
.L_x_2825:
        /* <DEDUP_REMOVED lines=406> */
.L_x_2827:
        /* <DEDUP_REMOVED lines=49> */
.L_x_2828:
        /* <DEDUP_REMOVED lines=78> */
.L_x_2811:
[----:B------:R-:W-:Y:S05]  /*4260*/  @P0 BRA `(.L_x_2810) ;  /* 0x0000004800280947 */ /* 0x000fea0003800000 */
[----:B------:R-:W1:Y:S01]  /*4270*/  S2R R4, SR_TID.X ;  /* 0x0000000000047919 */ /* 0x000e620000002100 */
[----:B------:R-:W-:Y:S01]  /*4280*/  ULDC UR8, c[0x0][0x850] ;  /* 0x0002140000087ab9 */ /* 0x000fe20000000800 */
[----:B------:R-:W2:Y:S01]  /*4290*/  S2UR UR11, SR_CgaCtaId ;  /* 0x00000000000b79c3 */ /* 0x000ea20000008800 */
[----:B------:R-:W-:Y:S01]  /*42a0*/  UISETP.NE.AND UP0, UPT, UR8, 0x1, UPT ;  /* 0x000000010800788c */ /* 0x000fe2000bf05270 */
[----:B------:R-:W-:Y:S01]  /*42b0*/  BSSY B0, `(.L_x_2830) ;  /* 0x000005d000007945 */ /* 0x000fe20003800000 */
[----:B------:R-:W-:Y:S01]  /*42c0*/  UMOV UR10, UR40 ;  /* 0x00000028000a7c82 */ /* 0x000fe20008000000 */
[----:B------:R-:W-:Y:S01]  /*42d0*/  ULOP3.LUT UR36, URZ, UR36, URZ, 0x33, !UPT ;  /* 0x000000243f247292 */ /* 0x000fe2000f8e333f */
[----:B------:R-:W-:Y:S01]  /*42e0*/  ULDC.64 UR12, c[0x0][0x818] ;  /* 0x00020600000c7ab9 */ /* 0x000fe20000000a00 */
[----:B------:R-:W-:Y:S01]  /*42f0*/  ULDC UR6, c[0x0][0x8b4] ;  /* 0x00022d0000067ab9 */ /* 0x000fe20000000800 */
[----:B------:R-:W-:Y:S01]  /*4300*/  ULDC UR16, c[0x0][0x870] ;  /* 0x00021c0000107ab9 */ /* 0x000fe20000000800 */
[----:B------:R-:W-:Y:S01]  /*4310*/  UIADD3 UR36, UR36, UR6, URZ ;  /* 0x0000000624247290 */ /* 0x000fe2000fffe03f */
[----:B------:R-:W-:-:S03]  /*4320*/  ULDC UR18, c[0x0][0x80c] ;  /* 0x0002030000127ab9 */ /* 0x000fc60000000800 */
[----:B------:R-:W-:Y:S01]  /*4330*/  @UP0 ULDC UR4, c[0x0][0x854] ;  /* 0x0002150000040ab9 */ /* 0x000fe20000000800 */
[----:B------:R-:W-:Y:S01]  /*4340*/  @UP0 ULDC UR7, c[0x0][0x858] ;  /* 0x0002160000070ab9 */ /* 0x000fe20000000800 */
[----:B------:R-:W-:Y:S02]  /*4350*/  UIMAD.WIDE.U32 UR4, UR40, UR4, URZ ;  /* 0x00000004280472a5 */ /* 0x000fe4000f8e003f */
[----:B------:R-:W-:Y:S02]  /*4360*/  UIMAD UR16, UR16, UR36, URZ ;  /* 0x00000024101072a4 */ /* 0x000fe4000f8e023f */
[----:B------:R-:W-:Y:S02]  /*4370*/  @UP0 USHF.R.U32.HI UR10, URZ, UR7, UR5 ;  /* 0x000000073f0a0299 */ /* 0x000fe40008011605 */
[----:B------:R-:W-:Y:S02]  /*4380*/  USHF.L.U32 UR6, UR36, 0xe, URZ ;  /* 0x0000000e24067899 */ /* 0x000fe4000800063f */
[----:B------:R-:W-:-:S02]  /*4390*/  USHF.R.S32.HI UR17, URZ, 0x1f, UR10 ;  /* 0x0000001f3f117899 */ /* 0x000fc4000801140a */
[----:B------:R-:W-:Y:S02]  /*43a0*/  UIMAD UR16, UR16, UR18, URZ ;  /* 0x00000012101072a4 */ /* 0x000fe4000f8e023f */
[----:B------:R-:W-:Y:S02]  /*43b0*/  UIMAD UR9, UR17, UR12, URZ ;  /* 0x0000000c110972a4 */ /* 0x000fe4000f8e023f */
[----:B------:R-:W-:Y:S01]  /*43c0*/  USHF.R.S32.HI UR7, URZ, 0x1f, UR6 ;  /* 0x0000001f3f077899 */ /* 0x000fe20008011406 */
[C---:B-1----:R-:W-:Y:S01]  /*43d0*/  VIADD R5, R4.reuse, 0xffffff80 ;  /* 0xffffff8004057836 */ /* 0x042fe20000000000 */
[----:B------:R-:W-:Y:S01]  /*43e0*/  UIMAD UR20, UR10, UR13, UR9 ;  /* 0x0000000d0a1472a4 */ /* 0x000fe2000f8e0209 */
[----:B------:R-:W-:Y:S01]  /*43f0*/  ISETP.NE.AND P1, PT, R4, 0x80, PT ;  /* 0x000000800400780c */ /* 0x000fe20003f25270 */
[----:B------:R-:W-:Y:S02]  /*4400*/  USHF.R.S32.HI UR19, URZ, 0x1f, UR16 ;  /* 0x0000001f3f137899 */ /* 0x000fe40008011410 */
[----:B------:R-:W-:Y:S01]  /*4410*/  SHF.R.S32.HI R0, RZ, 0x1f, R5 ;  /* 0x0000001fff007819 */ /* 0x000fe20000011405 */
[----:B------:R-:W-:Y:S01]  /*4420*/  UMOV UR9, 0x400 ;  /* 0x0000040000097882 */ /* 0x000fe20000000000 */
[----:B------:R-:W-:Y:S01]  /*4430*/  ULDC.64 UR14, c[0x0][0x840] ;  /* 0x00021000000e7ab9 */ /* 0x000fe20000000a00 */
[----:B--2---:R-:W-:Y:S01]  /*4440*/  ULEA UR9, UR11, UR9, 0x18 ;  /* 0x000000090b097291 */ /* 0x004fe2000f8ec03f */
[----:B------:R-:W-:Y:S01]  /*4450*/  LEA.HI R2, R0, R5, RZ, 0x7 ;  /* 0x0000000500027211 */ /* 0x000fe200078f38ff */
[----:B------:R-:W-:Y:S01]  /*4460*/  UIMAD UR11, UR37, UR18, URZ ;  /* 0x00000012250b72a4 */ /* 0x000fe2000f8e023f */
[----:B------:R-:W-:Y:S01]  /*4470*/  BAR.SYNC.DEFER_BLOCKING 0x1, 0x100 ;  /* 0x0044000000007b1d */ /* 0x000fe20000010000 */
[----:B------:R-:W-:Y:S01]  /*4480*/  UIMAD.WIDE.U32 UR4, UR10, UR12, UR6 ;  /* 0x0000000c0a0472a5 */ /* 0x000fe2000f8e0006 */
[C---:B------:R-:W-:Y:S01]  /*4490*/  LOP3.LUT R0, R2.reuse, 0xfffff80, RZ, 0xc0, !PT ;  /* 0x0fffff8002007812 */ /* 0x040fe200078ec0ff */
[----:B------:R-:W-:Y:S01]  /*44a0*/  IMAD.SHL.U32 R2, R2, 0x40, RZ ;  /* 0x0000004002027824 */ /* 0x000fe200078e00ff */
[----:B------:R-:W-:Y:S01]  /*44b0*/  USHF.R.S32.HI UR18, URZ, 0x1f, UR11 ;  /* 0x0000001f3f127899 */ /* 0x000fe2000801140b */
[C---:B------:R-:W-:Y:S01]  /*44c0*/  ISETP.NE.AND P0, PT, R5.reuse, RZ, PT ;  /* 0x000000ff0500720c */ /* 0x040fe20003f05270 */
[----:B------:R-:W-:Y:S01]  /*44d0*/  UIADD3 UR16, UP0, UP1, UR16, UR11, UR10 ;  /* 0x0000000b10107290 */ /* 0x000fe2000f91e00a */
[----:B------:R-:W-:Y:S01]  /*44e0*/  IMAD.IADD R0, R5, 0x1, -R0 ;  /* 0x0000000105007824 */ /* 0x000fe200078e0a00 */
[----:B------:R-:W-:Y:S01]  /*44f0*/  LOP3.LUT R3, R2, 0x3fffe000, RZ, 0xc0, !PT ;  /* 0x3fffe00002037812 */ /* 0x000fe200078ec0ff */
[----:B------:R-:W-:-:S02]  /*4500*/  UIMAD.WIDE.U32 UR6, UR10, UR14, UR6 ;  /* 0x0000000e0a0672a5 */ /* 0x000fc4000f8e0006 */
[----:B------:R-:W-:Y:S02]  /*4510*/  UIMAD UR21, UR17, UR14, URZ ;  /* 0x0000000e111572a4 */ /* 0x000fe4000f8e023f */
[----:B------:R-:W-:Y:S01]  /*4520*/  IMAD R0, R0, 0x4, R3 ;  /* 0x0000000400007824 */ /* 0x000fe200078e0203 */
[----:B------:R-:W-:Y:S02]  /*4530*/  UIADD3.X UR14, UR19, UR18, UR17, UP0, UP1 ;  /* 0x00000012130e7290 */ /* 0x000fe400087e2411 */
[----:B------:R-:W-:Y:S02]  /*4540*/  USHF.L.U32 UR11, UR16, 0x2, URZ ;  /* 0x00000002100b7899 */ /* 0x000fe4000800063f */
[----:B------:R-:W-:Y:S01]  /*4550*/  LEA R0, R0, UR9, 0x2 ;  /* 0x0000000900007c11 */ /* 0x000fe2000f8e10ff */
[----:B------:R-:W-:Y:S01]  /*4560*/  ULDC.64 UR12, c[0x0][0x868] ;  /* 0x00021a00000c7ab9 */ /* 0x000fe20000000a00 */
[----:B------:R-:W-:Y:S02]  /*4570*/  USHF.L.U64.HI UR14, UR16, 0x2, UR14 ;  /* 0x00000002100e7899 */ /* 0x000fe4000801020e */
[----:B------:R-:W-:Y:S01]  /*4580*/  UIADD3 UR16, UP0, UR11, UR12, URZ ;  /* 0x0000000c0b107290 */ /* 0x000fe2000ff1e03f */
[----:B------:R1:W-:Y:S01]  /*4590*/  STS.128 [R0], R24 ;  /* 0x0000001800007388 */ /* 0x0003e20000000c00 */
[----:B------:R-:W-:-:S02]  /*45a0*/  USHF.R.S32.HI UR12, URZ, 0x1f, UR37 ;  /* 0x0000001f3f0c7899 */ /* 0x000fc40008011425 */
[----:B------:R-:W-:Y:S01]  /*45b0*/  UIMAD UR15, UR10, UR15, UR21 ;  /* 0x0000000f0a0f72a4 */ /* 0x000fe2000f8e0215 */
[----:B------:R1:W-:Y:S01]  /*45c0*/  STS.128 [R0+0x800], R28 ;  /* 0x0008001c00007388 */ /* 0x0003e20000000c00 */
[----:B------:R-:W-:Y:S01]  /*45d0*/  ULDC.64 UR18, c[0x0][0x820] ;  /* 0x0002080000127ab9 */ /* 0x000fe20000000a00 */
[----:B------:R-:W-:Y:S01]  /*45e0*/  UIADD3.X UR17, UR14, UR13, URZ, UP0, !UPT ;  /* 0x0000000d0e117290 */ /* 0x000fe200087fe43f */
[----:B------:R-:W-:Y:S01]  /*45f0*/  IMAD.U32 R2, RZ, RZ, UR16 ;  /* 0x00000010ff027e24 */ /* 0x000fe2000f8e00ff */
[----:B------:R1:W-:Y:S01]  /*4600*/  STS.128 [R0+0x1000], R32 ;  /* 0x0010002000007388 */ /* 0x0003e20000000c00 */
[----:B------:R-:W-:Y:S01]  /*4610*/  ULDC.64 UR22, c[0x0][0x848] ;  /* 0x0002120000167ab9 */ /* 0x000fe20000000a00 */
[----:B------:R-:W-:Y:S02]  /*4620*/  UIMAD UR13, UR12, UR18, URZ ;  /* 0x000000120c0d72a4 */ /* 0x000fe4000f8e023f */
[----:B------:R1:W-:Y:S01]  /*4630*/  STS.128 [R0+0x1800], R36 ;  /* 0x0018002400007388 */ /* 0x0003e20000000c00 */
[----:B------:R-:W-:Y:S01]  /*4640*/  UIADD3 UR5, UR5, UR20, URZ ;  /* 0x0000001405057290 */ /* 0x000fe2000fffe03f */
[----:B------:R-:W-:Y:S01]  /*4650*/  IMAD.U32 R3, RZ, RZ, UR17 ;  /* 0x00000011ff037e24 */ /* 0x000fe2000f8e00ff */
        /* <DEDUP_REMOVED lines=15> */
[----:B------:R-:W-:Y:S01]  /*4750*/  ULEA UR18, UP0, UR4, UR18, 0x2 ;  /* 0x0000001204127291 */ /* 0x000fe2000f80103f */
[----:B------:R1:W-:Y:S01]  /*4760*/  STS.128 [R0+0x4800], R60 ;  /* 0x0048003c00007388 */ /* 0x0003e20000000c00 */
[----:B------:R-:W-:Y:S02]  /*4770*/  UIADD3 UR5, UR7, UR12, URZ ;  /* 0x0000000c07057290 */ /* 0x000fe4000fffe03f */
        /* <DEDUP_REMOVED lines=11> */
.L_x_2832:
[----:B------:R-:W2:Y:S04]  /*4830*/  LDG.E.STRONG.GPU R4, desc[UR46][R2.64] ;  /* 0x0000002e02047981 */ /* 0x000ea8000c1ef900 */
[----:B--2---:R-:W-:Y:S01]  /*4840*/  CCTL.IVALL ;  /* 0x00000000ff00798f */ /* 0x004fe20002000000 */
[----:B------:R-:W-:Y:S05]  /*4850*/  YIELD ;  /* 0x0000000000007946 */ /* 0x000fea0003800000 */
[----:B------:R-:W-:-:S13]  /*4860*/  ISETP.NE.AND P0, PT, R4, UR15, PT ;  /* 0x0000000f04007c0c */ /* 0x000fda000bf05270 */
[----:B------:R-:W-:Y:S05]  /*4870*/  @P0 BRA `(.L_x_2832) ;  /* 0xfffffffc00ec0947 */ /* 0x000fea000383ffff */
.L_x_2831:
[----:B------:R-:W-:Y:S05]  /*4880*/  BSYNC B0 ;  /* 0x0000000000007941 */ /* 0x000fea0003800000 */
.L_x_2830:
[----:B------:R-:W-:-:S03]  /*4890*/  UMOV UR4, 0xffffffff ;  /* 0xffffffff00047882 */ /* 0x000fc60000000000 */
[----:B------:R-:W-:Y:S05]  /*48a0*/  BRA.DIV UR4, `(.L_x_2833) ;  /* 0x0000004204f87947 */ /* 0x000fea000b800000 */
[----:B------:R-:W-:Y:S01]  /*48b0*/  NOP ;  /* 0x0000000000007918 */ /* 0x000fe20000000000 */
.L_x_2922:
        /* <DEDUP_REMOVED lines=15> */
.L_x_2836:
[----:B------:R-:W-:Y:S01]  /*49b0*/  @P0 ELECT P2, URZ, PT ;  /* 0x00000000003f082f */ /* 0x000fe20003840000 */
[----:B------:R2:W-:-:S12]  /*49c0*/  UBLKRED.G.S.ADD.F32.RN [UR4], [UR9], UR6, desc[UR12] ;  /* 0x00000c04090073bb */ /* 0x0005d800080a1406 */
[----:B------:R-:W-:Y:S02]  /*49d0*/  @P2 PLOP3.LUT P0, PT, P2, PT, PT, 0x8, 0x0 ;  /* 0x000000000000281c */ /* 0x000fe4000170e170 */
[----:B------:R-:W-:-:S11]  /*49e0*/  PLOP3.LUT P2, PT, PT, PT, PT, 0x8, 0x0 ;  /* 0x000000000000781c */ /* 0x000fd60003f4e170 */
[----:B--2---:R-:W-:Y:S05]  /*49f0*/  @P0 BRA.U.ANY `(.L_x_2836) ;  /* 0xfffffffd00ec0947 */ /* 0x004fea000393ffff */
[----:B------:R0:W-:Y:S01]  /*4a00*/  UTMACMDFLUSH ;  /* 0x00000000000079b7 */ /* 0x0001e20000000000 */
[----:B------:R-:W-:-:S04]  /*4a10*/  DEPBAR.LE SB0, 0x0 ;  /* 0x000080000000791a */ /* 0x000fc80000000000 */
.L_x_2835:
[----:B------:R-:W-:Y:S05]  /*4a20*/  BSYNC B0 ;  /* 0x0000000000007941 */ /* 0x000fea0003800000 */
.L_x_2834:
        /* <DEDUP_REMOVED lines=14> */
.L_x_2838:
[----:B------:R-:W-:Y:S05]  /*4b10*/  BSYNC B0 ;  /* 0x0000000000007941 */ /* 0x000fea0003800000 */
.L_x_2837:
        /* <DEDUP_REMOVED lines=24> */
.L_x_2841:
[----:B-12---:R-:W2:Y:S04]  /*4ca0*/  LDG.E.STRONG.GPU R0, desc[UR46][R2.64] ;  /* 0x0000002e02007981 */ /* 0x006ea8000c1ef900 */
[----:B--2---:R-:W-:Y:S01]  /*4cb0*/  CCTL.IVALL ;  /* 0x00000000ff00798f */ /* 0x004fe20002000000 */
[----:B------:R-:W-:Y:S05]  /*4cc0*/  YIELD ;  /* 0x0000000000007946 */ /* 0x000fea0003800000 */
[----:B------:R-:W-:-:S13]  /*4cd0*/  ISETP.NE.AND P0, PT, R0, UR15, PT ;  /* 0x0000000f00007c0c */ /* 0x000fda000bf05270 */
[----:B------:R-:W-:Y:S05]  /*4ce0*/  @P0 BRA `(.L_x_2841) ;  /* 0xfffffffc00ec0947 */ /* 0x000fea000383ffff */
.L_x_2840:
[----:B------:R-:W-:Y:S05]  /*4cf0*/  BSYNC B0 ;  /* 0x0000000000007941 */ /* 0x000fea0003800000 */
.L_x_2839:
[----:B------:R-:W-:-:S03]  /*4d00*/  UMOV UR4, 0xffffffff ;  /* 0xffffffff00047882 */ /* 0x000fc60000000000 */
[----:B------:R-:W-:Y:S05]  /*4d10*/  BRA.DIV UR4, `(.L_x_2842) ;  /* 0x0000003e04f87947 */ /* 0x000fea000b800000 */
[----:B------:R-:W-:Y:S01]  /*4d20*/  NOP ;  /* 0x0000000000007918 */ /* 0x000fe20000000000 */
.L_x_2925:
        /* <DEDUP_REMOVED lines=16> */
.L_x_2845:
[----:B------:R-:W-:Y:S01]  /*4e30*/  @P0 ELECT P2, URZ, PT ;  /* 0x00000000003f082f */ /* 0x000fe20003840000 */
[----:B------:R3:W-:-:S12]  /*4e40*/  UBLKRED.G.S.ADD.F32.RN [UR4], [UR9], UR6, desc[UR10] ;  /* 0x00000a04090073bb */ /* 0x0007d800080a1406 */
[----:B------:R-:W-:Y:S02]  /*4e50*/  @P2 PLOP3.LUT P0, PT, P2, PT, PT, 0x8, 0x0 ;  /* 0x000000000000281c */ /* 0x000fe4000170e170 */
[----:B------:R-:W-:-:S11]  /*4e60*/  PLOP3.LUT P2, PT, PT, PT, PT, 0x8, 0x0 ;  /* 0x000000000000781c */ /* 0x000fd60003f4e170 */
[----:B---3--:R-:W-:Y:S05]  /*4e70*/  @P0 BRA.U.ANY `(.L_x_2845) ;  /* 0xfffffffd00ec0947 */ /* 0x008fea000393ffff */
[----:B------:R0:W-:Y:S01]  /*4e80*/  UTMACMDFLUSH ;  /* 0x00000000000079b7 */ /* 0x0001e20000000000 */
[----:B------:R-:W-:-:S04]  /*4e90*/  DEPBAR.LE SB0, 0x0 ;  /* 0x000080000000791a */ /* 0x000fc80000000000 */
.L_x_2844:
[----:B------:R-:W-:Y:S05]  /*4ea0*/  BSYNC B0 ;  /* 0x0000000000007941 */ /* 0x000fea0003800000 */
.L_x_2843:
        /* <DEDUP_REMOVED lines=14> */
.L_x_2806:
        /* <DEDUP_REMOVED lines=29> */
.L_x_2847:
[----:B------:R-:W-:Y:S01]  /*5160*/  ULDC UR9, c[0x0][0x8cc] ;  /* 0x0002330000097ab9 */ /* 0x000fe20000000800 */
[----:B------:R-:W-:Y:S01]  /*5170*/  UMOV UR7, UR8 ;  /* 0x0000000800077c82 */ /* 0x000fe20008000000 */
[----:B------:R-:W-:-:S11]  /*5180*/  UISETP.NE.AND UP0, UPT, UR9, 0x1, UPT ;  /* 0x000000010900788c */ /* 0x000fd6000bf05270 */
[----:B------:R-:W-:Y:S02]  /*5190*/  @UP0 ULDC.64 UR10, c[0x0][0x8d0] ;  /* 0x00023400000a0ab9 */ /* 0x000fe40000000a00 */
[----:B------:R-:W-:-:S04]  /*51a0*/  UIMAD.WIDE.U32 UR4, UR8, UR10, URZ ;  /* 0x0000000a080472a5 */ /* 0x000fc8000f8e003f */
[----:B------:R-:W-:-:S04]  /*51b0*/  @UP0 USHF.R.U32.HI UR7, URZ, UR11, UR5 ;  /* 0x0000000b3f070299 */ /* 0x000fc80008011605 */
[----:B------:R-:W-:-:S12]  /*51c0*/  UIMAD UR4, UR7, UR9, URZ ;  /* 0x00000009070472a4 */ /* 0x000fd8000f8e023f */
.L_x_2848:
        /* <DEDUP_REMOVED lines=84> */
.L_x_2852:
[----:B------:R-:W2:Y:S04]  /*5710*/  LDG.E.STRONG.GPU R4, desc[UR46][R2.64] ;  /* 0x0000002e02047981 */ /* 0x000ea8000c1ef900 */
[----:B--2---:R-:W-:Y:S01]  /*5720*/  CCTL.IVALL ;  /* 0x00000000ff00798f */ /* 0x004fe20002000000 */
[----:B------:R-:W-:Y:S05]  /*5730*/  YIELD ;  /* 0x0000000000007946 */ /* 0x000fea0003800000 */
[----:B------:R-:W-:-:S13]  /*5740*/  ISETP.NE.AND P1, PT, R4, R5, PT ;  /* 0x000000050400720c */ /* 0x000fda0003f25270 */
[----:B------:R-:W-:Y:S05]  /*5750*/  @P1 BRA `(.L_x_2852) ;  /* 0xfffffffc00ec1947 */ /* 0x000fea000383ffff */
.L_x_2851:
[----:B------:R-:W-:Y:S05]  /*5760*/  BSYNC B0 ;  /* 0x0000000000007941 */ /* 0x000fea0003800000 */
.L_x_2850:
[----:B------:R-:W-:-:S03]  /*5770*/  UMOV UR4, 0xffffffff ;  /* 0xffffffff00047882 */ /* 0x000fc60000000000 */
[----:B------:R-:W-:Y:S05]  /*5780*/  BRA.DIV UR4, `(.L_x_2853) ;  /* 0x0000003604787947 */ /* 0x000fea000b800000 */
[----:B------:R-:W-:Y:S01]  /*5790*/  NOP ;  /* 0x0000000000007918 */ /* 0x000fe20000000000 */
.L_x_2928:
        /* <DEDUP_REMOVED lines=22> */
.L_x_2855:
[----:B------:R-:W-:Y:S05]  /*5900*/  BSYNC B0 ;  /* 0x0000000000007941 */ /* 0x000fea0003800000 */
.L_x_2854:
        /* <DEDUP_REMOVED lines=20> */
.L_x_2857:
[----:B------:R-:W-:Y:S05]  /*5a50*/  BSYNC B0 ;  /* 0x0000000000007941 */ /* 0x000fea0003800000 */
.L_x_2856:
[----:B------:R-:W-:Y:S06]  /*5a60*/  BAR.ARV 0xa, 0xa0 ;  /* 0x0282800000007b1d */ /* 0x000fec0000002000 */
[----:B------:R-:W-:Y:S04]  /*5a70*/  BSSY B0, `(.L_x_2858) ;  /* 0x0000003000007945 */ /* 0x000fe80003800000 */
[----:B------:R-:W-:Y:S05]  /*5a80*/  @!P0 BRA `(.L_x_2859) ;  /* 0x0000000000048947 */ /* 0x000fea0003800000 */
[----:B------:R-:W-:-:S04]  /*5a90*/  DEPBAR.LE SB0, 0x0 ;  /* 0x000080000000791a */ /* 0x000fc80000000000 */
.L_x_2859:
[----:B------:R-:W-:Y:S05]  /*5aa0*/  BSYNC B0 ;  /* 0x0000000000007941 */ /* 0x000fea0003800000 */
.L_x_2858:
        /* <DEDUP_REMOVED lines=19> */
.L_x_2861:
[----:B------:R-:W-:Y:S05]  /*5be0*/  BSYNC B0 ;  /* 0x0000000000007941 */ /* 0x000fea0003800000 */
.L_x_2860:
[----:B------:R-:W-:Y:S01]  /*5bf0*/  UIADD3 UR17, UR8, 0x1, URZ ;  /* 0x0000000108117890 */ /* 0x000fe2000fffe03f */
[----:B------:R-:W-:Y:S11]  /*5c00*/  BRA `(.L_x_2862) ;  /* 0x0000000000047947 */ /* 0x000ff60003800000 */
.L_x_2849:
[----:B------:R-:W-:-:S05]  /*5c10*/  UMOV UR17, UR8 ;  /* 0x0000000800117c82 */ /* 0x000fca0008000000 */
.L_x_2862:
        /* <DEDUP_REMOVED lines=12> */
.L_x_2887:
        /* <DEDUP_REMOVED lines=18> */
.L_x_2865:
[----:B------:R-:W2:Y:S04]  /*5e00*/  LDG.E.STRONG.GPU R4, desc[UR46][R2.64] ;  /* 0x0000002e02047981 */ /* 0x000ea8000c1ef900 */
[----:B--2---:R-:W-:Y:S01]  /*5e10*/  CCTL.IVALL ;  /* 0x00000000ff00798f */ /* 0x004fe20002000000 */
[----:B------:R-:W-:Y:S05]  /*5e20*/  YIELD ;  /* 0x0000000000007946 */ /* 0x000fea0003800000 */
[----:B------:R-:W-:-:S13]  /*5e30*/  ISETP.NE.AND P1, PT, R4, R5, PT ;  /* 0x000000050400720c */ /* 0x000fda0003f25270 */
[----:B------:R-:W-:Y:S05]  /*5e40*/  @P1 BRA `(.L_x_2865) ;  /* 0xfffffffc00ec1947 */ /* 0x000fea000383ffff */
.L_x_2864:
[----:B------:R-:W-:Y:S05]  /*5e50*/  BSYNC B0 ;  /* 0x0000000000007941 */ /* 0x000fea0003800000 */
.L_x_2863:
[----:B------:R-:W-:-:S03]  /*5e60*/  UMOV UR18, 0xffffffff ;  /* 0xffffffff00127882 */ /* 0x000fc60000000000 */
[----:B------:R-:W-:Y:S05]  /*5e70*/  BRA.DIV UR18, `(.L_x_2866) ;  /* 0x0000002e12d87947 */ /* 0x000fea000b800000 */
[----:B------:R-:W-:Y:S01]  /*5e80*/  NOP ;  /* 0x0000000000007918 */ /* 0x000fe20000000000 */
.L_x_2931:
        /* <DEDUP_REMOVED lines=19> */
.L_x_2868:
[----:B------:R-:W-:Y:S05]  /*5fc0*/  BSYNC B0 ;  /* 0x0000000000007941 */ /* 0x000fea0003800000 */
.L_x_2867:
        /* <DEDUP_REMOVED lines=15> */
.L_x_2870:
[----:B------:R-:W-:Y:S05]  /*60c0*/  BSYNC B0 ;  /* 0x0000000000007941 */ /* 0x000fea0003800000 */
.L_x_2869:
[----:B------:R-:W-:Y:S06]  /*60d0*/  BAR.ARV 0xa, 0xa0 ;  /* 0x0282800000007b1d */ /* 0x000fec0000002000 */
[----:B------:R-:W-:Y:S04]  /*60e0*/  BSSY B0, `(.L_x_2871) ;  /* 0x0000003000007945 */ /* 0x000fe80003800000 */
[----:B------:R-:W-:Y:S05]  /*60f0*/  @!P0 BRA `(.L_x_2872) ;  /* 0x0000000000048947 */ /* 0x000fea0003800000 */
[----:B------:R-:W-:-:S04]  /*6100*/  DEPBAR.LE SB0, 0x0 ;  /* 0x000080000000791a */ /* 0x000fc80000000000 */
.L_x_2872:
[----:B------:R-:W-:Y:S05]  /*6110*/  BSYNC B0 ;  /* 0x0000000000007941 */ /* 0x000fea0003800000 */
.L_x_2871:
        /* <DEDUP_REMOVED lines=19> */
.L_x_2874:
[----:B------:R-:W-:Y:S05]  /*6250*/  BSYNC B0 ;  /* 0x0000000000007941 */ /* 0x000fea0003800000 */
.L_x_2873:
        /* <DEDUP_REMOVED lines=17> */
.L_x_2877:
[----:B------:R-:W2:Y:S04]  /*6370*/  LDG.E.STRONG.GPU R4, desc[UR46][R2.64] ;  /* 0x0000002e02047981 */ /* 0x000ea8000c1ef900 */
[----:B--2---:R-:W-:Y:S01]  /*6380*/  CCTL.IVALL ;  /* 0x00000000ff00798f */ /* 0x004fe20002000000 */
[----:B------:R-:W-:Y:S05]  /*6390*/  YIELD ;  /* 0x0000000000007946 */ /* 0x000fea0003800000 */
[----:B------:R-:W-:-:S13]  /*63a0*/  ISETP.NE.AND P1, PT, R4, R5, PT ;  /* 0x000000050400720c */ /* 0x000fda0003f25270 */
[----:B------:R-:W-:Y:S05]  /*63b0*/  @P1 BRA `(.L_x_2877) ;  /* 0xfffffffc00ec1947 */ /* 0x000fea000383ffff */
.L_x_2876:
[----:B------:R-:W-:Y:S05]  /*63c0*/  BSYNC B0 ;  /* 0x0000000000007941 */ /* 0x000fea0003800000 */
.L_x_2875:
[----:B------:R-:W-:-:S03]  /*63d0*/  UMOV UR10, 0xffffffff ;  /* 0xffffffff000a7882 */ /* 0x000fc60000000000 */
[----:B------:R-:W-:Y:S05]  /*63e0*/  BRA.DIV UR10, `(.L_x_2878) ;  /* 0x0000002a0a987947 */ /* 0x000fea000b800000 */
[----:B------:R-:W-:Y:S01]  /*63f0*/  NOP ;  /* 0x0000000000007918 */ /* 0x000fe20000000000 */
.L_x_2934:
        /* <DEDUP_REMOVED lines=15> */
.L_x_2880:
[----:B------:R-:W-:Y:S05]  /*64f0*/  BSYNC B0 ;  /* 0x0000000000007941 */ /* 0x000fea0003800000 */
.L_x_2879:
        /* <DEDUP_REMOVED lines=15> */
.L_x_2882:
[----:B------:R-:W-:Y:S05]  /*65f0*/  BSYNC B0 ;  /* 0x0000000000007941 */ /* 0x000fea0003800000 */
.L_x_2881:
[----:B------:R-:W-:Y:S06]  /*6600*/  BAR.ARV 0xa, 0xa0 ;  /* 0x0282800000007b1d */ /* 0x000fec0000002000 */
[----:B------:R-:W-:Y:S04]  /*6610*/  BSSY B0, `(.L_x_2883) ;  /* 0x0000003000007945 */ /* 0x000fe80003800000 */
[----:B------:R-:W-:Y:S05]  /*6620*/  @!P0 BRA `(.L_x_2884) ;  /* 0x0000000000048947 */ /* 0x000fea0003800000 */
[----:B------:R-:W-:-:S04]  /*6630*/  DEPBAR.LE SB0, 0x0 ;  /* 0x000080000000791a */ /* 0x000fc80000000000 */
.L_x_2884:
[----:B------:R-:W-:Y:S05]  /*6640*/  BSYNC B0 ;  /* 0x0000000000007941 */ /* 0x000fea0003800000 */
.L_x_2883:
        /* <DEDUP_REMOVED lines=19> */
.L_x_2886:
[----:B------:R-:W-:Y:S05]  /*6780*/  BSYNC B0 ;  /* 0x0000000000007941 */ /* 0x000fea0003800000 */
.L_x_2885:
[----:B------:R-:W-:Y:S02]  /*6790*/  UIADD3 UR17, UR17, 0x2, URZ ;  /* 0x0000000211117890 */ /* 0x000fe4000fffe03f */
[----:B------:R-:W-:Y:S02]  /*67a0*/  UIADD3 UR4, UR4, 0x4000, URZ ;  /* 0x0000400004047890 */ /* 0x000fe4000fffe03f */
[----:B------:R-:W-:-:S06]  /*67b0*/  UISETP.GE.AND UP0, UPT, UR17, UR5, UPT ;  /* 0x000000051100728c */ /* 0x000fcc000bf06270 */
[----:B------:R-:W-:-:S13]  /*67c0*/  PLOP3.LUT P1, PT, PT, PT, UP0, 0x80, 0x0 ;  /* 0x000000000000781c */ /* 0x000fda0003f2f008 */
[----:B------:R-:W-:Y:S05]  /*67d0*/  @!P1 BRA `(.L_x_2887) ;  /* 0xfffffff400409947 */ /* 0x000fea000383ffff */
[----:B------:R-:W-:Y:S05]  /*67e0*/  BRA `(.L_x_2810) ;  /* 0x0000002000c87947 */ /* 0x000fea0003800000 */
.L_x_2846:
        /* <DEDUP_REMOVED lines=21> */
.L_x_2888:
[----:B------:R-:W-:Y:S01]  /*6940*/  ULDC UR9, c[0x0][0x8cc] ;  /* 0x0002330000097ab9 */ /* 0x000fe20000000800 */
[----:B------:R-:W-:Y:S01]  /*6950*/  UMOV UR7, UR8 ;  /* 0x0000000800077c82 */ /* 0x000fe20008000000 */
[----:B------:R-:W-:-:S11]  /*6960*/  UISETP.NE.AND UP0, UPT, UR9, 0x1, UPT ;  /* 0x000000010900788c */ /* 0x000fd6000bf05270 */
[----:B------:R-:W-:Y:S02]  /*6970*/  @UP0 ULDC.64 UR10, c[0x0][0x8d0] ;  /* 0x00023400000a0ab9 */ /* 0x000fe40000000a00 */
[----:B------:R-:W-:-:S04]  /*6980*/  UIMAD.WIDE.U32 UR4, UR8, UR10, URZ ;  /* 0x0000000a080472a5 */ /* 0x000fc8000f8e003f */
[----:B------:R-:W-:-:S04]  /*6990*/  @UP0 USHF.R.U32.HI UR7, URZ, UR11, UR5 ;  /* 0x0000000b3f070299 */ /* 0x000fc80008011605 */
[----:B------:R-:W-:-:S12]  /*69a0*/  UIMAD UR4, UR7, UR9, URZ ;  /* 0x00000009070472a4 */ /* 0x000fd8000f8e023f */
.L_x_2889:
        /* <DEDUP_REMOVED lines=73> */
.L_x_2935:
        /* <DEDUP_REMOVED lines=15> */
.L_x_2893:
        /* <DEDUP_REMOVED lines=97> */
.L_x_2904:
[----:B--234-:R-:W-:-:S04]  /*7540*/  SHF.L.U32 R21, R11, 0x1f, RZ ;  /* 0x0000001f0b157819 */ /* 0x01cfc800000006ff */
[----:B------:R-:W1:Y:S02]  /*7550*/  SYNCS.PHASECHK.TRANS64.TRYWAIT P1, [R16+URZ+0x30840], R21 ;  /* 0x03084015100075a7 */ /* 0x000e64000802017f */
[----:B-1----:R-:W-:Y:S05]  /*7560*/  @!P1 BRA `(.L_x_2896) ;  /* 0x0000001800689947 */ /* 0x002fea0003800000 */
.L_x_2936:
[----:B------:R-:W-:Y:S05]  /*7570*/  @P0 BRA `(.L_x_2897) ;  /* 0x0000000000140947 */ /* 0x000fea0003800000 */
[----:B------:R-:W-:Y:S01]  /*7580*/  ISETP.NE.AND P1, PT, R6, RZ, PT ;  /* 0x000000ff0600720c */ /* 0x000fe20003f25270 */
[----:B------:R-:W-:-:S04]  /*7590*/  IMAD.MOV.U32 R3, RZ, RZ, 0x4100 ;  /* 0x00004100ff037424 */ /* 0x000fc800078e00ff */
[----:B------:R3:W-:Y:S08]  /*75a0*/  SYNCS.ARRIVE.TRANS64 RZ, [R16+URZ+0x30830], R3 ;  /* 0x0308300310ff79a7 */ /* 0x0007f0000800003f */
[----:B------:R-:W-:Y:S05]  /*75b0*/  @!P1 BRA `(.L_x_2897) ;  /* 0x0000000000049947 */ /* 0x000fea0003800000 */
[----:B------:R-:W-:Y:S01]  /*75c0*/  BPT.TRAP 0x1 ;  /* 0x000000040000795c */ /* 0x000fe20000300000 */
.L_x_2897:
        /* <DEDUP_REMOVED lines=36> */
.L_x_2937:
[----:B------:R-:W-:Y:S05]  /*7810*/  @P0 BRA `(.L_x_2899) ;  /* 0x0000000000140947 */ /* 0x000fea0003800000 */
[----:B------:R-:W-:Y:S01]  /*7820*/  ISETP.NE.AND P1, PT, R6, RZ, PT ;  /* 0x000000ff0600720c */ /* 0x000fe20003f25270 */
[----:B------:R-:W-:-:S04]  /*7830*/  IMAD.MOV.U32 R2, RZ, RZ, 0x4100 ;  /* 0x00004100ff027424 */ /* 0x000fc800078e00ff */
[----:B------:R3:W-:Y:S08]  /*7840*/  SYNCS.ARRIVE.TRANS64 RZ, [R16+URZ+0x30818], R2 ;  /* 0x0308180210ff79a7 */ /* 0x0007f0000800003f */
[----:B------:R-:W-:Y:S05]  /*7850*/  @!P1 BRA `(.L_x_2899) ;  /* 0x0000000000049947 */ /* 0x000fea0003800000 */
[----:B------:R-:W-:Y:S01]  /*7860*/  BPT.TRAP 0x1 ;  /* 0x000000040000795c */ /* 0x000fe20000300000 */
.L_x_2899:
        /* <DEDUP_REMOVED lines=36> */
.L_x_2938:
[----:B------:R-:W-:Y:S05]  /*7ab0*/  @P0 BRA `(.L_x_2901) ;  /* 0x0000000000140947 */ /* 0x000fea0003800000 */
[----:B------:R-:W-:Y:S01]  /*7ac0*/  ISETP.NE.AND P1, PT, R6, RZ, PT ;  /* 0x000000ff0600720c */ /* 0x000fe20003f25270 */
[----:B-123--:R-:W-:-:S04]  /*7ad0*/  IMAD.MOV.U32 R21, RZ, RZ, 0x4100 ;  /* 0x00004100ff157424 */ /* 0x00efc800078e00ff */
[----:B------:R4:W-:Y:S08]  /*7ae0*/  SYNCS.ARRIVE.TRANS64 RZ, [R16+URZ+0x30838], R21 ;  /* 0x0308381510ff79a7 */ /* 0x0009f0000800003f */
[----:B------:R-:W-:Y:S05]  /*7af0*/  @!P1 BRA `(.L_x_2901) ;  /* 0x0000000000049947 */ /* 0x000fea0003800000 */
[----:B------:R-:W-:Y:S01]  /*7b00*/  BPT.TRAP 0x1 ;  /* 0x000000040000795c */ /* 0x000fe20000300000 */
.L_x_2901:
        /* <DEDUP_REMOVED lines=31> */
.L_x_2940:
[----:B------:R-:W-:Y:S05]  /*7d00*/  @P0 BRA `(.L_x_2903) ;  /* 0x0000000000140947 */ /* 0x000fea0003800000 */
[----:B------:R-:W-:Y:S01]  /*7d10*/  ISETP.NE.AND P1, PT, R6, RZ, PT ;  /* 0x000000ff0600720c */ /* 0x000fe20003f25270 */
[----:B------:R-:W-:-:S04]  /*7d20*/  IMAD.MOV.U32 R5, RZ, RZ, 0x4100 ;  /* 0x00004100ff057424 */ /* 0x000fc800078e00ff */
[----:B------:R1:W-:Y:S08]  /*7d30*/  SYNCS.ARRIVE.TRANS64 RZ, [R16+URZ+0x30810], R5 ;  /* 0x0308100510ff79a7 */ /* 0x0003f0000800003f */
[----:B------:R-:W-:Y:S05]  /*7d40*/  @!P1 BRA `(.L_x_2903) ;  /* 0x0000000000049947 */ /* 0x000fea0003800000 */
[----:B------:R-:W-:Y:S01]  /*7d50*/  BPT.TRAP 0x1 ;  /* 0x000000040000795c */ /* 0x000fe20000300000 */
.L_x_2903:
        /* <DEDUP_REMOVED lines=37> */
.L_x_2895:
        /* <DEDUP_REMOVED lines=8> */
.L_x_2941:
[----:B------:R-:W-:Y:S05]  /*8030*/  @P0 BRA `(.L_x_2906) ;  /* 0x0000000000140947 */ /* 0x000fea0003800000 */
[----:B------:R-:W-:Y:S01]  /*8040*/  ISETP.NE.AND P1, PT, R6, RZ, PT ;  /* 0x000000ff0600720c */ /* 0x000fe20003f25270 */
[----:B------:R-:W-:-:S04]  /*8050*/  IMAD.MOV.U32 R5, RZ, RZ, 0x4100 ;  /* 0x00004100ff057424 */ /* 0x000fc800078e00ff */
[----:B------:R2:W-:Y:S08]  /*8060*/  SYNCS.ARRIVE.TRANS64 RZ, [R16+URZ+0x30830], R5 ;  /* 0x0308300510ff79a7 */ /* 0x0005f0000800003f */
[----:B------:R-:W-:Y:S05]  /*8070*/  @!P1 BRA `(.L_x_2906) ;  /* 0x0000000000049947 */ /* 0x000fea0003800000 */
[----:B------:R-:W-:Y:S01]  /*8080*/  BPT.TRAP 0x1 ;  /* 0x000000040000795c */ /* 0x000fe20000300000 */
.L_x_2906:
        /* <DEDUP_REMOVED lines=33> */
.L_x_2942:
[----:B------:R-:W-:Y:S05]  /*82a0*/  @P0 BRA `(.L_x_2908) ;  /* 0x0000000000140947 */ /* 0x000fea0003800000 */
[----:B------:R-:W-:Y:S01]  /*82b0*/  ISETP.NE.AND P0, PT, R6, RZ, PT ;  /* 0x000000ff0600720c */ /* 0x000fe20003f05270 */
[----:B------:R-:W-:-:S04]  /*82c0*/  IMAD.MOV.U32 R5, RZ, RZ, 0x4100 ;  /* 0x00004100ff057424 */ /* 0x000fc800078e00ff */
[----:B------:R1:W-:Y:S08]  /*82d0*/  SYNCS.ARRIVE.TRANS64 RZ, [R16+URZ+0x30818], R5 ;  /* 0x0308180510ff79a7 */ /* 0x0003f0000800003f */
[----:B------:R-:W-:Y:S05]  /*82e0*/  @!P0 BRA `(.L_x_2908) ;  /* 0x0000000000048947 */ /* 0x000fea0003800000 */
[----:B------:R-:W-:Y:S01]  /*82f0*/  BPT.TRAP 0x1 ;  /* 0x000000040000795c */ /* 0x000fe20000300000 */
.L_x_2908:
        /* <DEDUP_REMOVED lines=37> */
.L_x_2894:
[----:B------:R-:W1:Y:S01]  /*8550*/  S2R R0, SR_TID.X ;  /* 0x0000000000007919 */ /* 0x000e620000002100 */
[----:B------:R-:W-:Y:S01]  /*8560*/  IMAD R3, R19, 0x8, R16 ;  /* 0x0000000813037824 */ /* 0x000fe200078e0210 */
[----:B-1----:R-:W-:Y:S02]  /*8570*/  LOP3.LUT R2, R0, 0x7f, RZ, 0xc0, !PT ;  /* 0x0000007f00027812 */ /* 0x002fe400078ec0ff */
[----:B------:R-:W-:Y:S02]  /*8580*/  SHF.L.U32 R0, R11, 0x1f, RZ ;  /* 0x0000001f0b007819 */ /* 0x000fe400000006ff */
[----:B------:R-:W-:Y:S02]  /*8590*/  ISETP.NE.AND P1, PT, R2, RZ, PT ;  /* 0x000000ff0200720c */ /* 0x000fe40003f25270 */
[----:B------:R-:W1:Y:S02]  /*85a0*/  SYNCS.PHASECHK.TRANS64.TRYWAIT P0, [R3+URZ+0x30840], R0 ;  /* 0x03084000030075a7 */ /* 0x000e64000800017f */
[----:B-1----:R-:W-:Y:S09]  /*85b0*/  @!P0 BRA `(.L_x_2909) ;  /* 0x0000000800d08947 */ /* 0x002ff20003800000 */
.L_x_2943:
[----:B------:R-:W-:Y:S05]  /*85c0*/  @P1 BRA `(.L_x_2910) ;  /* 0x0000000000181947 */ /* 0x000fea0003800000 */
[----:B------:R-:W1:Y:S01]  /*85d0*/  S2R R2, SR_TID.X ;  /* 0x0000000000027919 */ /* 0x000e620000002100 */
[----:B------:R-:W-:-:S04]  /*85e0*/  IMAD.MOV.U32 R0, RZ, RZ, 0x4100 ;  /* 0x00004100ff007424 */ /* 0x000fc800078e00ff */
[----:B------:R1:W-:Y:S02]  /*85f0*/  SYNCS.ARRIVE.TRANS64 RZ, [R3+URZ+0x30830], R0 ;  /* 0x0308300003ff79a7 */ /* 0x0003e4000800003f */
[----:B-1----:R-:W-:-:S13]  /*8600*/  LOP3.LUT P0, RZ, R2, 0x1f, RZ, 0xc0, !PT ;  /* 0x0000001f02ff7812 */ /* 0x002fda000780c0ff */
[----:B------:R-:W-:Y:S05]  /*8610*/  @!P0 BRA `(.L_x_2910) ;  /* 0x0000000000048947 */ /* 0x000fea0003800000 */
[----:B------:R-:W-:Y:S01]  /*8620*/  BPT.TRAP 0x1 ;  /* 0x000000040000795c */ /* 0x000fe20000300000 */
.L_x_2910:
        /* <DEDUP_REMOVED lines=40> */
.L_x_2891:
[----:B------:R-:W-:Y:S05]  /*88b0*/  BSYNC B0 ;  /* 0x0000000000007941 */ /* 0x000fea0003800000 */
.L_x_2890:
[----:B------:R-:W-:-:S03]  /*88c0*/  UMOV UR7, 0xffffffff ;  /* 0xffffffff00077882 */ /* 0x000fc60000000000 */
[----:B------:R-:W-:Y:S05]  /*88d0*/  BRA.DIV UR7, `(.L_x_2911) ;  /* 0x0000000a071c7947 */ /* 0x000fea000b800000 */
[----:B------:R-:W-:-:S13]  /*88e0*/  ELECT P6, URZ, PT ;  /* 0x00000000003f782f */ /* 0x000fda00038c0000 */
.L_x_2946:
[----:B------:R-:W-:Y:S05]  /*88f0*/  @!P6 BRA `(.L_x_2810) ;  /* 0x000000000084e947 */ /* 0x000fea0003800000 */
[----:B------:R-:W-:-:S06]  /*8900*/  ULOP3.LUT UR7, UR38, 0x2, URZ, 0xfc, !UPT ;  /* 0x0000000226077892 */ /* 0x000fcc000f8efc3f */
[----:B------:R-:W-:-:S05]  /*8910*/  IMAD.U32 R2, RZ, RZ, UR7 ;  /* 0x00000007ff027e24 */ /* 0x000fca000f8e00ff */
[----:B------:R-:W-:-:S13]  /*8920*/  ISETP.NE.AND P2, PT, R2, 0x3, PT ;  /* 0x000000030200780c */ /* 0x000fda0003f45270 */
[----:B------:R-:W-:Y:S05]  /*8930*/  @!P2 BRA `(.L_x_2912) ;  /* 0x000000000004a947 */ /* 0x000fea0003800000 */
[----:B------:R-:W-:Y:S01]  /*8940*/  BPT.TRAP 0x1 ;  /* 0x000000040000795c */ /* 0x000fe20000300000 */
.L_x_2912:
        /* <DEDUP_REMOVED lines=15> */
.L_x_2947:
[----:B------:R-:W2:Y:S02]  /*8a40*/  SYNCS.PHASECHK.TRANS64.TRYWAIT P0, [R3+URZ], R2 ;  /* 0x00000002030075a7 */ /* 0x000ea4000800017f */
[----:B--2---:R-:W-:Y:S05]  /*8a50*/  @!P0 BRA `(.L_x_2914) ;  /* 0x0000000400f08947 */ /* 0x004fea0003800000 */
.L_x_2948:
[----:B------:R-:W-:Y:S05]  /*8a60*/  @!P2 BRA `(.L_x_2915) ;  /* 0x000000000004a947 */ /* 0x000fea0003800000 */
[----:B------:R-:W-:Y:S01]  /*8a70*/  BPT.TRAP 0x1 ;  /* 0x000000040000795c */ /* 0x000fe20000300000 */
.L_x_2915:
[----:B--2---:R-:W-:-:S04]  /*8a80*/  VIADD R3, R7, 0x30840 ;  /* 0x0003084007037836 */ /* 0x004fc80000000000 */
[----:B------:R-:W-:-:S04]  /*8a90*/  IMAD R0, R0, 0x8, R3 ;  /* 0x0000000800007824 */ /* 0x000fc800078e0203 */
[----:B------:R-:W2:Y:S02]  /*8aa0*/  SYNCS.PHASECHK.TRANS64.TRYWAIT P0, [R0+URZ], R5 ;  /* 0x00000005000075a7 */ /* 0x000ea4000800017f */
[----:B--2---:R-:W-:Y:S05]  /*8ab0*/  @!P0 BRA `(.L_x_2916) ;  /* 0x0000000400ec8947 */ /* 0x004fea0003800000 */
.L_x_2949:
[----:B------:R-:W-:-:S07]  /*8ac0*/  IMAD R3, R4, 0x8, R3 ;  /* 0x0000000804037824 */ /* 0x000fce00078e0203 */
.L_x_2917:
[----:B---3--:R3:W4:Y:S02]  /*8ad0*/  SYNCS.PHASECHK.TRANS64.TRYWAIT P0, [R3+URZ], R2 ;  /* 0x00000002030075a7 */ /* 0x008724000800017f */
[----:B----4-:R-:W-:Y:S05]  /*8ae0*/  @!P0 NANOSLEEP.SYNCS 0x989680 ;  /* 0x009896800000895d */ /* 0x010fea0003900000 */
[----:B------:R-:W4:Y:S02]  /*8af0*/  @!P0 SYNCS.PHASECHK.TRANS64 P0, [R3+URZ], R2 ;  /* 0x00000002030085a7 */ /* 0x000f24000800007f */
[----:B----4-:R-:W-:Y:S05]  /*8b00*/  @!P0 BRA `(.L_x_2917) ;  /* 0xfffffffc00f08947 */ /* 0x010fea000383ffff */
.L_x_2810:
[----:B------:R-:W-:Y:S05]  /*8b10*/  BSYNC B6 ;  /* 0x0000000000067941 */ /* 0x000fea0003800000 */
.L_x_2805:
[----:B------:R-:W-:Y:S05]  /*8b20*/  EXIT ;  /* 0x000000000000794d */ /* 0x000fea0003800000 */
.L_x_2816:
[----:B------:R-:W-:Y:S02]  /*8b30*/  IMAD.MOV.U32 R12, RZ, RZ, RZ ;  /* 0x000000ffff0c7224 */ /* 0x000fe400078e00ff */
[----:B------:R-:W-:Y:S02]  /*8b40*/  IMAD.MOV.U32 R11, RZ, RZ, 0x1f ;  /* 0x0000001fff0b7424 */ /* 0x000fe400078e00ff */
[----:B------:R-:W-:-:S07]  /*8b50*/  IMAD.MOV.U32 R15, RZ, RZ, -0x1 ;  /* 0xffffffffff0f7424 */ /* 0x000fce00078e00ff */
[----:B------:R-:W-:Y:S05]  /*8b60*/  WARPSYNC.COLLECTIVE R15, `(.L_x_2918) ;  /* 0x000000000f087348 */ /* 0x000fea0003c00000 */
[----:B------:R1:W2:Y:S02]  /*8b70*/  SHFL.IDX P6, R14, R13, R12, R11 ;  /* 0x0000000c0d0e7389 */ /* 0x0002a400000c000b */
[----:B-12---:R-:W-:Y:S01]  /*8b80*/  ENDCOLLECTIVE ;  /* 0x000000000000791b */ /* 0x006fe20003800000 */
.L_x_2918:
[----:B------:R-:W-:Y:S05]  /*8b90*/  BRA `(.L_x_2919) ;  /* 0xffffff8400ec7947 */ /* 0x000fea000383ffff */
.L_x_2818:
[----:B---3--:R3:W4:Y:S02]  /*8ba0*/  SYNCS.PHASECHK.TRANS64.TRYWAIT P0, [R228+URZ+0x30800], R9 ;  /* 0x03080009e40075a7 */ /* 0x008724000800017f */
[----:B----4-:R-:W-:Y:S05]  /*8bb0*/  @!P0 NANOSLEEP.SYNCS 0x989680 ;  /* 0x009896800000895d */ /* 0x010fea0003900000 */
[----:B------:R-:W4:Y:S02]  /*8bc0*/  @!P0 SYNCS.PHASECHK.TRANS64 P0, [R228+URZ+0x30800], R9 ;  /* 0x03080009e40085a7 */ /* 0x000f24000800007f */
[----:B----4-:R-:W-:Y:S05]  /*8bd0*/  @!P0 BRA `(.L_x_2818) ;  /* 0xfffffffc00f08947 */ /* 0x010fea000383ffff */
[----:B------:R-:W-:Y:S05]  /*8be0*/  BRA `(.L_x_2817) ;  /* 0xffffff8800147947 */ /* 0x000fea000383ffff */
.L_x_2822:
[----:B---3--:R3:W4:Y:S02]  /*8bf0*/  SYNCS.PHASECHK.TRANS64.TRYWAIT P1, [R0+URZ+0x30810], R9 ;  /* 0x03081009000075a7 */ /* 0x008724000802017f */
[----:B----4-:R-:W-:Y:S05]  /*8c00*/  @!P1 NANOSLEEP.SYNCS 0x989680 ;  /* 0x009896800000995d */ /* 0x010fea0003900000 */
[----:B------:R-:W4:Y:S02]  /*8c10*/  @!P1 SYNCS.PHASECHK.TRANS64 P1, [R0+URZ+0x30810], R9 ;  /* 0x03081009000095a7 */ /* 0x000f24000802007f */
[----:B----4-:R-:W-:Y:S05]  /*8c20*/  @!P1 BRA `(.L_x_2822) ;  /* 0xfffffffc00f09947 */ /* 0x010fea000383ffff */
[----:B------:R-:W-:Y:S05]  /*8c30*/  BRA `(.L_x_2821) ;  /* 0xffffff8c00c87947 */ /* 0x000fea000383ffff */
.L_x_2826:
[----:B------:R1:W1:Y:S02]  /*8c40*/  SYNCS.PHASECHK.TRANS64.TRYWAIT P1, [R0+URZ+0x30830], R9 ;  /* 0x03083009000075a7 */ /* 0x000264000802017f */
[----:B-1----:R-:W-:Y:S05]  /*8c50*/  @!P1 NANOSLEEP.SYNCS 0x989680 ;  /* 0x009896800000995d */ /* 0x002fea0003900000 */
[----:B------:R-:W1:Y:S02]  /*8c60*/  @!P1 SYNCS.PHASECHK.TRANS64 P1, [R0+URZ+0x30830], R9 ;  /* 0x03083009000095a7 */ /* 0x000e64000802007f */
[----:B-1----:R-:W-:Y:S05]  /*8c70*/  @!P1 BRA `(.L_x_2826) ;  /* 0xfffffffc00f09947 */ /* 0x002fea000383ffff */
[----:B------:R-:W-:Y:S05]  /*8c80*/  BRA `(.L_x_2825) ;  /* 0xffffff9400207947 */ /* 0x000fea000383ffff */
.L_x_2833:
[----:B------:R-:W-:Y:S01]  /*8c90*/  BSSY B0, `(.L_x_2920) ;  /* 0x0000005000007945 */ /* 0x000fe20003800000 */
[----:B------:R-:W-:-:S07]  /*8ca0*/  IMAD.MOV.U32 R15, RZ, RZ, -0x1 ;  /* 0xffffffffff0f7424 */ /* 0x000fce00078e00ff */
[----:B-1----:R-:W-:Y:S05]  /*8cb0*/  WARPSYNC.COLLECTIVE R15, `(.L_x_2921) ;  /* 0x000000000f087348 */ /* 0x002fea0003c00000 */
[----:B------:R-:W-:Y:S01]  /*8cc0*/  NOP ;  /* 0x0000000000007918 */ /* 0x000fe20000000000 */
[----:B-1----:R-:W-:Y:S01]  /*8cd0*/  ENDCOLLECTIVE ;  /* 0x000000000000791b */ /* 0x002fe20003800000 */
.L_x_2921:
[----:B------:R-:W-:Y:S05]  /*8ce0*/  BSYNC B0 ;  /* 0x0000000000007941 */ /* 0x000fea0003800000 */
.L_x_2920:
[----:B------:R-:W-:Y:S05]  /*8cf0*/  BRA `(.L_x_2922) ;  /* 0xffffffb800f07947 */ /* 0x000fea000383ffff */
.L_x_2842:
[----:B------:R-:W-:Y:S01]  /*8d00*/  BSSY B0, `(.L_x_2923) ;  /* 0x0000005000007945 */ /* 0x000fe20003800000 */
[----:B------:R-:W-:-:S07]  /*8d10*/  IMAD.MOV.U32 R15, RZ, RZ, -0x1 ;  /* 0xffffffffff0f7424 */ /* 0x000fce00078e00ff */
[----:B-12---:R-:W-:Y:S05]  /*8d20*/  WARPSYNC.COLLECTIVE R15, `(.L_x_2924) ;  /* 0x000000000f087348 */ /* 0x006fea0003c00000 */
[----:B------:R-:W-:Y:S01]  /*8d30*/  NOP ;  /* 0x0000000000007918 */ /* 0x000fe20000000000 */
[----:B-12---:R-:W-:Y:S01]  /*8d40*/  ENDCOLLECTIVE ;  /* 0x000000000000791b */ /* 0x006fe20003800000 */
.L_x_2924:
[----:B------:R-:W-:Y:S05]  /*8d50*/  BSYNC B0 ;  /* 0x0000000000007941 */ /* 0x000fea0003800000 */
.L_x_2923:
[----:B------:R-:W-:Y:S05]  /*8d60*/  BRA `(.L_x_2925) ;  /* 0xffffffbc00f07947 */ /* 0x000fea000383ffff */
.L_x_2853:
[----:B------:R-:W-:Y:S01]  /*8d70*/  BSSY B0, `(.L_x_2926) ;  /* 0x0000005000007945 */ /* 0x000fe20003800000 */
[----:B------:R-:W-:-:S07]  /*8d80*/  IMAD.MOV.U32 R15, RZ, RZ, -0x1 ;  /* 0xffffffffff0f7424 */ /* 0x000fce00078e00ff */
[----:B------:R-:W-:Y:S05]  /*8d90*/  WARPSYNC.COLLECTIVE R15, `(.L_x_2927) ;  /* 0x000000000f087348 */ /* 0x000fea0003c00000 */
[----:B------:R-:W-:Y:S01]  /*8da0*/  NOP ;  /* 0x0000000000007918 */ /* 0x000fe20000000000 */
[----:B------:R-:W-:Y:S01]  /*8db0*/  ENDCOLLECTIVE ;  /* 0x000000000000791b */ /* 0x000fe20003800000 */
.L_x_2927:
[----:B------:R-:W-:Y:S05]  /*8dc0*/  BSYNC B0 ;  /* 0x0000000000007941 */ /* 0x000fea0003800000 */
.L_x_2926:
[----:B------:R-:W-:Y:S05]  /*8dd0*/  BRA `(.L_x_2928) ;  /* 0xffffffc800707947 */ /* 0x000fea000383ffff */
.L_x_2866:
[----:B------:R-:W-:Y:S01]  /*8de0*/  BSSY B0, `(.L_x_2929) ;  /* 0x0000005000007945 */ /* 0x000fe20003800000 */
[----:B------:R-:W-:-:S07]  /*8df0*/  IMAD.MOV.U32 R15, RZ, RZ, -0x1 ;  /* 0xffffffffff0f7424 */ /* 0x000fce00078e00ff */
[----:B------:R-:W-:Y:S05]  /*8e00*/  WARPSYNC.COLLECTIVE R15, `(.L_x_2930) ;  /* 0x000000000f087348 */ /* 0x000fea0003c00000 */
[----:B------:R-:W-:Y:S01]  /*8e10*/  NOP ;  /* 0x0000000000007918 */ /* 0x000fe20000000000 */
[----:B------:R-:W-:Y:S01]  /*8e20*/  ENDCOLLECTIVE ;  /* 0x000000000000791b */ /* 0x000fe20003800000 */
.L_x_2930:
[----:B------:R-:W-:Y:S05]  /*8e30*/  BSYNC B0 ;  /* 0x0000000000007941 */ /* 0x000fea0003800000 */
.L_x_2929:
[----:B------:R-:W-:Y:S05]  /*8e40*/  BRA `(.L_x_2931) ;  /* 0xffffffd000107947 */ /* 0x000fea000383ffff */
.L_x_2878:
[----:B------:R-:W-:Y:S01]  /*8e50*/  BSSY B0, `(.L_x_2932) ;  /* 0x0000005000007945 */ /* 0x000fe20003800000 */
[----:B------:R-:W-:-:S07]  /*8e60*/  IMAD.MOV.U32 R15, RZ, RZ, -0x1 ;  /* 0xffffffffff0f7424 */ /* 0x000fce00078e00ff */
[----:B------:R-:W-:Y:S05]  /*8e70*/  WARPSYNC.COLLECTIVE R15, `(.L_x_2933) ;  /* 0x000000000f087348 */ /* 0x000fea0003c00000 */
[----:B------:R-:W-:Y:S01]  /*8e80*/  NOP ;  /* 0x0000000000007918 */ /* 0x000fe20000000000 */
[----:B------:R-:W-:Y:S01]  /*8e90*/  ENDCOLLECTIVE ;  /* 0x000000000000791b */ /* 0x000fe20003800000 */
.L_x_2933:
[----:B------:R-:W-:Y:S05]  /*8ea0*/  BSYNC B0 ;  /* 0x0000000000007941 */ /* 0x000fea0003800000 */
.L_x_2932:
[----:B------:R-:W-:Y:S05]  /*8eb0*/  BRA `(.L_x_2934) ;  /* 0xffffffd400507947 */ /* 0x000fea000383ffff */
.L_x_2892:
[----:B-1----:R1:W2:Y:S02]  /*8ec0*/  SYNCS.PHASECHK.TRANS64.TRYWAIT P0, [R16+URZ+0x30820], R3 ;  /* 0x03082003100075a7 */ /* 0x0022a4000800017f */
[----:B--2---:R-:W-:Y:S05]  /*8ed0*/  @!P0 NANOSLEEP.SYNCS 0x989680 ;  /* 0x009896800000895d */ /* 0x004fea0003900000 */
[----:B------:R-:W2:Y:S02]  /*8ee0*/  @!P0 SYNCS.PHASECHK.TRANS64 P0, [R16+URZ+0x30820], R3 ;  /* 0x03082003100085a7 */ /* 0x000ea4000800007f */
[----:B--2---:R-:W-:Y:S05]  /*8ef0*/  @!P0 BRA `(.L_x_2892) ;  /* 0xfffffffc00f08947 */ /* 0x004fea000383ffff */
[----:B------:R-:W-:Y:S05]  /*8f00*/  BRA `(.L_x_2935) ;  /* 0xffffffdc00cc7947 */ /* 0x000fea000383ffff */
.L_x_2896:
[----:B-1----:R1:W3:Y:S02]  /*8f10*/  SYNCS.PHASECHK.TRANS64.TRYWAIT P1, [R16+URZ+0x30840], R21 ;  /* 0x03084015100075a7 */ /* 0x0022e4000802017f */
[----:B---3--:R-:W-:Y:S05]  /*8f20*/  @!P1 NANOSLEEP.SYNCS 0x989680 ;  /* 0x009896800000995d */ /* 0x008fea0003900000 */
[----:B------:R-:W3:Y:S02]  /*8f30*/  @!P1 SYNCS.PHASECHK.TRANS64 P1, [R16+URZ+0x30840], R21 ;  /* 0x03084015100095a7 */ /* 0x000ee4000802007f */
[----:B---3--:R-:W-:Y:S05]  /*8f40*/  @!P1 BRA `(.L_x_2896) ;  /* 0xfffffffc00f09947 */ /* 0x008fea000383ffff */
[----:B------:R-:W-:Y:S05]  /*8f50*/  BRA `(.L_x_2936) ;  /* 0xffffffe400847947 */ /* 0x000fea000383ffff */
.L_x_2898:
[----:B--2---:R2:W3:Y:S02]  /*8f60*/  SYNCS.PHASECHK.TRANS64.TRYWAIT P1, [R16+URZ+0x30828], R21 ;  /* 0x03082815100075a7 */ /* 0x0044e4000802017f */
[----:B---3--:R-:W-:Y:S05]  /*8f70*/  @!P1 NANOSLEEP.SYNCS 0x989680 ;  /* 0x009896800000995d */ /* 0x008fea0003900000 */
[----:B------:R-:W3:Y:S02]  /*8f80*/  @!P1 SYNCS.PHASECHK.TRANS64 P1, [R16+URZ+0x30828], R21 ;  /* 0x03082815100095a7 */ /* 0x000ee4000802007f */
[----:B---3--:R-:W-:Y:S05]  /*8f90*/  @!P1 BRA `(.L_x_2898) ;  /* 0xfffffffc00f09947 */ /* 0x008fea000383ffff */
[----:B------:R-:W-:Y:S05]  /*8fa0*/  BRA `(.L_x_2937) ;  /* 0xffffffe800187947 */ /* 0x000fea000383ffff */
.L_x_2900:
[----:B---3--:R3:W4:Y:S02]  /*8fb0*/  SYNCS.PHASECHK.TRANS64.TRYWAIT P1, [R16+URZ+0x30848], R21 ;  /* 0x03084815100075a7 */ /* 0x008724000802017f */
[----:B----4-:R-:W-:Y:S05]  /*8fc0*/  @!P1 NANOSLEEP.SYNCS 0x989680 ;  /* 0x009896800000995d */ /* 0x010fea0003900000 */
[----:B------:R-:W4:Y:S02]  /*8fd0*/  @!P1 SYNCS.PHASECHK.TRANS64 P1, [R16+URZ+0x30848], R21 ;  /* 0x03084815100095a7 */ /* 0x000f24000802007f */
[----:B----4-:R-:W-:Y:S05]  /*8fe0*/  @!P1 BRA `(.L_x_2900) ;  /* 0xfffffffc00f09947 */ /* 0x010fea000383ffff */
[----:B------:R-:W-:Y:S05]  /*8ff0*/  BRA `(.L_x_2938) ;  /* 0xffffffe800ac7947 */ /* 0x000fea000383ffff */
.L_x_2902:
[----:B------:R-:W-:-:S07]  /*9000*/  SHF.L.U32 R5, R11, 0x1f, RZ ;  /* 0x0000001f0b057819 */ /* 0x000fce00000006ff */
.L_x_2939:
[----:B------:R1:W1:Y:S02]  /*9010*/  SYNCS.PHASECHK.TRANS64.TRYWAIT P1, [R16+URZ+0x30820], R5 ;  /* 0x03082005100075a7 */ /* 0x000264000802017f */
[----:B-1----:R-:W-:Y:S05]  /*9020*/  @!P1 NANOSLEEP.SYNCS 0x989680 ;  /* 0x009896800000995d */ /* 0x002fea0003900000 */
[----:B------:R-:W1:Y:S02]  /*9030*/  @!P1 SYNCS.PHASECHK.TRANS64 P1, [R16+URZ+0x30820], R5 ;  /* 0x03082005100095a7 */ /* 0x000e64000802007f */
[----:B-1----:R-:W-:Y:S05]  /*9040*/  @!P1 BRA `(.L_x_2939) ;  /* 0xfffffffc00f09947 */ /* 0x002fea000383ffff */
[----:B------:R-:W-:Y:S05]  /*9050*/  BRA `(.L_x_2940) ;  /* 0xffffffec00287947 */ /* 0x000fea000383ffff */
.L_x_2905:
[----:B-1----:R1:W2:Y:S02]  /*9060*/  SYNCS.PHASECHK.TRANS64.TRYWAIT P1, [R16+URZ+0x30840], R13 ;  /* 0x0308400d100075a7 */ /* 0x0022a4000802017f */
[----:B--2---:R-:W-:Y:S05]  /*9070*/  @!P1 NANOSLEEP.SYNCS 0x989680 ;  /* 0x009896800000995d */ /* 0x004fea0003900000 */
[----:B------:R-:W2:Y:S02]  /*9080*/  @!P1 SYNCS.PHASECHK.TRANS64 P1, [R16+URZ+0x30840], R13 ;  /* 0x0308400d100095a7 */ /* 0x000ea4000802007f */
[----:B--2---:R-:W-:Y:S05]  /*9090*/  @!P1 BRA `(.L_x_2905) ;  /* 0xfffffffc00f09947 */ /* 0x004fea000383ffff */
[----:B------:R-:W-:Y:S05]  /*90a0*/  BRA `(.L_x_2941) ;  /* 0xffffffec00e07947 */ /* 0x000fea000383ffff */
.L_x_2907:
[----:B--2---:R2:W1:Y:S02]  /*90b0*/  SYNCS.PHASECHK.TRANS64.TRYWAIT P1, [R16+URZ+0x30828], R13 ;  /* 0x0308280d100075a7 */ /* 0x004464000802017f */
[----:B-1----:R-:W-:Y:S05]  /*90c0*/  @!P1 NANOSLEEP.SYNCS 0x989680 ;  /* 0x009896800000995d */ /* 0x002fea0003900000 */
[----:B------:R-:W1:Y:S02]  /*90d0*/  @!P1 SYNCS.PHASECHK.TRANS64 P1, [R16+URZ+0x30828], R13 ;  /* 0x0308280d100095a7 */ /* 0x000e64000802007f */
[----:B-1----:R-:W-:Y:S05]  /*90e0*/  @!P1 BRA `(.L_x_2907) ;  /* 0xfffffffc00f09947 */ /* 0x002fea000383ffff */
[----:B------:R-:W-:Y:S05]  /*90f0*/  BRA `(.L_x_2942) ;  /* 0xfffffff000687947 */ /* 0x000fea000383ffff */
.L_x_2909:
[----:B------:R1:W1:Y:S02]  /*9100*/  SYNCS.PHASECHK.TRANS64.TRYWAIT P0, [R3+URZ+0x30840], R0 ;  /* 0x03084000030075a7 */ /* 0x000264000800017f */
[----:B-1----:R-:W-:Y:S05]  /*9110*/  @!P0 NANOSLEEP.SYNCS 0x989680 ;  /* 0x009896800000895d */ /* 0x002fea0003900000 */
[----:B------:R-:W1:Y:S02]  /*9120*/  @!P0 SYNCS.PHASECHK.TRANS64 P0, [R3+URZ+0x30840], R0 ;  /* 0x03084000030085a7 */ /* 0x000e64000800007f */
[----:B-1----:R-:W-:Y:S05]  /*9130*/  @!P0 BRA `(.L_x_2909) ;  /* 0xfffffffc00f08947 */ /* 0x002fea000383ffff */
[----:B------:R-:W-:Y:S05]  /*9140*/  BRA `(.L_x_2943) ;  /* 0xfffffff4001c7947 */ /* 0x000fea000383ffff */
.L_x_2911:
[----:B------:R-:W-:Y:S01]  /*9150*/  BSSY B0, `(.L_x_2944) ;  /* 0x0000006000007945 */ /* 0x000fe20003800000 */
[----:B------:R-:W-:-:S07]  /*9160*/  IMAD.MOV.U32 R15, RZ, RZ, -0x1 ;  /* 0xffffffffff0f7424 */ /* 0x000fce00078e00ff */
[----:B------:R-:W-:Y:S05]  /*9170*/  WARPSYNC.COLLECTIVE R15, `(.L_x_2945) ;  /* 0x000000000f0c7348 */ /* 0x000fea0003c00000 */
[----:B------:R-:W-:Y:S02]  /*9180*/  ELECT P6, UR62, PT ;  /* 0x00000000003e782f */ /* 0x000fe400038c0000 */
[----:B------:R-:W-:Y:S01]  /*9190*/  MOV R14, UR62 ;  /* 0x0000003e000e7c02 */ /* 0x000fe20008000f00 */
[----:B------:R-:W-:Y:S10]  /*91a0*/  ENDCOLLECTIVE ;  /* 0x000000000000791b */ /* 0x000ff40003800000 */
.L_x_2945:
[----:B------:R-:W-:Y:S05]  /*91b0*/  BSYNC B0 ;  /* 0x0000000000007941 */ /* 0x000fea0003800000 */
.L_x_2944:
[----:B------:R-:W-:Y:S05]  /*91c0*/  BRA `(.L_x_2946) ;  /* 0xfffffff400c87947 */ /* 0x000fea000383ffff */
.L_x_2913:
[----:B-1----:R1:W2:Y:S02]  /*91d0*/  SYNCS.PHASECHK.TRANS64.TRYWAIT P0, [R6+URZ], R5 ;  /* 0x00000005060075a7 */ /* 0x0022a4000800017f */
[----:B--2---:R-:W-:Y:S05]  /*91e0*/  @!P0 NANOSLEEP.SYNCS 0x989680 ;  /* 0x009896800000895d */ /* 0x004fea0003900000 */
[----:B------:R-:W2:Y:S02]  /*91f0*/  @!P0 SYNCS.PHASECHK.TRANS64 P0, [R6+URZ], R5 ;  /* 0x00000005060085a7 */ /* 0x000ea4000800007f */
[----:B--2---:R-:W-:Y:S05]  /*9200*/  @!P0 BRA `(.L_x_2913) ;  /* 0xfffffffc00f08947 */ /* 0x004fea000383ffff */
[----:B------:R-:W-:Y:S05]  /*9210*/  BRA `(.L_x_2947) ;  /* 0xfffffff800087947 */ /* 0x000fea000383ffff */
.L_x_2914:
[----:B--2---:R2:W3:Y:S02]  /*9220*/  SYNCS.PHASECHK.TRANS64.TRYWAIT P0, [R3+URZ], R2 ;  /* 0x00000002030075a7 */ /* 0x0044e4000800017f */
[----:B---3--:R-:W-:Y:S05]  /*9230*/  @!P0 NANOSLEEP.SYNCS 0x989680 ;  /* 0x009896800000895d */ /* 0x008fea0003900000 */
[----:B------:R-:W3:Y:S02]  /*9240*/  @!P0 SYNCS.PHASECHK.TRANS64 P0, [R3+URZ], R2 ;  /* 0x00000002030085a7 */ /* 0x000ee4000800007f */
[----:B---3--:R-:W-:Y:S05]  /*9250*/  @!P0 BRA `(.L_x_2914) ;  /* 0xfffffffc00f08947 */ /* 0x008fea000383ffff */
[----:B------:R-:W-:Y:S05]  /*9260*/  BRA `(.L_x_2948) ;  /* 0xfffffff400fc7947 */ /* 0x000fea000383ffff */
.L_x_2916:
[----:B--2---:R2:W3:Y:S02]  /*9270*/  SYNCS.PHASECHK.TRANS64.TRYWAIT P0, [R0+URZ], R5 ;  /* 0x00000005000075a7 */ /* 0x0044e4000800017f */
[----:B---3--:R-:W-:Y:S05]  /*9280*/  @!P0 NANOSLEEP.SYNCS 0x989680 ;  /* 0x009896800000895d */ /* 0x008fea0003900000 */
[----:B------:R-:W3:Y:S02]  /*9290*/  @!P0 SYNCS.PHASECHK.TRANS64 P0, [R0+URZ], R5 ;  /* 0x00000005000085a7 */ /* 0x000ee4000800007f */
[----:B---3--:R-:W-:Y:S05]  /*92a0*/  @!P0 BRA `(.L_x_2916) ;  /* 0xfffffffc00f08947 */ /* 0x008fea000383ffff */
[----:B------:R-:W-:Y:S05]  /*92b0*/  BRA `(.L_x_2949) ;  /* 0xfffffff800007947 */ /* 0x000fea000383ffff */
.L_x_2950:
        /* <DEDUP_REMOVED lines=12> */
.L_x_3704:


//--------------------- .text._ZN7cutlass13device_kernelIN5flash22FlashAttnBwdPreprocessIN4cute5tupleIJNS3_1CILi64EEENS5_ILi128EEEEEENS_10bfloat16_tEfNS_4arch4Sm90ELb1ELb0EEEEEvNT_6ParamsE --------------------------
	.section	.text._ZN7cutlass13device_kernelIN5flash22FlashAttnBwdPreprocessIN4cute5tupleIJNS3_1CILi64EEENS5_ILi128EEEEEENS_10bfloat16_tEfNS_4arch4Sm90ELb1ELb0EEEEEvNT_6ParamsE,"ax",@progbits
	.align	128
.text._ZN7cutlass13device_kernelIN5flash22FlashAttnBwdPreprocessIN4cute5tupleIJNS3_1CILi64EEENS5_ILi128EEEEEENS_10bfloat16_tEfNS_4arch4Sm90ELb1ELb0EEEEEvNT_6ParamsE:
        .type           _ZN7cutlass13device_kernelIN5flash22FlashAttnBwdPreprocessIN4cute5tupleIJNS3_1CILi64EEENS5_ILi128EEEEEENS_10bfloat16_tEfNS_4arch4Sm90ELb1ELb0EEEEEvNT_6ParamsE,@function
        .size           _ZN7cutlass13device_kernelIN5flash22FlashAttnBwdPreprocessIN4cute5tupleIJNS3_1CILi64EEENS5_ILi128EEEEEENS_10bfloat16_tEfNS_4arch4Sm90ELb1ELb0EEEEEvNT_6ParamsE,(.L_x_3705 - _ZN7cutlass13device_kernelIN5flash22FlashAttnBwdPreprocessIN4cute5tupleIJNS3_1CILi64EEENS5_ILi128EEEEEENS_10bfloat16_tEfNS_4arch4Sm90ELb1ELb0EEEEEvNT_6ParamsE)
        .other          _ZN7cutlass13device_kernelIN5flash22FlashAttnBwdPreprocessIN4cute5tupleIJNS3_1CILi64EEENS5_ILi128EEEEEENS_10bfloat16_tEfNS_4arch4Sm90ELb1ELb0EEEEEvNT_6ParamsE,@"STO_CUDA_ENTRY STV_DEFAULT"
_ZN7cutlass13device_kernelIN5flash22FlashAttnBwdPreprocessIN4cute5tupleIJNS3_1CILi64EEENS5_ILi128EEEEEENS_10bfloat16_tEfNS_4arch4Sm90ELb1ELb0EEEEEvNT_6ParamsE:
[----:B------:R-:W-:Y:S01]  /*0000*/  LDC R1, c[0x0][0x28] ;  /* 0x00000a00ff017b82 */ /* 0x000fe20000000800 */
[----:B------:R-:W0:Y:S07]  /*0010*/  S2R R0, SR_TID.X ;  /* 0x0000000000007919 */ /* 0x000e2e0000002100 */
[----:B------:R-:W1:Y:S01]  /*0020*/  S2UR UR8, SR_CTAID.Y ;  /* 0x00000000000879c3 */ /* 0x000e620000002600 */
[----:B------:R-:W-:Y:S01]  /*0030*/  ULDC UR4, c[0x0][0x218] ;  /* 0x0000860000047ab9 */ /* 0x000fe20000000800 */
[----:B------:R-:W-:Y:S01]  /*0040*/  ULDC UR5, c[0x0][0x21c] ;  /* 0x0000870000057ab9 */ /* 0x000fe20000000800 */
[----:B------:R-:W2:Y:S01]  /*0050*/  S2R R2, SR_CTAID.X ;  /* 0x0000000000027919 */ /* 0x000ea20000002500 */
[----:B------:R-:W-:-:S04]  /*0060*/  ULDC.64 UR6, c[0x0][0x208] ;  /* 0x0000820000067ab9 */ /* 0x000fc80000000a00 */
[----:B------:R-:W3:Y:S08]  /*0070*/  LDC.64 R10, c[0x0][0x230] ;  /* 0x00008c00ff0a7b82 */ /* 0x000ef00000000a00 */
[----:B------:R-:W4:Y:S08]  /*0080*/  S2UR UR9, SR_CTAID.Z ;  /* 0x00000000000979c3 */ /* 0x000f300000002700 */
[----:B------:R-:W4:Y:S01]  /*0090*/  LDC.64 R18, c[0x0][0x250] ;  /* 0x00009400ff127b82 */ /* 0x000f220000000a00 */
[----:B-1----:R-:W-:Y:S01]  /*00a0*/  USHF.R.S32.HI UR10, URZ, 0x1f, UR8 ;  /* 0x0000001f3f0a7899 */ /* 0x002fe20008011408 */
[----:B0-----:R-:W-:-:S06]  /*00b0*/  SHF.R.S32.HI R3, RZ, 0x1f, R0 ;  /* 0x0000001fff037819 */ /* 0x001fcc0000011400 */
[----:B------:R-:W0:Y:S01]  /*00c0*/  LDC.64 R40, c[0x0][0x238] ;  /* 0x00008e00ff287b82 */ /* 0x000e220000000a00 */
[----:B---3--:R-:W-:Y:S01]  /*00d0*/  IMAD R4, R10, UR10, RZ ;  /* 0x0000000a0a047c24 */ /* 0x008fe2000f8e02ff */
[----:B------:R-:W-:Y:S01]  /*00e0*/  LEA.HI R46, R3, R0, RZ, 0x4 ;  /* 0x00000000032e7211 */ /* 0x000fe200078f20ff */
[----:B--2---:R-:W-:Y:S02]  /*00f0*/  IMAD.SHL.U32 R44, R2, 0x40, RZ ;  /* 0x00000040022c7824 */ /* 0x004fe400078e00ff */
[----:B------:R-:W-:Y:S01]  /*0100*/  IMAD R11, R11, UR8, R4 ;  /* 0x000000080b0b7c24 */ /* 0x000fe2000f8e0204 */
[----:B------:R-:W-:Y:S02]  /*0110*/  LOP3.LUT R5, R46, 0xfffffff0, RZ, 0xc0, !PT ;  /* 0xfffffff02e057812 */ /* 0x000fe400078ec0ff */
[----:B------:R-:W1:Y:S01]  /*0120*/  LDC.64 R42, c[0x0][0x258] ;  /* 0x00009600ff2a7b82 */ /* 0x000e620000000a00 */
[----:B------:R-:W-:Y:S01]  /*0130*/  IADD3 R3, -R44, UR4, RZ ;  /* 0x000000042c037c10 */ /* 0x000fe2000fffe1ff */
[----:B----4-:R-:W-:Y:S01]  /*0140*/  USHF.R.S32.HI UR11, URZ, 0x1f, UR9 ;  /* 0x0000001f3f0b7899 */ /* 0x010fe20008011409 */
[----:B------:R-:W-:Y:S01]  /*0150*/  SHF.R.S32.HI R46, RZ, 0x4, R46 ;  /* 0x00000004ff2e7819 */ /* 0x000fe2000001142e */
[----:B------:R-:W-:-:S03]  /*0160*/  IMAD.IADD R5, R0, 0x1, -R5 ;  /* 0x0000000100057824 */ /* 0x000fc600078e0a05 */
[C---:B------:R-:W-:Y:S01]  /*0170*/  ISETP.GE.AND P1, PT, R46.reuse, R3, PT ;  /* 0x000000032e00720c */ /* 0x040fe20003f26270 */
[----:B------:R-:W-:Y:S01]  /*0180*/  VIADD R4, R46, 0x10 ;  /* 0x000000102e047836 */ /* 0x000fe20000000000 */
[----:B------:R-:W-:Y:S01]  /*0190*/  SHF.L.U32 R8, R5, 0x3, RZ ;  /* 0x0000000305087819 */ /* 0x000fe200000006ff */
[----:B------:R-:W-:Y:S01]  /*01a0*/  IMAD R16, R18, UR10, RZ ;  /* 0x0000000a12107c24 */ /* 0x000fe2000f8e02ff */
[--C-:B------:R-:W-:Y:S02]  /*01b0*/  SHF.R.S32.HI R47, RZ, 0x1f, R46.reuse ;  /* 0x0000001fff2f7819 */ /* 0x100fe4000001142e */
[C---:B------:R-:W-:Y:S02]  /*01c0*/  ISETP.LT.AND P3, PT, R8.reuse, UR5, !P1 ;  /* 0x0000000508007c0c */ /* 0x040fe4000cf61270 */
[----:B------:R-:W-:Y:S01]  /*01d0*/  ISETP.GE.AND P0, PT, R8, UR5, PT ;  /* 0x0000000508007c0c */ /* 0x000fe2000bf06270 */
[----:B------:R-:W-:Y:S01]  /*01e0*/  IMAD.WIDE R48, R2, 0x40, R46 ;  /* 0x0000004002307825 */ /* 0x000fe200078e022e */
[----:B------:R-:W-:-:S02]  /*01f0*/  SHF.R.S32.HI R9, RZ, 0x1f, R8 ;  /* 0x0000001fff097819 */ /* 0x000fc40000011408 */
[----:B------:R-:W-:Y:S01]  /*0200*/  ISETP.LT.AND P2, PT, R4, R3, !P0 ;  /* 0x000000030400720c */ /* 0x000fe20004741270 */
[----:B------:R-:W-:-:S06]  /*0210*/  IMAD.WIDE.U32 R6, R10, UR8, R8 ;  /* 0x000000080a067c25 */ /* 0x000fcc000f8e0008 */
[----:B------:R-:W2:Y:S01]  /*0220*/  @P3 LDC.64 R14, c[0x0][0x228] ;  /* 0x00008a00ff0e3b82 */ /* 0x000ea20000000a00 */
[----:B0-----:R-:W-:Y:S02]  /*0230*/  IMAD R10, R40, UR11, RZ ;  /* 0x0000000b280a7c24 */ /* 0x001fe4000f8e02ff */
[----:B------:R-:W-:Y:S02]  /*0240*/  IMAD.IADD R7, R7, 0x1, R11 ;  /* 0x0000000107077824 */ /* 0x000fe400078e020b */
[----:B------:R-:W-:Y:S01]  /*0250*/  IMAD R11, R19, UR8, R16 ;  /* 0x00000008130b7c24 */ /* 0x000fe2000f8e0210 */
[----:B------:R-:W-:Y:S01]  /*0260*/  @P2 IADD3 R29, P4, R48, 0x10, RZ ;  /* 0x00000010301d2810 */ /* 0x000fe20007f9e0ff */
[----:B------:R-:W-:Y:S01]  /*0270*/  IMAD.WIDE.U32 R8, R18, UR8, R8 ;  /* 0x0000000812087c25 */ /* 0x000fe2000f8e0008 */
[----:B------:R-:W0:Y:S03]  /*0280*/  @P3 LDC.64 R12, c[0x0][0x248] ;  /* 0x00009200ff0c3b82 */ /* 0x000e260000000a00 */
[----:B------:R-:W-:Y:S01]  /*0290*/  IMAD R17, R41, UR9, R10 ;  /* 0x0000000929117c24 */ /* 0x000fe2000f8e020a */
[----:B------:R-:W-:Y:S01]  /*02a0*/  IADD3 R9, R9, R11, RZ ;  /* 0x0000000b09097210 */ /* 0x000fe20007ffe0ff */
[----:B------:R-:W-:-:S03]  /*02b0*/  IMAD.WIDE.U32 R40, R40, UR9, R6 ;  /* 0x0000000928287c25 */ /* 0x000fc6000f8e0006 */
[----:B------:R-:W3:Y:S01]  /*02c0*/  @P2 LDC.64 R6, c[0x0][0x228] ;  /* 0x00008a00ff062b82 */ /* 0x000ee20000000a00 */
[----:B-1----:R-:W-:Y:S02]  /*02d0*/  IMAD R16, R42, UR11, RZ ;  /* 0x0000000b2a107c24 */ /* 0x002fe4000f8e02ff */
[----:B------:R-:W-:Y:S01]  /*02e0*/  IMAD.IADD R41, R41, 0x1, R17 ;  /* 0x0000000129297824 */ /* 0x000fe200078e0211 */
[----:B------:R-:W-:Y:S01]  /*02f0*/  @P2 IADD3 R17, P5, R48, 0x10, RZ ;  /* 0x0000001030112810 */ /* 0x000fe20007fbe0ff */
[----:B------:R-:W-:Y:S02]  /*0300*/  IMAD R19, R43, UR9, R16 ;  /* 0x000000092b137c24 */ /* 0x000fe4000f8e0210 */
[----:B------:R-:W-:Y:S01]  /*0310*/  IMAD.WIDE.U32 R42, R42, UR9, R8 ;  /* 0x000000092a2a7c25 */ /* 0x000fe2000f8e0008 */
[----:B------:R-:W1:Y:S03]  /*0320*/  @P3 LDC.64 R10, c[0x0][0x240] ;  /* 0x00009000ff0a3b82 */ /* 0x000e660000000a00 */
[----:B--2---:R-:W-:-:S02]  /*0330*/  @P3 IMAD R16, R49, R14, RZ ;  /* 0x0000000e31103224 */ /* 0x004fc400078e02ff */
[----:B------:R-:W-:Y:S01]  /*0340*/  IMAD.IADD R43, R43, 0x1, R19 ;  /* 0x000000012b2b7824 */ /* 0x000fe200078e0213 */
[----:B------:R-:W-:Y:S01]  /*0350*/  @P2 IADD3.X R19, RZ, R49, RZ, P5, !PT ;  /* 0x00000031ff132210 */ /* 0x000fe20002ffe4ff */
[C---:B------:R-:W-:Y:S01]  /*0360*/  @P3 IMAD R23, R48.reuse, R15, R16 ;  /* 0x0000000f30173224 */ /* 0x040fe200078e0210 */
[----:B------:R-:W2:Y:S01]  /*0370*/  @P3 LDC.64 R20, c[0x0][0x210] ;  /* 0x00008400ff143b82 */ /* 0x000ea20000000a00 */
[----:B0-----:R-:W-:Y:S02]  /*0380*/  @P3 IMAD R16, R49, R12, RZ ;  /* 0x0000000c31103224 */ /* 0x001fe400078e02ff */
[----:B------:R-:W-:-:S04]  /*0390*/  @P3 IMAD.WIDE.U32 R14, R48, R14, R40 ;  /* 0x0000000e300e3225 */ /* 0x000fc800078e0028 */
[C---:B------:R-:W-:Y:S01]  /*03a0*/  @P3 IMAD R25, R48.reuse, R13, R16 ;  /* 0x0000000d30193224 */ /* 0x040fe200078e0210 */
[----:B------:R-:W0:Y:S01]  /*03b0*/  @P2 LDC.64 R8, c[0x0][0x248] ;  /* 0x00009200ff082b82 */ /* 0x000e220000000a00 */
[----:B------:R-:W-:-:S04]  /*03c0*/  @P3 IMAD.WIDE.U32 R12, R48, R12, R42 ;  /* 0x0000000c300c3225 */ /* 0x000fc800078e002a */
[----:B------:R-:W-:Y:S01]  /*03d0*/  @P3 IMAD.IADD R13, R13, 0x1, R25 ;  /* 0x000000010d0d3824 */ /* 0x000fe200078e0219 */
[----:B------:R-:W-:Y:S01]  /*03e0*/  @P2 MOV R25, R43 ;  /* 0x0000002b00192202 */ /* 0x000fe20000000f00 */
[----:B---3--:R-:W-:Y:S01]  /*03f0*/  @P2 IMAD R16, R19, R6, RZ ;  /* 0x0000000613102224 */ /* 0x008fe200078e02ff */
[C---:B-1----:R-:W-:Y:S01]  /*0400*/  @P3 LEA R10, P6, R12.reuse, R10, 0x1 ;  /* 0x0000000a0c0a3211 */ /* 0x042fe200078c08ff */
[----:B------:R-:W-:Y:S01]  /*0410*/  @P3 IMAD.IADD R15, R15, 0x1, R23 ;  /* 0x000000010f0f3824 */ /* 0x000fe200078e0217 */
[----:B------:R-:W-:Y:S01]  /*0420*/  @P2 IADD3.X R19, RZ, R49, RZ, P4, !PT ;  /* 0x00000031ff132210 */ /* 0x000fe200027fe4ff */
[----:B------:R-:W-:Y:S01]  /*0430*/  @P2 IMAD.MOV.U32 R22, RZ, RZ, R40 ;  /* 0x000000ffff162224 */ /* 0x000fe200078e0028 */
[----:B------:R-:W-:Y:S01]  /*0440*/  @P3 LEA.HI.X R11, R12, R11, R13, 0x1, P6 ;  /* 0x0000000b0c0b3211 */ /* 0x000fe200030f0c0d */
[----:B------:R-:W-:Y:S01]  /*0450*/  @P2 IMAD R7, R17, R7, R16 ;  /* 0x0000000711072224 */ /* 0x000fe200078e0210 */
[----:B------:R-:W-:Y:S01]  /*0460*/  @P2 MOV R23, R41 ;  /* 0x0000002900172202 */ /* 0x000fe20000000f00 */
[----:B------:R-:W1:Y:S01]  /*0470*/  @P2 LDC.64 R52, c[0x0][0x210] ;  /* 0x00008400ff342b82 */ /* 0x000e620000000a00 */
[----:B--2---:R-:W-:Y:S01]  /*0480*/  @P3 LEA R20, P5, R14, R20, 0x1 ;  /* 0x000000140e143211 */ /* 0x004fe200078a08ff */
[----:B------:R-:W-:-:S02]  /*0490*/  @P2 IMAD.MOV.U32 R24, RZ, RZ, R42 ;  /* 0x000000ffff182224 */ /* 0x000fc400078e002a */
[----:B------:R-:W-:Y:S01]  /*04a0*/  @P2 IMAD.WIDE.U32 R22, R17, R6, R22 ;  /* 0x0000000611162225 */ /* 0x000fe200078e0016 */
[----:B------:R-:W-:Y:S02]  /*04b0*/  @P3 LEA.HI.X R21, R14, R21, R15, 0x1, P5 ;  /* 0x000000150e153211 */ /* 0x000fe400028f0c0f */
[----:B------:R-:W-:Y:S02]  /*04c0*/  CS2R R14, SRZ ;  /* 0x00000000000e7805 */ /* 0x000fe4000001ff00 */
[----:B------:R-:W-:Y:S01]  /*04d0*/  CS2R R16, SRZ ;  /* 0x0000000000107805 */ /* 0x000fe2000001ff00 */
[----:B------:R-:W2:Y:S01]  /*04e0*/  @P2 LDC.64 R56, c[0x0][0x240] ;  /* 0x00009000ff382b82 */ /* 0x000ea20000000a00 */
[-C--:B0-----:R-:W-:Y:S01]  /*04f0*/  @P2 IMAD R12, R19, R8.reuse, RZ ;  /* 0x00000008130c2224 */ /* 0x081fe200078e02ff */
[----:B------:R-:W-:Y:S01]  /*0500*/  CS2R R18, SRZ ;  /* 0x0000000000127805 */ /* 0x000fe2000001ff00 */
[----:B------:R-:W-:-:S04]  /*0510*/  @P2 IMAD.WIDE.U32 R24, R29, R8, R24 ;  /* 0x000000081d182225 */ /* 0x000fc800078e0018 */
[----:B------:R-:W-:Y:S01]  /*0520*/  @P2 IMAD R27, R29, R9, R12 ;  /* 0x000000091d1b2224 */ /* 0x000fe200078e020c */
[----:B------:R-:W-:Y:S01]  /*0530*/  CS2R R12, SRZ ;  /* 0x00000000000c7805 */ /* 0x000fe2000001ff00 */
[----:B------:R-:W-:Y:S01]  /*0540*/  VIADD R6, R46, 0x20 ;  /* 0x000000202e067836 */ /* 0x000fe20000000000 */
[----:B------:R-:W3:Y:S04]  /*0550*/  @P3 LDG.E.128 R16, desc[UR6][R10.64] ;  /* 0x000000060a103981 */ /* 0x000ee8000c1e1d00 */
[----:B------:R0:W4:Y:S01]  /*0560*/  @P3 LDG.E.128 R12, desc[UR6][R20.64] ;  /* 0x00000006140c3981 */ /* 0x000122000c1e1d00 */
[----:B------:R-:W-:Y:S01]  /*0570*/  ISETP.LT.AND P3, PT, R6, R3, !P0 ;  /* 0x000000030600720c */ /* 0x000fe20004761270 */
[----:B------:R-:W-:Y:S01]  /*0580*/  @P2 IMAD.IADD R9, R23, 0x1, R7 ;  /* 0x0000000117092824 */ /* 0x000fe200078e0207 */
[----:B------:R-:W-:-:S02]  /*0590*/  IADD3 R8, R46, 0x30, RZ ;  /* 0x000000302e087810 */ /* 0x000fc40007ffe0ff */
[----:B-1----:R-:W-:Y:S02]  /*05a0*/  @P2 LEA R52, P4, R22, R52, 0x1 ;  /* 0x0000003416342211 */ /* 0x002fe400078808ff */
[----:B------:R-:W-:Y:S02]  /*05b0*/  @P2 IADD3 R7, R25, R27, RZ ;  /* 0x0000001b19072210 */ /* 0x000fe40007ffe0ff */
[----:B--2---:R-:W-:-:S05]  /*05c0*/  @P2 LEA R56, P5, R24, R56, 0x1 ;  /* 0x0000003818382211 */ /* 0x004fca00078a08ff */
[----:B------:R-:W1:Y:S01]  /*05d0*/  @P3 LDC.64 R34, c[0x0][0x228] ;  /* 0x00008a00ff223b82 */ /* 0x000e620000000a00 */
[----:B------:R-:W-:Y:S02]  /*05e0*/  ISETP.LT.AND P0, PT, R8, R3, !P0 ;  /* 0x000000030800720c */ /* 0x000fe40004701270 */
[----:B0-----:R-:W-:Y:S02]  /*05f0*/  CS2R R20, SRZ ;  /* 0x0000000000147805 */ /* 0x001fe4000001ff00 */
[----:B------:R-:W-:Y:S02]  /*0600*/  @P2 LEA.HI.X R53, R22, R53, R9, 0x1, P4 ;  /* 0x0000003516352211 */ /* 0x000fe400020f0c09 */
[----:B------:R-:W-:Y:S02]  /*0610*/  CS2R R22, SRZ ;  /* 0x0000000000167805 */ /* 0x000fe4000001ff00 */
[----:B------:R-:W-:Y:S02]  /*0620*/  @P2 LEA.HI.X R57, R24, R57, R7, 0x1, P5 ;  /* 0x0000003918392211 */ /* 0x000fe400028f0c07 */
[----:B------:R-:W-:-:S02]  /*0630*/  CS2R R24, SRZ ;  /* 0x0000000000187805 */ /* 0x000fc4000001ff00 */
[----:B------:R-:W-:Y:S01]  /*0640*/  CS2R R26, SRZ ;  /* 0x00000000001a7805 */ /* 0x000fe2000001ff00 */
[----:B------:R-:W0:Y:S01]  /*0650*/  @P3 LDC.64 R36, c[0x0][0x248] ;  /* 0x00009200ff243b82 */ /* 0x000e220000000a00 */
[----:B------:R2:W4:Y:S04]  /*0660*/  @P2 LDG.E.128 R20, desc[UR6][R52.64] ;  /* 0x0000000634142981 */ /* 0x000528000c1e1d00 */
[----:B------:R1:W4:Y:S01]  /*0670*/  @P2 LDG.E.128 R24, desc[UR6][R56.64] ;  /* 0x0000000638182981 */ /* 0x000322000c1e1d00 */
[C---:B------:R-:W-:Y:S02]  /*0680*/  @P3 IADD3 R55, P2, R48.reuse, 0x20, RZ ;  /* 0x0000002030373810 */ /* 0x040fe40007f5e0ff */
[----:B------:R-:W0:Y:S01]  /*0690*/  @P0 LDC.64 R38, c[0x0][0x228] ;  /* 0x00008a00ff260b82 */ /* 0x000e220000000a00 */
[----:B------:R-:W-:-:S02]  /*06a0*/  @P0 IADD3 R51, P4, R48, 0x30, RZ ;  /* 0x0000003030330810 */ /* 0x000fc40007f9e0ff */
[C---:B------:R-:W-:Y:S01]  /*06b0*/  @P3 IADD3 R50, P5, R48.reuse, 0x20, RZ ;  /* 0x0000002030323810 */ /* 0x040fe20007fbe0ff */
[--C-:B------:R-:W-:Y:S01]  /*06c0*/  @P3 IMAD.X R59, RZ, RZ, R49.reuse, P2 ;  /* 0x000000ffff3b3224 */ /* 0x100fe200010e0631 */
[----:B------:R-:W-:Y:S01]  /*06d0*/  @P0 IADD3 R7, P6, R48, 0x30, RZ ;  /* 0x0000003030070810 */ /* 0x000fe20007fde0ff */
[----:B--2---:R-:W-:Y:S01]  /*06e0*/  @P0 IMAD.X R53, RZ, RZ, R49, P4 ;  /* 0x000000ffff350224 */ /* 0x004fe200020e0631 */
[-C--:B------:R-:W-:Y:S01]  /*06f0*/  @P3 IADD3.X R61, RZ, R49.reuse, RZ, P5, !PT ;  /* 0x00000031ff3d3210 */ /* 0x080fe20002ffe4ff */
[----:B-1----:R-:W-:Y:S01]  /*0700*/  @P3 IMAD R54, R59, R34, RZ ;  /* 0x000000223b363224 */ /* 0x002fe200078e02ff */
[----:B------:R-:W-:Y:S01]  /*0710*/  @P0 IADD3.X R9, RZ, R49, RZ, P6, !PT ;  /* 0x00000031ff090210 */ /* 0x000fe200037fe4ff */
[----:B------:R-:W1:Y:S01]  /*0720*/  @P3 LDC.64 R10, c[0x0][0x210] ;  /* 0x00008400ff0a3b82 */ /* 0x000e620000000a00 */
[----:B------:R-:W-:Y:S01]  /*0730*/  @P3 MOV R49, R41 ;  /* 0x0000002900313202 */ /* 0x000fe20000000f00 */
[----:B------:R-:W-:Y:S02]  /*0740*/  @P3 IMAD.MOV.U32 R48, RZ, RZ, R40 ;  /* 0x000000ffff303224 */ /* 0x000fe400078e0028 */
[----:B------:R-:W-:-:S04]  /*0750*/  @P3 IMAD R57, R55, R35, R54 ;  /* 0x0000002337393224 */ /* 0x000fc800078e0236 */
[----:B------:R-:W2:Y:S01]  /*0760*/  @P0 LDC.64 R28, c[0x0][0x210] ;  /* 0x00008400ff1c0b82 */ /* 0x000ea20000000a00 */
[----:B------:R-:W-:Y:S01]  /*0770*/  @P3 IMAD.WIDE.U32 R34, R55, R34, R48 ;  /* 0x0000002237223225 */ /* 0x000fe200078e0030 */
[----:B------:R-:W-:-:S06]  /*0780*/  @P3 MOV R49, R43 ;  /* 0x0000002b00313202 */ /* 0x000fcc0000000f00 */
[----:B------:R-:W2:Y:S01]  /*0790*/  @P0 LDC.64 R32, c[0x0][0x248] ;  /* 0x00009200ff200b82 */ /* 0x000ea20000000a00 */
[----:B0-----:R-:W-:Y:S02]  /*07a0*/  @P3 IMAD R52, R61, R36, RZ ;  /* 0x000000243d343224 */ /* 0x001fe400078e02ff */
[----:B------:R-:W-:Y:S02]  /*07b0*/  @P3 IMAD.MOV.U32 R48, RZ, RZ, R42 ;  /* 0x000000ffff303224 */ /* 0x000fe400078e002a */
[----:B------:R-:W-:-:S03]  /*07c0*/  @P3 IMAD R55, R50, R37, R52 ;  /* 0x0000002532373224 */ /* 0x000fc600078e0234 */
[----:B------:R-:W0:Y:S01]  /*07d0*/  @P3 LDC.64 R30, c[0x0][0x240] ;  /* 0x00009000ff1e3b82 */ /* 0x000e220000000a00 */
[----:B------:R-:W-:-:S07]  /*07e0*/  @P3 IMAD.WIDE.U32 R48, R50, R36, R48 ;  /* 0x0000002432303225 */ /* 0x000fce00078e0030 */
[----:B------:R-:W0:Y:S01]  /*07f0*/  @P0 LDC.64 R36, c[0x0][0x240] ;  /* 0x00009000ff240b82 */ /* 0x000e220000000a00 */
[-C--:B------:R-:W-:Y:S02]  /*0800*/  @P0 IMAD R52, R53, R38.reuse, RZ ;  /* 0x0000002635340224 */ /* 0x080fe400078e02ff */
[----:B------:R-:W-:-:S04]  /*0810*/  @P0 IMAD.WIDE.U32 R40, R51, R38, R40 ;  /* 0x0000002633280225 */ /* 0x000fc800078e0028 */
[----:B------:R-:W-:Y:S01]  /*0820*/  @P0 IMAD R39, R51, R39, R52 ;  /* 0x0000002733270224 */ /* 0x000fe200078e0234 */
[----:B-1----:R-:W-:Y:S02]  /*0830*/  @P3 LEA R52, P2, R34, R10, 0x1 ;  /* 0x0000000a22343211 */ /* 0x002fe400078408ff */
[----:B--2---:R-:W-:Y:S01]  /*0840*/  @P0 LEA R10, P4, R40, R28, 0x1 ;  /* 0x0000001c280a0211 */ /* 0x004fe200078808ff */
[-C--:B------:R-:W-:Y:S02]  /*0850*/  @P0 IMAD R28, R9, R32.reuse, RZ ;  /* 0x00000020091c0224 */ /* 0x080fe400078e02ff */
[----:B------:R-:W-:Y:S02]  /*0860*/  @P3 IMAD.IADD R57, R35, 0x1, R57 ;  /* 0x0000000123393824 */ /* 0x000fe400078e0239 */
[C---:B------:R-:W-:Y:S02]  /*0870*/  @P0 IMAD R9, R7.reuse, R33, R28 ;  /* 0x0000002107090224 */ /* 0x040fe400078e021c */
[----:B------:R-:W-:Y:S01]  /*0880*/  @P0 IMAD.WIDE.U32 R42, R7, R32, R42 ;  /* 0x00000020072a0225 */ /* 0x000fe200078e002a */
[----:B------:R-:W-:-:S02]  /*0890*/  @P3 IADD3 R55, R49, R55, RZ ;  /* 0x0000003731373210 */ /* 0x000fc40007ffe0ff */
[----:B0-----:R-:W-:Y:S01]  /*08a0*/  @P3 LEA R50, P5, R48, R30, 0x1 ;  /* 0x0000001e30323211 */ /* 0x001fe200078a08ff */
[----:B------:R-:W-:Y:S01]  /*08b0*/  @P0 IMAD.IADD R39, R41, 0x1, R39 ;  /* 0x0000000129270824 */ /* 0x000fe200078e0227 */
[----:B------:R-:W-:Y:S02]  /*08c0*/  @P3 LEA.HI.X R53, R34, R11, R57, 0x1, P2 ;  /* 0x0000000b22353211 */ /* 0x000fe400010f0c39 */
[----:B------:R-:W-:Y:S02]  /*08d0*/  @P0 IADD3 R7, R43, R9, RZ ;  /* 0x000000092b070210 */ /* 0x000fe40007ffe0ff */
[----:B------:R-:W-:Y:S02]  /*08e0*/  @P0 LEA R54, P2, R42, R36, 0x1 ;  /* 0x000000242a360211 */ /* 0x000fe400078408ff */
[----:B------:R-:W-:Y:S02]  /*08f0*/  @P0 LEA.HI.X R11, R40, R29, R39, 0x1, P4 ;  /* 0x0000001d280b0211 */ /* 0x000fe400020f0c27 */
[----:B------:R-:W-:-:S02]  /*0900*/  CS2R R28, SRZ ;  /* 0x00000000001c7805 */ /* 0x000fc4000001ff00 */
[----:B------:R-:W-:Y:S02]  /*0910*/  @P3 LEA.HI.X R51, R48, R31, R55, 0x1, P5 ;  /* 0x0000001f30333211 */ /* 0x000fe400028f0c37 */
[----:B------:R-:W-:Y:S02]  /*0920*/  CS2R R30, SRZ ;  /* 0x00000000001e7805 */ /* 0x000fe4000001ff00 */
[----:B------:R-:W-:Y:S02]  /*0930*/  CS2R R32, SRZ ;  /* 0x0000000000207805 */ /* 0x000fe4000001ff00 */
[----:B------:R-:W-:Y:S02]  /*0940*/  CS2R R34, SRZ ;  /* 0x0000000000227805 */ /* 0x000fe4000001ff00 */
[----:B------:R-:W-:Y:S02]  /*0950*/  @P0 LEA.HI.X R55, R42, R37, R7, 0x1, P2 ;  /* 0x000000252a370211 */ /* 0x000fe400010f0c07 */
[----:B------:R-:W-:-:S02]  /*0960*/  CS2R R36, SRZ ;  /* 0x0000000000247805 */ /* 0x000fc4000001ff00 */
[----:B------:R-:W-:Y:S02]  /*0970*/  CS2R R38, SRZ ;  /* 0x0000000000267805 */ /* 0x000fe4000001ff00 */
[----:B------:R-:W-:Y:S02]  /*0980*/  CS2R R40, SRZ ;  /* 0x0000000000287805 */ /* 0x000fe4000001ff00 */
[----:B------:R-:W-:Y:S01]  /*0990*/  CS2R R42, SRZ ;  /* 0x00000000002a7805 */ /* 0x000fe2000001ff00 */
[----:B------:R-:W2:Y:S04]  /*09a0*/  @P3 LDG.E.128 R28, desc[UR6][R52.64] ;  /* 0x00000006341c3981 */ /* 0x000ea8000c1e1d00 */
[----:B------:R-:W2:Y:S04]  /*09b0*/  @P3 LDG.E.128 R32, desc[UR6][R50.64] ;  /* 0x0000000632203981 */ /* 0x000ea8000c1e1d00 */
[----:B------:R-:W2:Y:S04]  /*09c0*/  @P0 LDG.E.128 R36, desc[UR6][R10.64] ;  /* 0x000000060a240981 */ /* 0x000ea8000c1e1d00 */
[----:B------:R0:W2:Y:S01]  /*09d0*/  @P0 LDG.E.128 R40, desc[UR6][R54.64] ;  /* 0x0000000636280981 */ /* 0x0000a2000c1e1d00 */
[----:B------:R-:W-:-:S04]  /*09e0*/  ISETP.GT.AND P0, PT, R0, 0x3f, PT ;  /* 0x0000003f0000780c */ /* 0x000fc80003f04270 */
[----:B------:R-:W-:-:S13]  /*09f0*/  ISETP.GE.OR P2, PT, R0, R3, P0 ;  /* 0x000000030000720c */ /* 0x000fda0000746670 */
[----:B0-----:R-:W-:Y:S02]  /*0a00*/  @!P2 SHF.R.S32.HI R55, RZ, 0x1f, R0 ;  /* 0x0000001fff37a819 */ /* 0x001fe40000011400 */
[----:B---3--:R-:W-:Y:S02]  /*0a10*/  LOP3.LUT R48, R16, 0xffff0000, RZ, 0xc0, !PT ;  /* 0xffff000010307812 */ /* 0x008fe400078ec0ff */
[C---:B----4-:R-:W-:Y:S01]  /*0a20*/  LOP3.LUT R7, R12.reuse, 0xffff0000, RZ, 0xc0, !PT ;  /* 0xffff00000c077812 */ /* 0x050fe200078ec0ff */
[----:B------:R-:W-:Y:S01]  /*0a30*/  IMAD.U32 R12, R12, 0x10000, RZ ;  /* 0x000100000c0c7824 */ /* 0x000fe200078e00ff */
[----:B------:R-:W-:-:S03]  /*0a40*/  SHF.L.U32 R9, R16, 0x10, RZ ;  /* 0x0000001010097819 */ /* 0x000fc600000006ff */
[----:B------:R-:W-:Y:S02]  /*0a50*/  FMUL.FTZ R51, R7, R48 ;  /* 0x0000003007337220 */ /* 0x000fe40000410000 */
[----:B------:R-:W0:Y:S01]  /*0a60*/  @!P2 LDC.64 R48, c[0x0][0x290] ;  /* 0x0000a400ff30ab82 */ /* 0x000e220000000a00 */
        /* <DEDUP_REMOVED lines=9> */
[C---:B------:R-:W-:Y:S01]  /*0b00*/  IMAD.U32 R9, R15.reuse, 0x10000, RZ ;  /* 0x000100000f097824 */ /* 0x040fe200078e00ff */
[----:B------:R-:W-:Y:S02]  /*0b10*/  LOP3.LUT R7, R15, 0xffff0000, RZ, 0xc0, !PT ;  /* 0xffff00000f077812 */ /* 0x000fe400078ec0ff */
[----:B------:R-:W-:Y:S01]  /*0b20*/  FFMA.FTZ R51, R10, R11, R13 ;  /* 0x0000000b0a337223 */ /* 0x000fe2000001000d */
[----:B------:R-:W-:Y:S01]  /*0b30*/  LOP3.LUT R10, R20, 0xffff0000, RZ, 0xc0, !PT ;  /* 0xffff0000140a7812 */ /* 0x000fe200078ec0ff */
[----:B------:R-:W1:Y:S01]  /*0b40*/  @!P2 LDC.64 R12, c[0x0][0x298] ;  /* 0x0000a600ff0cab82 */ /* 0x000e620000000a00 */
[C---:B------:R-:W-:Y:S01]  /*0b50*/  LOP3.LUT R15, R24.reuse, 0xffff0000, RZ, 0xc0, !PT ;  /* 0xffff0000180f7812 */ /* 0x040fe200078ec0ff */
[----:B------:R-:W-:Y:S01]  /*0b60*/  IMAD.U32 R11, R24, 0x10000, RZ ;  /* 0x00010000180b7824 */ /* 0x000fe200078e00ff */
[----:B------:R-:W-:-:S03]  /*0b70*/  SHF.L.U32 R20, R20, 0x10, RZ ;  /* 0x0000001014147819 */ /* 0x000fc600000006ff */
[----:B------:R-:W-:Y:S01]  /*0b80*/  FMUL.FTZ R53, R10, R15 ;  /* 0x0000000f0a357220 */ /* 0x000fe20000410000 */
[----:B0-----:R-:W-:Y:S01]  /*0b90*/  @!P2 IMAD R10, R48, UR10, RZ ;  /* 0x0000000a300aac24 */ /* 0x001fe2000f8e02ff */
[----:B------:R-:W-:Y:S02]  /*0ba0*/  LOP3.LUT R16, R14, 0xffff0000, RZ, 0xc0, !PT ;  /* 0xffff00000e107812 */ /* 0x000fe400078ec0ff */
[----:B------:R-:W-:Y:S01]  /*0bb0*/  FFMA.FTZ R50, R20, R11, R53 ;  /* 0x0000000b14327223 */ /* 0x000fe20000010035 */
[----:B------:R-:W-:Y:S02]  /*0bc0*/  @!P2 IMAD R49, R49, UR8, R10 ;  /* 0x000000083131ac24 */ /* 0x000fe4000f8e020a */
[----:B------:R-:W0:Y:S01]  /*0bd0*/  @!P2 LDC.64 R10, c[0x0][0x288] ;  /* 0x0000a200ff0aab82 */ /* 0x000e220000000a00 */
[----:B------:R-:W-:Y:S02]  /*0be0*/  @!P2 IADD3 R14, P3, R44, R0, RZ ;  /* 0x000000002c0ea210 */ /* 0x000fe40007f7e0ff */
[----:B------:R-:W-:-:S02]  /*0bf0*/  LOP3.LUT R17, R18, 0xffff0000, RZ, 0xc0, !PT ;  /* 0xffff000012117812 */ /* 0x000fc400078ec0ff */
[----:B------:R-:W-:Y:S01]  /*0c00*/  @!P2 LEA.HI.X.SX32 R15, R44, R55, 0x1, P3 ;  /* 0x000000372c0fa211 */ /* 0x000fe200018f0eff */
[----:B------:R-:W-:Y:S02]  /*0c10*/  IMAD.U32 R18, R25, 0x10000, RZ ;  /* 0x0001000019127824 */ /* 0x000fe400078e00ff */
[----:B------:R-:W-:Y:S01]  /*0c20*/  FFMA.FTZ R16, R16, R17, R51 ;  /* 0x0000001110107223 */ /* 0x000fe20000010033 */
[----:B------:R-:W-:Y:S01]  /*0c30*/  SHF.L.U32 R17, R21, 0x10, RZ ;  /* 0x0000001015117819 */ /* 0x000fe200000006ff */
[----:B------:R-:W-:Y:S01]  /*0c40*/  @!P2 IMAD.WIDE.U32 R14, R48, UR8, R14 ;  /* 0x00000008300eac25 */ /* 0x000fe2000f8e000e */
[----:B------:R-:W-:Y:S02]  /*0c50*/  SHF.L.U32 R24, R19, 0x10, RZ ;  /* 0x0000001013187819 */ /* 0x000fe400000006ff */
[----:B------:R-:W-:Y:S01]  /*0c60*/  LOP3.LUT R21, R21, 0xffff0000, RZ, 0xc0, !PT ;  /* 0xffff000015157812 */ /* 0x000fe200078ec0ff */
[----:B-1----:R-:W-:Y:S01]  /*0c70*/  @!P2 IMAD R48, R12, UR11, RZ ;  /* 0x0000000b0c30ac24 */ /* 0x002fe2000f8e02ff */
[----:B------:R-:W-:Y:S01]  /*0c80*/  LOP3.LUT R20, R25, 0xffff0000, RZ, 0xc0, !PT ;  /* 0xffff000019147812 */ /* 0x000fe200078ec0ff */
[----:B------:R-:W-:Y:S01]  /*0c90*/  FFMA.FTZ R50, R17, R18, R50 ;  /* 0x0000001211327223 */ /* 0x000fe20000010032 */
[----:B------:R-:W-:-:S02]  /*0ca0*/  @!P2 IMAD.IADD R15, R15, 0x1, R49 ;  /* 0x000000010f0fa824 */ /* 0x000fc400078e0231 */
[----:B------:R-:W-:Y:S01]  /*0cb0*/  FFMA.FTZ R24, R9, R24, R16 ;  /* 0x0000001809187223 */ /* 0x000fe20000010010 */
[----:B------:R-:W-:Y:S01]  /*0cc0*/  SHF.L.U32 R9, R22, 0x10, RZ ;  /* 0x0000001016097819 */ /* 0x000fe200000006ff */
[----:B------:R-:W-:Y:S02]  /*0cd0*/  @!P2 IMAD R17, R13, UR9, R48 ;  /* 0x000000090d11ac24 */ /* 0x000fe4000f8e0230 */
[----:B------:R-:W-:Y:S01]  /*0ce0*/  FFMA.FTZ R20, R21, R20, R50 ;  /* 0x0000001415147223 */ /* 0x000fe20000010032 */
[----:B------:R-:W-:Y:S02]  /*0cf0*/  IMAD.U32 R16, R26, 0x10000, RZ ;  /* 0x000100001a107824 */ /* 0x000fe400078e00ff */
[----:B------:R-:W-:Y:S01]  /*0d00*/  @!P2 IMAD.WIDE.U32 R12, R12, UR9, R14 ;  /* 0x000000090c0cac25 */ /* 0x000fe2000f8e000e */
[----:B------:R-:W-:-:S03]  /*0d10*/  LOP3.LUT R22, R22, 0xffff0000, RZ, 0xc0, !PT ;  /* 0xffff000016167812 */ /* 0x000fc600078ec0ff */
[----:B------:R-:W-:Y:S01]  /*0d20*/  FFMA.FTZ R9, R9, R16, R20 ;  /* 0x0000001009097223 */ /* 0x000fe20000010014 */
[----:B------:R-:W-:Y:S02]  /*0d30*/  LOP3.LUT R15, R26, 0xffff0000, RZ, 0xc0, !PT ;  /* 0xffff00001a0f7812 */ /* 0x000fe400078ec0ff */
[----:B------:R-:W-:Y:S02]  /*0d40*/  @!P2 IADD3 R13, R13, R17, RZ ;  /* 0x000000110d0da210 */ /* 0x000fe40007ffe0ff */
[----:B0-----:R-:W-:Y:S02]  /*0d50*/  @!P2 LEA R14, P3, R12, R10, 0x2 ;  /* 0x0000000a0c0ea211 */ /* 0x001fe400078610ff */
[----:B------:R-:W-:Y:S01]  /*0d60*/  LOP3.LUT R18, R19, 0xffff0000, RZ, 0xc0, !PT ;  /* 0xffff000013127812 */ /* 0x000fe200078ec0ff */
[----:B------:R-:W-:Y:S01]  /*0d70*/  FFMA.FTZ R22, R22, R15, R9 ;  /* 0x0000000f16167223 */ /* 0x000fe20000010009 */
[----:B------:R-:W-:Y:S01]  /*0d80*/  IMAD.MOV.U32 R17, RZ, RZ, 0x7f800000 ;  /* 0x7f800000ff117424 */ /* 0x000fe200078e00ff */
[----:B------:R-:W-:-:S02]  /*0d90*/  @!P2 LEA.HI.X R15, R12, R11, R13, 0x2, P3 ;  /* 0x0000000b0c0fa211 */ /* 0x000fc400018f140d */
[----:B------:R-:W-:Y:S01]  /*0da0*/  FFMA.FTZ R7, R7, R18, R24 ;  /* 0x0000001207077223 */ /* 0x000fe20000010018 */
[----:B------:R-:W-:Y:S01]  /*0db0*/  SHF.L.U32 R16, R27, 0x10, RZ ;  /* 0x000000101b107819 */ /* 0x000fe200000006ff */
[----:B------:R-:W-:Y:S01]  /*0dc0*/  IMAD.U32 R9, R23, 0x10000, RZ ;  /* 0x0001000017097824 */ /* 0x000fe200078e00ff */
[----:B------:R0:W5:Y:S01]  /*0dd0*/  @!P2 LDG.E R17, desc[UR6][R14.64] ;  /* 0x000000060e11a981 */ /* 0x000162000c1e1900 */
[----:B------:R-:W-:Y:S02]  /*0de0*/  LOP3.LUT R10, R27, 0xffff0000, RZ, 0xc0, !PT ;  /* 0xffff00001b0a7812 */ /* 0x000fe400078ec0ff */
[----:B------:R-:W-:Y:S01]  /*0df0*/  FFMA.FTZ R12, R9, R16, R22 ;  /* 0x00000010090c7223 */ /* 0x000fe20000010016 */
[C---:B--2---:R-:W-:Y:S02]  /*0e00*/  SHF.L.U32 R18, R28.reuse, 0x10, RZ ;  /* 0x000000101c127819 */ /* 0x044fe400000006ff */
[----:B------:R-:W-:Y:S02]  /*0e10*/  LOP3.LUT R28, R28, 0xffff0000, RZ, 0xc0, !PT ;  /* 0xffff00001c1c7812 */ /* 0x000fe400078ec0ff */
[----:B------:R-:W-:-:S02]  /*0e20*/  LOP3.LUT R25, R32, 0xffff0000, RZ, 0xc0, !PT ;  /* 0xffff000020197812 */ /* 0x000fc400078ec0ff */
[----:B------:R-:W-:Y:S02]  /*0e30*/  SHF.L.U32 R21, R32, 0x10, RZ ;  /* 0x0000001020157819 */ /* 0x000fe400000006ff */
[----:B0-----:R-:W-:Y:S01]  /*0e40*/  LOP3.LUT R15, R36, 0xffff0000, RZ, 0xc0, !PT ;  /* 0xffff0000240f7812 */ /* 0x001fe200078ec0ff */
[----:B------:R-:W-:Y:S01]  /*0e50*/  FMUL.FTZ R27, R28, R25 ;  /* 0x000000191c1b7220 */ /* 0x000fe20000410000 */
[C---:B------:R-:W-:Y:S01]  /*0e60*/  LOP3.LUT R20, R40.reuse, 0xffff0000, RZ, 0xc0, !PT ;  /* 0xffff000028147812 */ /* 0x040fe200078ec0ff */
[C---:B------:R-:W-:Y:S01]  /*0e70*/  IMAD.U32 R22, R33.reuse, 0x10000, RZ ;  /* 0x0001000021167824 */ /* 0x040fe200078e00ff */
[----:B------:R-:W-:Y:S01]  /*0e80*/  LOP3.LUT R24, R33, 0xffff0000, RZ, 0xc0, !PT ;  /* 0xffff000021187812 */ /* 0x000fe200078ec0ff */
[----:B------:R-:W-:Y:S01]  /*0e90*/  IMAD.U32 R25, R40, 0x10000, RZ ;  /* 0x0001000028197824 */ /* 0x000fe200078e00ff */
[----:B------:R-:W-:Y:S01]  /*0ea0*/  SHF.L.U32 R36, R36, 0x10, RZ ;  /* 0x0000001024247819 */ /* 0x000fe200000006ff */
[----:B------:R-:W-:Y:S01]  /*0eb0*/  FMUL.FTZ R33, R15, R20 ;  /* 0x000000140f217220 */ /* 0x000fe20000410000 */
[----:B------:R-:W-:-:S02]  /*0ec0*/  IMAD.U32 R19, R29, 0x10000, RZ ;  /* 0x000100001d137824 */ /* 0x000fc400078e00ff */
[----:B------:R-:W-:Y:S01]  /*0ed0*/  FFMA.FTZ R20, R18, R21, R27 ;  /* 0x0000001512147223 */ /* 0x000fe2000001001b */
[----:B------:R-:W-:Y:S01]  /*0ee0*/  SHF.L.U32 R15, R37, 0x10, RZ ;  /* 0x00000010250f7819 */ /* 0x000fe200000006ff */
[----:B------:R-:W-:Y:S02]  /*0ef0*/  IMAD.U32 R18, R41, 0x10000, RZ ;  /* 0x0001000029127824 */ /* 0x000fe400078e00ff */
[----:B------:R-:W-:Y:S01]  /*0f00*/  FFMA.FTZ R36, R36, R25, R33 ;  /* 0x0000001924247223 */ /* 0x000fe20000010021 */
[----:B------:R-:W-:Y:S01]  /*0f10*/  LOP3.LUT R29, R29, 0xffff0000, RZ, 0xc0, !PT ;  /* 0xffff00001d1d7812 */ /* 0x000fe200078ec0ff */
[----:B------:R-:W-:Y:S01]  /*0f20*/  FFMA.FTZ R22, R19, R22, R20 ;  /* 0x0000001613167223 */ /* 0x000fe20000010014 */
[----:B------:R-:W-:Y:S01]  /*0f30*/  LOP3.LUT R37, R37, 0xffff0000, RZ, 0xc0, !PT ;  /* 0xffff000025257812 */ /* 0x000fe200078ec0ff */
[----:B------:R-:W-:Y:S01]  /*0f40*/  FFMA.FTZ R36, R15, R18, R36 ;  /* 0x000000120f247223 */ /* 0x000fe20000010024 */
[----:B------:R-:W-:Y:S01]  /*0f50*/  LOP3.LUT R20, R41, 0xffff0000, RZ, 0xc0, !PT ;  /* 0xffff000029147812 */ /* 0x000fe200078ec0ff */
[----:B------:R-:W-:Y:S01]  /*0f60*/  FFMA.FTZ R22, R29, R24, R22 ;  /* 0x000000181d167223 */ /* 0x000fe20000010016 */
[----:B------:R-:W-:-:S02]  /*0f70*/  SHF.L.U32 R11, R30, 0x10, RZ ;  /* 0x000000101e0b7819 */ /* 0x000fc400000006ff */
        /* <DEDUP_REMOVED lines=8> */
[----:B------:R-:W-:Y:S02]  /*1000*/  LOP3.LUT R38, R38, 0xffff0000, RZ, 0xc0, !PT ;  /* 0xffff000026267812 */ /* 0x000fe400078ec0ff */
[----:B------:R-:W-:Y:S01]  /*1010*/  LOP3.LUT R19, R42, 0xffff0000, RZ, 0xc0, !PT ;  /* 0xffff00002a137812 */ /* 0x000fe200078ec0ff */
[----:B------:R-:W-:-:S02]  /*1020*/  IMAD.U32 R9, R31, 0x10000, RZ ;  /* 0x000100001f097824 */ /* 0x000fc400078e00ff */
        /* <DEDUP_REMOVED lines=11> */
[----:B------:R-:W-:Y:S01]  /*10e0*/  LOP3.LUT R16, R43, 0xffff0000, RZ, 0xc0, !PT ;  /* 0xffff00002b107812 */ /* 0x000fe200078ec0ff */
[----:B------:R-:W-:Y:S01]  /*10f0*/  FFMA.FTZ R12, R23, R10, R12 ;  /* 0x0000000a170c7223 */ /* 0x000fe2000001000c */
[----:B------:R-:W-:-:S03]  /*1100*/  FFMA.FTZ R30, R31, R14, R30 ;  /* 0x0000000e1f1e7223 */ /* 0x000fc6000001001e */
[----:B------:R-:W-:Y:S01]  /*1110*/  FFMA.FTZ R18, R39, R16, R18 ;  /* 0x0000001027127223 */ /* 0x000fe20000010012 */
[----:B------:R-:W0:Y:S04]  /*1120*/  SHFL.BFLY PT, R9, R12, 0x8, 0x1f ;  /* 0x0d001f000c097f89 */ /* 0x000e2800000e0000 */
[----:B------:R-:W1:Y:S04]  /*1130*/  SHFL.BFLY PT, R10, R7, 0x8, 0x1f ;  /* 0x0d001f00070a7f89 */ /* 0x000e6800000e0000 */
[----:B------:R-:W2:Y:S04]  /*1140*/  SHFL.BFLY PT, R13, R30, 0x8, 0x1f ;  /* 0x0d001f001e0d7f89 */ /* 0x000ea800000e0000 */
[----:B------:R-:W3:Y:S01]  /*1150*/  SHFL.BFLY PT, R19, R18, 0x8, 0x1f ;  /* 0x0d001f0012137f89 */ /* 0x000ee200000e0000 */
[----:B0-----:R-:W-:Y:S01]  /*1160*/  FADD.FTZ R11, R12, R9 ;  /* 0x000000090c0b7221 */ /* 0x001fe20000010000 */
[----:B-1----:R-:W-:Y:S01]  /*1170*/  FADD.FTZ R10, R7, R10 ;  /* 0x0000000a070a7221 */ /* 0x002fe20000010000 */
[----:B--2---:R-:W-:Y:S01]  /*1180*/  FADD.FTZ R15, R30, R13 ;  /* 0x0000000d1e0f7221 */ /* 0x004fe20000010000 */
[----:B---3--:R-:W-:-:S02]  /*1190*/  FADD.FTZ R20, R18, R19 ;  /* 0x0000001312147221 */ /* 0x008fc40000010000 */
        /* <DEDUP_REMOVED lines=16> */
[----:B------:R-:W0:Y:S01]  /*12a0*/  SHFL.BFLY PT, R16, R15, 0x1, 0x1f ;  /* 0x0c201f000f107f89 */ /* 0x000e2200000e0000 */
[----:B------:R-:W1:Y:S03]  /*12b0*/  LDC.64 R12, c[0x0][0x2d0] ;  /* 0x0000b400ff0c7b82 */ /* 0x000e660000000a00 */
[----:B------:R-:W2:Y:S04]  /*12c0*/  SHFL.BFLY PT, R14, R7, 0x1, 0x1f ;  /* 0x0c201f00070e7f89 */ /* 0x000ea800000e0000 */
[----:B------:R-:W3:Y:S01]  /*12d0*/  SHFL.BFLY PT, R20, R19, 0x1, 0x1f ;  /* 0x0c201f0013147f89 */ /* 0x000ee200000e0000 */
[----:B------:R-:W4:Y:S03]  /*12e0*/  LDC.64 R10, c[0x0][0x2d8] ;  /* 0x0000b600ff0a7b82 */ /* 0x000f260000000a00 */
[----:B------:R-:W3:Y:S01]  /*12f0*/  SHFL.BFLY PT, R9, R22, 0x1, 0x1f ;  /* 0x0c201f0016097f89 */ /* 0x000ee200000e0000 */
[----:B------:R-:W-:Y:S01]  /*1300*/  ISETP.NE.AND P2, PT, R5, RZ, PT ;  /* 0x000000ff0500720c */ /* 0x000fe20003f45270 */
[----:B------:R-:W-:Y:S01]  /*1310*/  BSSY B0, `(.L_x_2951) ;  /* 0x0000022000007945 */ /* 0x000fe20003800000 */
[----:B------:R-:W-:Y:S01]  /*1320*/  SHF.L.U32 R21, R0, 0x2, RZ ;  /* 0x0000000200157819 */ /* 0x000fe200000006ff */
[----:B0-----:R-:W-:Y:S01]  /*1330*/  FADD.FTZ R27, R15, R16 ;  /* 0x000000100f1b7221 */ /* 0x001fe20000010000 */
[----:B------:R-:W-:-:S02]  /*1340*/  IMAD.SHL.U32 R16, R2, 0x2000, RZ ;  /* 0x0000200002107824 */ /* 0x000fc400078e00ff */
[----:B--2---:R-:W-:Y:S01]  /*1350*/  FADD.FTZ R26, R7, R14 ;  /* 0x0000000e071a7221 */ /* 0x004fe20000010000 */
[----:B---3--:R-:W-:Y:S01]  /*1360*/  FADD.FTZ R20, R19, R20 ;  /* 0x0000001413147221 */ /* 0x008fe20000010000 */
[----:B------:R-:W-:-:S05]  /*1370*/  FADD.FTZ R9, R22, R9 ;  /* 0x0000000916097221 */ /* 0x000fca0000010000 */
[----:B------:R-:W-:Y:S05]  /*1380*/  @P2 BRA `(.L_x_2952) ;  /* 0x0000000000682947 */ /* 0x000fea0003800000 */
[----:B------:R-:W0:Y:S01]  /*1390*/  LDC.64 R22, c[0x0][0x278] ;  /* 0x00009e00ff167b82 */ /* 0x000e220000000a00 */
[----:B------:R-:W-:Y:S01]  /*13a0*/  SHF.R.S32.HI R45, RZ, 0x1f, R44 ;  /* 0x0000001fff2d7819 */ /* 0x000fe2000001142c */
[----:B------:R-:W-:Y:S01]  /*13b0*/  ULDC.64 UR12, c[0x0][0x260] ;  /* 0x00009800000c7ab9 */ /* 0x000fe20000000a00 */
[-C--:B------:R-:W-:Y:S02]  /*13c0*/  ISETP.GE.AND P4, PT, R4, R3.reuse, PT ;  /* 0x000000030400720c */ /* 0x080fe40003f86270 */
[----:B------:R-:W-:-:S03]  /*13d0*/  ISETP.GE.AND P3, PT, R6, R3, PT ;  /* 0x000000030600720c */ /* 0x000fc60003f66270 */
[----:B------:R-:W2:Y:S01]  /*13e0*/  LDC.64 R24, c[0x0][0x280] ;  /* 0x0000a000ff187b82 */ /* 0x000ea20000000a00 */
[C---:B0-----:R-:W-:Y:S02]  /*13f0*/  IMAD R18, R22.reuse, UR10, RZ ;  /* 0x0000000a16127c24 */ /* 0x041fe4000f8e02ff */
[----:B------:R-:W-:-:S04]  /*1400*/  IMAD.WIDE.U32 R14, R22, UR8, R44 ;  /* 0x00000008160e7c25 */ /* 0x000fc8000f8e002c */
[----:B------:R-:W-:Y:S02]  /*1410*/  IMAD R5, R23, UR8, R18 ;  /* 0x0000000817057c24 */ /* 0x000fe4000f8e0212 */
[----:B--2---:R-:W-:-:S03]  /*1420*/  IMAD R18, R24, UR11, RZ ;  /* 0x0000000b18127c24 */ /* 0x004fc6000f8e02ff */
        /* <DEDUP_REMOVED lines=12> */
[----:B------:R-:W-:-:S03]  /*14f0*/  FSEL R9, R9, RZ, !P2 ;  /* 0x000000ff09097208 */ /* 0x000fc60005000000 */
[----:B------:R0:W-:Y:S04]  /*1500*/  STG.E desc[UR6][R14.64+0x40], R5 ;  /* 0x000040050e007986 */ /* 0x0001e8000c101906 */
[----:B------:R0:W-:Y:S04]  /*1510*/  STG.E desc[UR6][R14.64+0x80], R7 ;  /* 0x000080070e007986 */ /* 0x0001e8000c101906 */
[----:B------:R0:W-:Y:S02]  /*1520*/  STG.E desc[UR6][R14.64+0xc0], R9 ;  /* 0x0000c0090e007986 */ /* 0x0001e4000c101906 */
.L_x_2952:
[----:B------:R-:W-:Y:S05]  /*1530*/  BSYNC B0 ;  /* 0x0000000000007941 */ /* 0x000fea0003800000 */
.L_x_2951:
[----:B------:R-:W-:Y:S01]  /*1540*/  UIADD3 UR4, UR4, 0x3f, URZ ;  /* 0x0000003f04047890 */ /* 0x000fe2000fffe03f */
[----:B0-----:R-:W-:Y:S01]  /*1550*/  SHF.R.S32.HI R3, RZ, 0x1f, R21 ;  /* 0x0000001fff037819 */ /* 0x001fe20000011415 */
[----:B-1----:R-:W-:Y:S01]  /*1560*/  IMAD R6, R12, UR10, RZ ;  /* 0x0000000a0c067c24 */ /* 0x002fe2000f8e02ff */
[C---:B------:R-:W-:Y:S01]  /*1570*/  IADD3 R4, P1, R16.reuse, R21, RZ ;  /* 0x0000001510047210 */ /* 0x040fe20007f3e0ff */
[----:B------:R-:W-:Y:S01]  /*1580*/  USHF.R.S32.HI UR5, URZ, 0x1f, UR4 ;  /* 0x0000001f3f057899 */ /* 0x000fe20008011404 */
[----:B------:R-:W-:Y:S02]  /*1590*/  BSSY B0, `(.L_x_2953) ;  /* 0x0000022000007945 */ /* 0x000fe40003800000 */
[----:B------:R-:W-:Y:S01]  /*15a0*/  LEA.HI.X.SX32 R5, R16, R3, 0x1, P1 ;  /* 0x0000000310057211 */ /* 0x000fe200008f0eff */
[----:B------:R-:W-:Y:S01]  /*15b0*/  ULEA.HI UR5, UR5, UR4, URZ, 0x6 ;  /* 0x0000000405057291 */ /* 0x000fe2000f8f303f */
[----:B------:R-:W-:-:S03]  /*15c0*/  IMAD R3, R13, UR8, R6 ;  /* 0x000000080d037c24 */ /* 0x000fc6000f8e0206 */
[----:B------:R-:W-:Y:S01]  /*15d0*/  ULOP3.LUT UR5, UR5, 0xffffffc0, URZ, 0xc0, !UPT ;  /* 0xffffffc005057892 */ /* 0x000fe2000f8ec03f */
[----:B------:R-:W-:-:S04]  /*15e0*/  IMAD.WIDE.U32 R12, R12, UR8, R4 ;  /* 0x000000080c0c7c25 */ /* 0x000fc8000f8e0004 */
[----:B------:R-:W-:Y:S01]  /*15f0*/  IMAD.IADD R13, R13, 0x1, R3 ;  /* 0x000000010d0d7824 */ /* 0x000fe200078e0203 */
[----:B------:R-:W-:Y:S01]  /*1600*/  IADD3 R3, -R44, UR5, RZ ;  /* 0x000000052c037c10 */ /* 0x000fe2000fffe1ff */
[----:B----4-:R-:W-:-:S03]  /*1610*/  IMAD R4, R10, UR11, RZ ;  /* 0x0000000b0a047c24 */ /* 0x010fc6000f8e02ff */
[----:B------:R-:W-:Y:S01]  /*1620*/  ISETP.GE.OR P0, PT, R0, R3, P0 ;  /* 0x000000030000720c */ /* 0x000fe20000706670 */
[----:B------:R-:W-:Y:S02]  /*1630*/  IMAD R9, R11, UR9, R4 ;  /* 0x000000090b097c24 */ /* 0x000fe4000f8e0204 */
[----:B------:R-:W-:-:S05]  /*1640*/  IMAD.WIDE.U32 R10, R10, UR9, R12 ;  /* 0x000000090a0a7c25 */ /* 0x000fca000f8e000c */
[----:B------:R-:W-:-:S05]  /*1650*/  IADD3 R9, R11, R9, RZ ;  /* 0x000000090b097210 */ /* 0x000fca0007ffe0ff */
[----:B------:R-:W-:Y:S05]  /*1660*/  @P0 BRA `(.L_x_2954) ;  /* 0x0000000000500947 */ /* 0x000fea0003800000 */
[----:B------:R-:W0:Y:S01]  /*1670*/  LDC.64 R12, c[0x0][0x2a8] ;  /* 0x0000aa00ff0c7b82 */ /* 0x000e220000000a00 */
[----:B------:R-:W-:Y:S01]  /*1680*/  SHF.R.S32.HI R3, RZ, 0x1f, R0 ;  /* 0x0000001fff037819 */ /* 0x000fe20000011400 */
[----:B------:R-:W-:Y:S01]  /*1690*/  ULDC.64 UR4, c[0x0][0x2a0] ;  /* 0x0000a80000047ab9 */ /* 0x000fe20000000a00 */
[----:B------:R-:W-:-:S04]  /*16a0*/  IADD3 R4, P0, R44, R0, RZ ;  /* 0x000000002c047210 */ /* 0x000fc80007f1e0ff */
[----:B------:R-:W-:Y:S01]  /*16b0*/  LEA.HI.X.SX32 R5, R44, R3, 0x1, P0 ;  /* 0x000000032c057211 */ /* 0x000fe200000f0eff */
[----:B------:R-:W1:Y:S01]  /*16c0*/  LDC.64 R14, c[0x0][0x2b0] ;  /* 0x0000ac00ff0e7b82 */ /* 0x000e620000000a00 */
[----:B-----5:R-:W-:Y:S01]  /*16d0*/  FSETP.NEU.FTZ.AND P0, PT, R17, -INF , PT ;  /* 0xff8000001100780b */ /* 0x020fe20003f1d000 */
[C---:B0-----:R-:W-:Y:S02]  /*16e0*/  IMAD R6, R12.reuse, UR10, RZ ;  /* 0x0000000a0c067c24 */ /* 0x041fe4000f8e02ff */
[----:B------:R-:W-:-:S04]  /*16f0*/  IMAD.WIDE.U32 R4, R12, UR8, R4 ;  /* 0x000000080c047c25 */ /* 0x000fc8000f8e0004 */
[----:B------:R-:W-:Y:S02]  /*1700*/  IMAD R3, R13, UR8, R6 ;  /* 0x000000080d037c24 */ /* 0x000fe4000f8e0206 */
[C---:B-1----:R-:W-:Y:S02]  /*1710*/  IMAD R6, R14.reuse, UR11, RZ ;  /* 0x0000000b0e067c24 */ /* 0x042fe4000f8e02ff */
        /* <DEDUP_REMOVED lines=9> */
.L_x_2954:
[----:B------:R-:W-:Y:S05]  /*17b0*/  BSYNC B0 ;  /* 0x0000000000007941 */ /* 0x000fea0003800000 */
.L_x_2953:
[----:B------:R-:W-:Y:S01]  /*17c0*/  ULDC.64 UR12, c[0x0][0x2e8] ;  /* 0x0000ba00000c7ab9 */ /* 0x000fe20000000a00 */
[----:B------:R-:W-:Y:S01]  /*17d0*/  ULDC.64 UR4, c[0x0][0x2b8] ;  /* 0x0000ae0000047ab9 */ /* 0x000fe20000000a00 */
[----:B------:R-:W-:Y:S02]  /*17e0*/  ISETP.NE.U32.AND P0, PT, RZ, UR12, PT ;  /* 0x0000000cff007c0c */ /* 0x000fe4000bf05070 */
[C---:B------:R-:W-:Y:S02]  /*17f0*/  LEA R4, P1, R10.reuse, UR4, 0x2 ;  /* 0x000000040a047c11 */ /* 0x040fe4000f8210ff */
        /* <DEDUP_REMOVED lines=12> */
[----:B0-----:R-:W0:Y:S08]  /*18c0*/  LDC R3, c[0x0][0x2e0] ;  /* 0x0000b800ff037b82 */ /* 0x001e300000000800 */
[----:B------:R-:W2:Y:S08]  /*18d0*/  LDC R7, c[0x0][0x220] ;  /* 0x00008800ff077b82 */ /* 0x000eb00000000800 */
[----:B-1----:R-:W1:Y:S01]  /*18e0*/  LDC.64 R4, c[0x0][0x2e8] ;  /* 0x0000ba00ff047b82 */ /* 0x002e620000000a00 */
[----:B0-----:R-:W-:-:S04]  /*18f0*/  IMAD R2, R2, R3, UR9 ;  /* 0x0000000902027e24 */ /* 0x001fc8000f8e0203 */
[----:B--2---:R-:W-:-:S04]  /*1900*/  IMAD R3, R2, R7, UR8 ;  /* 0x0000000802037e24 */ /* 0x004fc8000f8e0207 */
[----:B-1----:R-:W-:-:S05]  /*1910*/  IMAD.WIDE R2, R3, 0x4, R4 ;  /* 0x0000000403027825 */ /* 0x002fca00078e0204 */
[----:B------:R-:W-:Y:S01]  /*1920*/  STG.E desc[UR6][R2.64], RZ ;  /* 0x000000ff02007986 */ /* 0x000fe2000c101906 */
[----:B------:R-:W-:Y:S05]  /*1930*/  EXIT ;  /* 0x000000000000794d */ /* 0x000fea0003800000 */
.L_x_2955:
        /* <DEDUP_REMOVED lines=12> */
.L_x_3705:


//--------------------- .text._ZN7cutlass13device_kernelIN5flash11enable_sm90INS1_16FlashAttnBwdSm90INS1_25CollectiveMainloopBwdSm90ILi2ELi2ELi2EN4cute5tupleIJNS5_1CILi1EEES8_S8_EEENS6_IJNS7_ILi64EEENS7_ILi128EEESB_EEENS_10bfloat16_tEfNS_4arch4Sm90ELb1ELb0ELb0ELb1ELb0ELb1ELb0ELb0ELi2ELi1ELi2ELi1ELb0EEENS1_21CollectiveEpilogueBwdISC_SD_SF_Li256ELb1ELb0ELi1EEENS1_25SingleTileBwdLPTSchedulerILb1ELi128ELb0EEEEEEEEEvNT_6ParamsE --------------------------
	.section	.text._ZN7cutlass13device_kernelIN5flash11enable_sm90INS1_16FlashAttnBwdSm90INS1_25CollectiveMainloopBwdSm90ILi2ELi2ELi2EN4cute5tupleIJNS5_1CILi1EEES8_S8_EEENS6_IJNS7_ILi64EEENS7_ILi128EEESB_EEENS_10bfloat16_tEfNS_4arch4Sm90ELb1ELb0ELb0ELb1ELb0ELb1ELb0ELb0ELi2ELi1ELi2ELi1ELb0EEENS1_21CollectiveEpilogueBwdISC_SD_SF_Li256ELb1ELb0ELi1EEENS1_25SingleTileBwdLPTSchedulerILb1ELi128ELb0EEEEEEEEEvNT_6ParamsE,"ax",@progbits
	.align	128
.text._ZN7cutlass13device_kernelIN5flash11enable_sm90INS1_16FlashAttnBwdSm90INS1_25CollectiveMainloopBwdSm90ILi2ELi2ELi2EN4cute5tupleIJNS5_1CILi1EEES8_S8_EEENS6_IJNS7_ILi64EEENS7_ILi128EEESB_EEENS_10bfloat16_tEfNS_4arch4Sm90ELb1ELb0ELb0ELb1ELb0ELb1ELb0ELb0ELi2ELi1ELi2ELi1ELb0EEENS1_21CollectiveEpilogueBwdISC_SD_SF_Li256ELb1ELb0ELi1EEENS1_25SingleTileBwdLPTSchedulerILb1ELi128ELb0EEEEEEEEEvNT_6ParamsE:
        .type           _ZN7cutlass13device_kernelIN5flash11enable_sm90INS1_16FlashAttnBwdSm90INS1_25CollectiveMainloopBwdSm90ILi2ELi2ELi2EN4cute5tupleIJNS5_1CILi1EEES8_S8_EEENS6_IJNS7_ILi64EEENS7_ILi128EEESB_EEENS_10bfloat16_tEfNS_4arch4Sm90ELb1ELb0ELb0ELb1ELb0ELb1ELb0ELb0ELi2ELi1ELi2ELi1ELb0EEENS1_21CollectiveEpilogueBwdISC_SD_SF_Li256ELb1ELb0ELi1EEENS1_25SingleTileBwdLPTSchedulerILb1ELi128ELb0EEEEEEEEEvNT_6ParamsE,@function
        .size           _ZN7cutlass13device_kernelIN5flash11enable_sm90INS1_16FlashAttnBwdSm90INS1_25CollectiveMainloopBwdSm90ILi2ELi2ELi2EN4cute5tupleIJNS5_1CILi1EEES8_S8_EEENS6_IJNS7_ILi64EEENS7_ILi128EEESB_EEENS_10bfloat16_tEfNS_4arch4Sm90ELb1ELb0ELb0ELb1ELb0ELb1ELb0ELb0ELi2ELi1ELi2ELi1ELb0EEENS1_21CollectiveEpilogueBwdISC_SD_SF_Li256ELb1ELb0ELi1EEENS1_25SingleTileBwdLPTSchedulerILb1ELi128ELb0EEEEEEEEEvNT_6ParamsE,(.L_x_3706 - _ZN7cutlass13device_kernelIN5flash11enable_sm90INS1_16FlashAttnBwdSm90INS1_25CollectiveMainloopBwdSm90ILi2ELi2ELi2EN4cute5tupleIJNS5_1CILi1EEES8_S8_EEENS6_IJNS7_ILi64EEENS7_ILi128EEESB_EEENS_10bfloat16_tEfNS_4arch4Sm90ELb1ELb0ELb0ELb1ELb0ELb1ELb0ELb0ELi2ELi1ELi2ELi1ELb0EEENS1_21CollectiveEpilogueBwdISC_SD_SF_Li256ELb1ELb0ELi1EEENS1_25SingleTileBwdLPTSchedulerILb1ELi128ELb0EEEEEEEEEvNT_6ParamsE)
        .other          _ZN7cutlass13device_kernelIN5flash11enable_sm90INS1_16FlashAttnBwdSm90INS1_25CollectiveMainloopBwdSm90ILi2ELi2ELi2EN4cute5tupleIJNS5_1CILi1EEES8_S8_EEENS6_IJNS7_ILi64EEENS7_ILi128EEESB_EEENS_10bfloat16_tEfNS_4arch4Sm90ELb1ELb0ELb0ELb1ELb0ELb1ELb0ELb0ELi2ELi1ELi2ELi1ELb0EEENS1_21CollectiveEpilogueBwdISC_SD_SF_Li256ELb1ELb0ELi1EEENS1_25SingleTileBwdLPTSchedulerILb1ELi128ELb0EEEEEEEEEvNT_6ParamsE,@"STO_CUDA_ENTRY STV_DEFAULT"
_ZN7cutlass13device_kernelIN5flash11enable_sm90INS1_16FlashAttnBwdSm90INS1_25CollectiveMainloopBwdSm90ILi2ELi2ELi2EN4cute5tupleIJNS5_1CILi1EEES8_S8_EEENS6_IJNS7_ILi64EEENS7_ILi128EEESB_EEENS_10bfloat16_tEfNS_4arch4Sm90ELb1ELb0ELb0ELb1ELb0ELb1ELb0ELb0ELi2ELi1ELi2ELi1ELb0EEENS1_21CollectiveEpilogueBwdISC_SD_SF_Li256ELb1ELb0ELi1EEENS1_25SingleTileBwdLPTSchedulerILb1ELi128ELb0EEEEEEEEEvNT_6ParamsE:
        /* <DEDUP_REMOVED lines=24> */
.L_x_2957:
[----:B------:R-:W-:Y:S05]  /*0180*/  BSYNC B0 ;  /* 0x0000000000007941 */ /* 0x000fea0003800000 */
.L_x_2956:
        /* <DEDUP_REMOVED lines=37> */
.L_x_2958:
        /* <DEDUP_REMOVED lines=22> */
.L_x_2959:
[----:B------:R-:W-:Y:S01]  /*0540*/  PLOP3.LUT P0, PT, PT, PT, UP0, 0x80, 0x0 ;  /* 0x000000000000781c */ /* 0x000fe20003f0f008 */
[----:B------:R-:W-:Y:S01]  /*0550*/  NOP ;  /* 0x0000000000007918 */ /* 0x000fe20000000000 */
[----:B------:R-:W-:Y:S01]  /*0560*/  ULDC.64 UR46, c[0x0][0x208] ;  /* 0x00008200002e7ab9 */ /* 0x000fe20000000a00 */
[----:B------:R-:W-:Y:S01]  /*0570*/  BSSY B6, `(.L_x_2960) ;  /* 0x0000b72000067945 */ /* 0x000fe20003800000 */
[----:B-12-4-:R-:W-:Y:S09]  /*0580*/  BAR.SYNC.DEFER_BLOCKING 0x0 ;  /* 0x0000000000007b1d */ /* 0x016ff20000010000 */
[----:B------:R-:W-:Y:S05]  /*0590*/  @!P0 BRA `(.L_x_2961) ;  /* 0x0000007800048947 */ /* 0x000fea0003800000 */
.L_x_2962:
        /* <DEDUP_REMOVED lines=32> */
.L_x_2963:
[----:B------:R-:W-:Y:S01]  /*07a0*/  ULDC UR7, c[0x0][0x8c4] ;  /* 0x0002310000077ab9 */ /* 0x000fe20000000800 */
[----:B------:R-:W-:Y:S01]  /*07b0*/  UMOV UR36, UR10 ;  /* 0x0000000a00247c82 */ /* 0x000fe20008000000 */
[----:B------:R-:W-:-:S11]  /*07c0*/  UISETP.NE.AND UP0, UPT, UR7, 0x1, UPT ;  /* 0x000000010700788c */ /* 0x000fd6000bf05270 */
[----:B------:R-:W-:Y:S02]  /*07d0*/  @UP0 ULDC.64 UR8, c[0x0][0x8c8] ;  /* 0x0002320000080ab9 */ /* 0x000fe40000000a00 */
[----:B------:R-:W-:-:S04]  /*07e0*/  UIMAD.WIDE.U32 UR4, UR10, UR8, URZ ;  /* 0x000000080a0472a5 */ /* 0x000fc8000f8e003f */
[----:B------:R-:W-:-:S04]  /*07f0*/  @UP0 USHF.R.U32.HI UR36, URZ, UR9, UR5 ;  /* 0x000000093f240299 */ /* 0x000fc80008011605 */
[----:B------:R-:W-:-:S12]  /*0800*/  UIMAD UR4, UR36, UR7, URZ ;  /* 0x00000007240472a4 */ /* 0x000fd8000f8e023f */
.L_x_2964:
        /* <DEDUP_REMOVED lines=9> */
[----:B------:R-:W-:-:S03]  /*08a0*/  @UP0 USHF.R.U32.HI UR39, URZ, UR7, UR5 ;  /* 0x000000073f270299 */ /* 0x000fc60008011605 */
[----:B------:R-:W-:Y:S02]  /*08b0*/  ULDC.64 UR4, c[0x0][0x8f8] ;  /* 0x00023e0000047ab9 */ /* 0x000fe40000000a00 */
[----:B------:R-:W-:Y:S01]  /*08c0*/  ISETP.NE.U32.AND P0, PT, RZ, UR4, PT ;  /* 0x00000004ff007c0c */ /* 0x000fe2000bf05070 */
[----:B------:R-:W-:-:S03]  /*08d0*/  UIADD3 UR4, -UR39, URZ, URZ ;  /* 0x0000003f27047290 */ /* 0x000fc6000fffe13f */
[----:B------:R-:W-:Y:S01]  /*08e0*/  ISETP.NE.AND.EX P0, PT, RZ, UR5, PT, P0 ;  /* 0x00000005ff007c0c */ /* 0x000fe2000bf05300 */
[----:B------:R-:W-:-:S12]  /*08f0*/  UIMAD UR37, UR37, UR4, UR6 ;  /* 0x00000004252572a4 */ /* 0x000fd8000f8e0206 */
        /* <DEDUP_REMOVED lines=8> */
.L_x_2965:
        /* <DEDUP_REMOVED lines=14> */
.L_x_2967:
[----:B------:R-:W-:-:S05]  /*0a60*/  ULDC UR4, c[0x0][0x8ec] ;  /* 0x00023b0000047ab9 */ /* 0x000fca0000000800 */
.L_x_2966:
[----:B------:R-:W-:-:S04]  /*0a70*/  UIADD3 UR4, UR4, 0x7f, URZ ;  /* 0x0000007f04047890 */ /* 0x000fc8000fffe03f */
[----:B------:R-:W-:-:S04]  /*0a80*/  USHF.R.S32.HI UR5, URZ, 0x1f, UR4 ;  /* 0x0000001f3f057899 */ /* 0x000fc80008011404 */
[----:B------:R-:W-:-:S04]  /*0a90*/  ULEA.HI UR5, UR5, UR4, URZ, 0x7 ;  /* 0x0000000405057291 */ /* 0x000fc8000f8f383f */
[----:B------:R-:W-:-:S04]  /*0aa0*/  USHF.R.S32.HI UR5, URZ, 0x7, UR5 ;  /* 0x000000073f057899 */ /* 0x000fc80008011405 */
[----:B------:R-:W-:-:S04]  /*0ab0*/  UISETP.GE.AND UP0, UPT, UR36, UR5, UPT ;  /* 0x000000052400728c */ /* 0x000fc8000bf06270 */
[----:B------:R-:W-:-:S06]  /*0ac0*/  USEL UR39, UR39, 0xffffffff, !UP0 ;  /* 0xffffffff27277887 */ /* 0x000fcc000c000000 */
[----:B------:R-:W-:-:S13]  /*0ad0*/  ISETP.LE.AND P0, PT, RZ, UR39, PT ;  /* 0x00000027ff007c0c */ /* 0x000fda000bf03270 */
[----:B------:R-:W-:Y:S05]  /*0ae0*/  @!P0 BRA `(.L_x_2968) ;  /* 0x000000b000688947 */ /* 0x000fea0003800000 */
[----:B------:R-:W-:Y:S01]  /*0af0*/  ULDC.64 UR4, c[0x0][0x780] ;  /* 0x0001e00000047ab9 */ /* 0x000fe20000000a00 */
[----:B------:R-:W-:Y:S01]  /*0b00*/  USHF.R.S32.HI UR40, URZ, 0x1f, UR37 ;  /* 0x0000001f3f287899 */ /* 0x000fe20008011425 */
[----:B------:R-:W-:Y:S01]  /*0b10*/  ISETP.NE.U32.AND P0, PT, RZ, UR4, PT ;  /* 0x00000004ff007c0c */ /* 0x000fe2000bf05070 */
[----:B------:R-:W-:-:S03]  /*0b20*/  ULDC UR41, c[0x0][0x290] ;  /* 0x0000a40000297ab9 */ /* 0x000fc60000000800 */
        /* <DEDUP_REMOVED lines=9> */
.L_x_2969:
        /* <DEDUP_REMOVED lines=14> */
.L_x_2970:
        /* <DEDUP_REMOVED lines=11> */
.L_x_2971:
        /* <DEDUP_REMOVED lines=13> */
.L_x_2972:
[----:B------:R-:W-:Y:S01]  /*0e20*/  UIADD3 UR5, UR42, -UR41, URZ ;  /* 0x800000292a057290 */ /* 0x000fe2000fffe03f */
[----:B------:R-:W-:Y:S01]  /*0e30*/  PLOP3.LUT P0, PT, PT, PT, PT, 0x80, 0x0 ;  /* 0x000000000000781c */ /* 0x000fe20003f0f070 */
[----:B------:R-:W-:Y:S01]  /*0e40*/  ULDC UR6, c[0x0][0x74c] ;  /* 0x0001d30000067ab9 */ /* 0x000fe20000000800 */
[----:B------:R-:W-:Y:S01]  /*0e50*/  UIADD3 UR4, UR42, 0x3f, URZ ;  /* 0x0000003f2a047890 */ /* 0x000fe2000fffe03f */
[----:B------:R-:W-:Y:S01]  /*0e60*/  CS2R R86, SRZ ;  /* 0x0000000000567805 */ /* 0x000fe2000001ff00 */
[----:B------:R-:W-:Y:S01]  /*0e70*/  ULEA UR5, UR36, UR5, 0x7 ;  /* 0x0000000524057291 */ /* 0x000fe2000f8e383f */
[----:B------:R-:W-:Y:S02]  /*0e80*/  CS2R R84, SRZ ;  /* 0x0000000000547805 */ /* 0x000fe4000001ff00 */
[----:B------:R-:W-:Y:S02]  /*0e90*/  CS2R R82, SRZ ;  /* 0x0000000000527805 */ /* 0x000fe4000001ff00 */
[----:B------:R-:W-:Y:S01]  /*0ea0*/  CS2R R80, SRZ ;  /* 0x0000000000507805 */ /* 0x000fe2000001ff00 */
[----:B------:R-:W-:Y:S01]  /*0eb0*/  UIADD3 UR5, UR5, -UR6, URZ ;  /* 0x8000000605057290 */ /* 0x000fe2000fffe03f */
[----:B------:R-:W-:-:S02]  /*0ec0*/  CS2R R78, SRZ ;  /* 0x00000000004e7805 */ /* 0x000fc4000001ff00 */
[----:B------:R-:W-:Y:S02]  /*0ed0*/  CS2R R76, SRZ ;  /* 0x00000000004c7805 */ /* 0x000fe4000001ff00 */
[----:B------:R-:W-:Y:S01]  /*0ee0*/  CS2R R74, SRZ ;  /* 0x00000000004a7805 */ /* 0x000fe2000001ff00 */
[----:B------:R-:W-:Y:S01]  /*0ef0*/  USHF.R.S32.HI UR6, URZ, 0x1f, UR5 ;  /* 0x0000001f3f067899 */ /* 0x000fe20008011405 */
[----:B------:R-:W-:Y:S02]  /*0f00*/  CS2R R72, SRZ ;  /* 0x0000000000487805 */ /* 0x000fe4000001ff00 */
        /* <DEDUP_REMOVED lines=24> */
[----:B------:R-:W-:Y:S01]  /*1090*/  PLOP3.LUT P1, PT, PT, PT, UP0, 0x80, 0x0 ;  /* 0x000000000000781c */ /* 0x000fe20003f2f008 */
[----:B------:R-:W-:Y:S01]  /*10a0*/  IMAD.MOV.U32 R12, RZ, RZ, RZ ;  /* 0x000000ffff0c7224 */ /* 0x000fe200078e00ff */
[----:B------:R-:W-:Y:S02]  /*10b0*/  CS2R R10, SRZ ;  /* 0x00000000000a7805 */ /* 0x000fe4000001ff00 */
[----:B------:R-:W-:Y:S02]  /*10c0*/  CS2R R36, SRZ ;  /* 0x0000000000247805 */ /* 0x000fe4000001ff00 */
[----:B------:R-:W-:Y:S02]  /*10d0*/  CS2R R8, SRZ ;  /* 0x0000000000087805 */ /* 0x000fe4000001ff00 */
[----:B------:R-:W-:-:S02]  /*10e0*/  CS2R R32, SRZ ;  /* 0x0000000000207805 */ /* 0x000fc4000001ff00 */
[----:B------:R-:W-:Y:S01]  /*10f0*/  CS2R R6, SRZ ;  /* 0x0000000000067805 */ /* 0x000fe2000001ff00 */
[----:B------:R-:W-:Y:S01]  /*1100*/  IMAD.MOV.U32 R29, RZ, RZ, RZ ;  /* 0x000000ffff1d7224 */ /* 0x000fe200078e00ff */
[----:B------:R-:W-:Y:S01]  /*1110*/  CS2R R4, SRZ ;  /* 0x0000000000047805 */ /* 0x000fe2000001ff00 */
[----:B------:R-:W-:Y:S01]  /*1120*/  IMAD.MOV.U32 R2, RZ, RZ, RZ ;  /* 0x000000ffff027224 */ /* 0x000fe200078e00ff */
[----:B------:R-:W-:Y:S01]  /*1130*/  CS2R R150, SRZ ;  /* 0x0000000000967805 */ /* 0x000fe2000001ff00 */
[----:B------:R-:W-:Y:S01]  /*1140*/  IMAD.MOV.U32 R25, RZ, RZ, RZ ;  /* 0x000000ffff197224 */ /* 0x000fe200078e00ff */
        /* <DEDUP_REMOVED lines=52> */
.L_x_2975:
        /* <DEDUP_REMOVED lines=15> */
.L_x_2974:
        /* <DEDUP_REMOVED lines=22> */
.L_x_2977:
        /* <DEDUP_REMOVED lines=15> */
.L_x_2976:
        /* <DEDUP_REMOVED lines=8> */
.L_x_3122:
        /* <DEDUP_REMOVED lines=15> */
.L_x_2979:
[----:B------:R-:W-:Y:S01]  /*1940*/  SHF.R.S32.HI R8, RZ, 0x4, R3 ;  /* 0x00000004ff087819 */ /* 0x000fe20000011403 */
[----:B------:R-:W-:Y:S01]  /*1950*/  UIMAD UR4, UR36, -0x80, UR41 ;  /* 0xffffff80240478a4 */ /* 0x000fe2000f8e0229 */
[----:B------:R-:W-:Y:S01]  /*1960*/  SHF.R.S32.HI R0, RZ, 0x1f, R5 ;  /* 0x0000001fff007819 */ /* 0x000fe20000011405 */
[----:B------:R-:W-:Y:S01]  /*1970*/  IMAD.U32 R231, RZ, RZ, UR38 ;  /* 0x00000026ffe77e24 */ /* 0x000fe2000f8e00ff */
[----:B---3--:R-:W-:Y:S02]  /*1980*/  LOP3.LUT R9, R7, 0x8, R2, 0xf8, !PT ;  /* 0x0000000807097812 */ /* 0x008fe400078ef802 */
[----:B------:R-:W-:Y:S02]  /*1990*/  CS2R R86, SRZ ;  /* 0x0000000000567805 */ /* 0x000fe4000001ff00 */
[----:B------:R-:W-:Y:S01]  /*19a0*/  LEA.HI R3, R3, R8, RZ, 0x1 ;  /* 0x0000000803037211 */ /* 0x000fe200078f08ff */
[----:B------:R-:W-:Y:S01]  /*19b0*/  IMAD.U32 R15, RZ, RZ, UR4 ;  /* 0x00000004ff0f7e24 */ /* 0x000fe2000f8e00ff */
[----:B------:R-:W-:-:S02]  /*19c0*/  LEA.HI R2, R0, R5, RZ, 0x2 ;  /* 0x0000000500027211 */ /* 0x000fc400078f10ff */
[----:B------:R-:W-:Y:S02]  /*19d0*/  CS2R R84, SRZ ;  /* 0x0000000000547805 */ /* 0x000fe4000001ff00 */
[----:B------:R-:W-:Y:S02]  /*19e0*/  LEA.HI R0, R0, R5, RZ, 0x5 ;  /* 0x0000000500007211 */ /* 0x000fe400078f28ff */
[----:B------:R-:W-:Y:S02]  /*19f0*/  CS2R R82, SRZ ;  /* 0x0000000000527805 */ /* 0x000fe4000001ff00 */
[----:B------:R-:W-:Y:S02]  /*1a00*/  SHF.R.U32.HI R4, RZ, 0x3, R4 ;  /* 0x00000003ff047819 */ /* 0x000fe40000011604 */
[----:B------:R-:W-:Y:S02]  /*1a10*/  CS2R R80, SRZ ;  /* 0x0000000000507805 */ /* 0x000fe4000001ff00 */
[----:B------:R-:W-:-:S02]  /*1a20*/  LEA.HI R7, R13, R13, RZ, 0x1 ;  /* 0x0000000d0d077211 */ /* 0x000fc400078f08ff */
[----:B------:R-:W-:Y:S02]  /*1a30*/  CS2R R78, SRZ ;  /* 0x00000000004e7805 */ /* 0x000fe4000001ff00 */
[----:B------:R-:W-:Y:S02]  /*1a40*/  LOP3.LUT R11, R3, 0x7ffffe, RZ, 0xc0, !PT ;  /* 0x007ffffe030b7812 */ /* 0x000fe400078ec0ff */
[----:B------:R-:W-:Y:S02]  /*1a50*/  CS2R R76, SRZ ;  /* 0x00000000004c7805 */ /* 0x000fe4000001ff00 */
[--C-:B------:R-:W-:Y:S02]  /*1a60*/  SHF.R.S32.HI R6, RZ, 0x2, R2.reuse ;  /* 0x00000002ff067819 */ /* 0x100fe40000011402 */
[----:B------:R-:W-:Y:S02]  /*1a70*/  CS2R R74, SRZ ;  /* 0x00000000004a7805 */ /* 0x000fe4000001ff00 */
[----:B------:R-:W-:Y:S01]  /*1a80*/  SHF.R.S32.HI R3, RZ, 0x1f, R2 ;  /* 0x0000001fff037819 */ /* 0x000fe20000011402 */
[----:B------:R-:W-:Y:S01]  /*1a90*/  IMAD.IADD R11, R8, 0x1, -R11 ;  /* 0x00000001080b7824 */ /* 0x000fe200078e0a0b */
[----:B------:R-:W-:-:S02]  /*1aa0*/  SHF.R.S32.HI R0, RZ, 0x5, R0 ;  /* 0x00000005ff007819 */ /* 0x000fc40000011400 */
[----:B------:R-:W-:Y:S02]  /*1ab0*/  CS2R R72, SRZ ;  /* 0x0000000000487805 */ /* 0x000fe4000001ff00 */
[----:B------:R-:W-:Y:S02]  /*1ac0*/  LOP3.LUT R229, R9, R4, RZ, 0x3c, !PT ;  /* 0x0000000409e57212 */ /* 0x000fe400078e3cff */
[----:B------:R-:W-:Y:S02]  /*1ad0*/  CS2R R70, SRZ ;  /* 0x0000000000467805 */ /* 0x000fe4000001ff00 */
[----:B------:R-:W-:Y:S01]  /*1ae0*/  LOP3.LUT R4, R7, 0xfffffffe, RZ, 0xc0, !PT ;  /* 0xfffffffe07047812 */ /* 0x000fe200078ec0ff */
[----:B------:R-:W-:Y:S01]  /*1af0*/  IMAD R9, R0, -0x10, R15 ;  /* 0xfffffff000097824 */ /* 0x000fe200078e020f */
[----:B------:R-:W-:Y:S02]  /*1b00*/  LEA.HI R3, R3, R6, RZ, 0x3 ;  /* 0x0000000603037211 */ /* 0x000fe400078f18ff */
[----:B------:R-:W-:-:S02]  /*1b10*/  CS2R R68, SRZ ;  /* 0x0000000000447805 */ /* 0x000fc4000001ff00 */
[----:B--2---:R-:W-:Y:S01]  /*1b20*/  LEA.HI R0, R14, R14, RZ, 0x1 ;  /* 0x0000000e0e007211 */ /* 0x004fe200078f08ff */
[----:B------:R-:W-:Y:S01]  /*1b30*/  IMAD.IADD R8, R13, 0x1, -R4 ;  /* 0x000000010d087824 */ /* 0x000fe200078e0a04 */
[----:B------:R-:W-:Y:S01]  /*1b40*/  LOP3.LUT R7, R3, 0xfffffff8, RZ, 0xc0, !PT ;  /* 0xfffffff803077812 */ /* 0x000fe200078ec0ff */
[----:B------:R-:W-:Y:S01]  /*1b50*/  IMAD.SHL.U32 R4, R13, 0x1000, RZ ;  /* 0x000010000d047824 */ /* 0x000fe200078e00ff */
[----:B------:R-:W-:Y:S02]  /*1b60*/  LOP3.LUT R2, R2, 0xfffffffc, RZ, 0xc0, !PT ;  /* 0xfffffffc02027812 */ /* 0x000fe400078ec0ff */
        /* <DEDUP_REMOVED lines=65> */
[----:B------:R-:W-:Y:S02]  /*1f80*/  IMAD R2, R9, 0x4, R228 ;  /* 0x0000000409027824 */ /* 0x000fe400078e02e4 */
[----:B------:R-:W-:-:S07]  /*1f90*/  IMAD.SHL.U32 R227, R227, 0x2, RZ ;  /* 0x00000002e3e37824 */ /* 0x000fce00078e00ff */
.L_x_2991:
[----:B------:R-:W-:-:S13]  /*1fa0*/  ISETP.NE.AND P0, PT, R231, 0x3, PT ;  /* 0x00000003e700780c */ /* 0x000fda0003f05270 */
[----:B------:R-:W-:Y:S05]  /*1fb0*/  @!P0 BRA `(.L_x_2981) ;  /* 0x0000000000048947 */ /* 0x000fea0003800000 */
[----:B------:R-:W-:Y:S01]  /*1fc0*/  BPT.TRAP 0x1 ;  /* 0x000000040000795c */ /* 0x000fe20000300000 */
.L_x_2981:
[----:B------:R-:W-:Y:S01]  /*1fd0*/  IMAD R0, R3, 0x8, R228 ;  /* 0x0000000803007824 */ /* 0x000fe200078e02e4 */
[----:B------:R-:W-:-:S04]  /*1fe0*/  SHF.L.U32 R9, R4, 0x1f, RZ ;  /* 0x0000001f04097819 */ /* 0x000fc800000006ff */
[----:B------:R2:W3:Y:S01]  /*1ff0*/  SYNCS.PHASECHK.TRANS64.TRYWAIT P1, [R0+URZ+0x30810], R9 ;  /* 0x03081009000075a7 */ /* 0x0004e2000802017f */
[----:B------:R-:W-:Y:S05]  /*2000*/  @!P0 BRA `(.L_x_2982) ;  /* 0x0000000000048947 */ /* 0x000fea0003800000 */
[----:B------:R-:W-:Y:S01]  /*2010*/  BPT.TRAP 0x1 ;  /* 0x000000040000795c */ /* 0x000fe20000300000 */
.L_x_2982:
[----:B---3--:R-:W-:Y:S05]  /*2020*/  @P1 BRA `(.L_x_2983) ;  /* 0x0000000000081947 */ /* 0x008fea0003800000 */
[----:B------:R-:W3:Y:S02]  /*2030*/  SYNCS.PHASECHK.TRANS64.TRYWAIT P1, [R0+URZ+0x30810], R9 ;  /* 0x03081009000075a7 */ /* 0x000ee4000802017f */
[----:B---3--:R-:W-:Y:S05]  /*2040*/  @!P1 BRA `(.L_x_2984) ;  /* 0x0000009c00489947 */ /* 0x008fea0003800000 */
.L_x_2983:
        /* <DEDUP_REMOVED lines=81> */
.L_x_2985:
[----:B------:R1:W1:Y:S01]  /*2560*/  SYNCS.PHASECHK.TRANS64.TRYWAIT P1, [R0+URZ+0x30830], R9 ;  /* 0x03083009000075a7 */ /* 0x000262000802017f */
[----:B------:R-:W-:Y:S05]  /*2570*/  @!P0 BRA `(.L_x_2986) ;  /* 0x0000000000048947 */ /* 0x000fea0003800000 */
[----:B------:R-:W-:Y:S01]  /*2580*/  BPT.TRAP 0x1 ;  /* 0x000000040000795c */ /* 0x000fe20000300000 */
.L_x_2986:
[----:B------:R-:W-:-:S05]  /*2590*/  VIADD R6, R228, 0x20000 ;  /* 0x00020000e4067836 */ /* 0x000fca0000000000 */
[----:B------:R-:W-:-:S04]  /*25a0*/  SHF.R.U32.HI R6, RZ, 0x4, R6 ;  /* 0x00000004ff067819 */ /* 0x000fc80000011606 */
[----:B------:R-:W-:-:S04]  /*25b0*/  LOP3.LUT R225, R6, 0x3fff, RZ, 0xc0, !PT ;  /* 0x00003fff06e17812 */ /* 0x000fc800078ec0ff */
[----:B------:R-:W-:Y:S01]  /*25c0*/  LOP3.LUT R6, R225, 0x10000, RZ, 0xfc, !PT ;  /* 0x00010000e1067812 */ /* 0x000fe200078efcff */
[----:B-1----:R-:W-:Y:S06]  /*25d0*/  @P1 BRA `(.L_x_2987) ;  /* 0x0000000000081947 */ /* 0x002fec0003800000 */
[----:B------:R-:W1:Y:S02]  /*25e0*/  SYNCS.PHASECHK.TRANS64.TRYWAIT P1, [R0+URZ+0x30830], R9 ;  /* 0x03083009000075a7 */ /* 0x000e64000802017f */
[----:B-1----:R-:W-:Y:S05]  /*25f0*/  @!P1 BRA `(.L_x_2988) ;  /* 0x0000009400f09947 */ /* 0x002fea0003800000 */
.L_x_2987:
        /* <DEDUP_REMOVED lines=312> */
[----:B------:R-:W-:Y:S01]  /*3980*/  R2UR UR7, R7 ;  /* 0x00000000070772ca */ /* 0x000fe200000e0000 */
[----:B------:R-:W-:Y:S01]  /*3990*/  UIADD3 UR6, UR6, 0x180, URZ ;  /* 0x0000018006067890 */ /* 0x000fe2000fffe03f */
[----:B------:R-:W-:-:S04]  /*39a0*/  LOP3.LUT R6, R6, 0x3fff, RZ, 0xc0, !PT ;  /* 0x00003fff06067812 */ /* 0x000fc800078ec0ff */
[----:B------:R-:W-:-:S05]  /*39b0*/  LOP3.LUT R6, R6, 0x10000, RZ, 0xfc, !PT ;  /* 0x0001000006067812 */ /* 0x000fca00078efcff */
[----:B------:R-:W-:Y:S02]  /*39c0*/  IMAD R6, R3, 0x400, R6 ;  /* 0x0000040003067824 */ /* 0x000fe400078e0206 */
[----:B------:R-:W-:-:S03]  /*39d0*/  USHF.R.U32.HI UR7, URZ, 0x4, UR7 ;  /* 0x000000043f077899 */ /* 0x000fc60008011607 */
[----:B------:R-:W-:Y:S01]  /*39e0*/  R2UR UR5, R6 ;  /* 0x00000000060572ca */ /* 0x000fe200000e0000 */
[----:B------:R-:W-:-:S03]  /*39f0*/  ULOP3.LUT UR12, UR7, 0x3fff, URZ, 0xc0, !UPT ;  /* 0x00003fff070c7892 */ /* 0x000fc6000f8ec03f */
[----:B------:R-:W-:Y:S01]  /*3a00*/  UMOV UR7, 0x40000040 ;  /* 0x4000004000077882 */ /* 0x000fe20000000000 */
        /* <DEDUP_REMOVED lines=84> */
.L_x_2989:
        /* <DEDUP_REMOVED lines=49> */
.L_x_2990:
        /* <DEDUP_REMOVED lines=78> */
.L_x_2973:
        /* <DEDUP_REMOVED lines=8> */
[----:B------:R-:W-:Y:S01]  /*47c0*/  F2FP.BF16.F32.PACK_AB R90, R93, R92 ;  /* 0x0000005c5d5a723e */ /* 0x000fe200000010ff */
[----:B------:R-:W-:Y:S01]  /*47d0*/  ULDC.64 UR8, c[0x0][0x878] ;  /* 0x00021e0000087ab9 */ /* 0x000fe20000000a00 */
[----:B------:R-:W-:Y:S01]  /*47e0*/  F2FP.BF16.F32.PACK_AB R91, R95, R94 ;  /* 0x0000005e5f5b723e */ /* 0x000fe200000010ff */
[----:B------:R-:W-:Y:S01]  /*47f0*/  UISETP.NE.U32.AND UP1, UPT, UR8, URZ, UPT ;  /* 0x0000003f0800728c */ /* 0x000fe2000bf25070 */
[----:B------:R-:W-:Y:S02]  /*4800*/  F2FP.BF16.F32.PACK_AB R97, R99, R98 ;  /* 0x000000626361723e */ /* 0x000fe400000010ff */
[----:B------:R-:W-:Y:S01]  /*4810*/  F2FP.BF16.F32.PACK_AB R104, R105, R104 ;  /* 0x000000686968723e */ /* 0x000fe200000010ff */
[----:B------:R-:W-:Y:S01]  /*4820*/  UISETP.NE.AND.EX UP1, UPT, UR9, URZ, UPT, UP1 ;  /* 0x0000003f0900728c */ /* 0x000fe2000bf25310 */
[----:B------:R-:W-:-:S02]  /*4830*/  F2FP.BF16.F32.PACK_AB R98, R101, R100 ;  /* 0x000000646562723e */ /* 0x000fc400000010ff */
        /* <DEDUP_REMOVED lines=94> */
[----:B-1----:R-:W-:Y:S01]  /*4e20*/  IMAD.U32 R4, RZ, RZ, UR4 ;  /* 0x00000004ff047e24 */ /* 0x002fe2000f8e00ff */
[----:B------:R-:W-:Y:S01]  /*4e30*/  F2FP.BF16.F32.PACK_AB R65, R67, R66 ;  /* 0x000000424341723e */ /* 0x000fe200000010ff */
[----:B------:R-:W-:Y:S01]  /*4e40*/  IMAD.U32 R5, RZ, RZ, UR5 ;  /* 0x00000005ff057e24 */ /* 0x000fe2000f8e00ff */
[----:B------:R-:W-:Y:S01]  /*4e50*/  F2FP.BF16.F32.PACK_AB R72, R73, R72 ;  /* 0x000000484948723e */ /* 0x000fe200000010ff */
[----:B------:R3:W-:Y:S01]  /*4e60*/  STSM.16.M88.4 [R15+0x4000], R56 ;  /* 0x004000380f007844 */ /* 0x0007e20000000200 */
[----:B------:R-:W-:Y:S01]  /*4e70*/  F2FP.BF16.F32.PACK_AB R66, R69, R68 ;  /* 0x000000444542723e */ /* 0x000fe200000010ff */
[----:B------:R-:W-:Y:S01]  /*4e80*/  @UP1 ULDC.64 UR4, c[0x0][0x878] ;  /* 0x00021e0000041ab9 */ /* 0x000fe20000000a00 */
        /* <DEDUP_REMOVED lines=10> */
[----:B------:R-:W-:-:S03]  /*4f30*/  PLOP3.LUT P0, PT, PT, PT, UP0, 0x80, 0x0 ;  /* 0x000000000000781c */ /* 0x000fc60003f0f008 */
[----:B------:R3:W-:Y:S01]  /*4f40*/  STSM.16.M88.4 [R17+-0x4000], R80 ;  /* 0xffc0005011007844 */ /* 0x0007e20000000200 */
[----:B------:R-:W-:Y:S01]  /*4f50*/  BAR.SYNC.DEFER_BLOCKING 0x1, 0x100 ;  /* 0x0044000000007b1d */ /* 0x000fe20000010000 */
[----:B------:R-:W-:Y:S01]  /*4f60*/  PLOP3.LUT P1, PT, PT, PT, UP1, 0x80, 0x0 ;  /* 0x000000000000781c */ /* 0x000fe20003f2f018 */
[----:B------:R-:W-:-:S06]  /*4f70*/  @UP1 UIMAD.WIDE UR4, UR39, 0x4, UR4 ;  /* 0x00000004270418a5 */ /* 0x000fcc000f8e0204 */
[----:B------:R-:W-:Y:S01]  /*4f80*/  IMAD.U32 R6, RZ, RZ, UR4 ;  /* 0x00000004ff067e24 */ /* 0x000fe2000f8e00ff */
[----:B--2---:R-:W2:Y:S01]  /*4f90*/  @P0 LDG.E R9, desc[UR46][R4.64] ;  /* 0x0000002e04090981 */ /* 0x004ea2000c1e1900 */
[----:B------:R-:W-:-:S05]  /*4fa0*/  IMAD.U32 R7, RZ, RZ, UR5 ;  /* 0x00000005ff077e24 */ /* 0x000fca000f8e00ff */
[----:B------:R-:W4:Y:S01]  /*4fb0*/  @P1 LDG.E R6, desc[UR46][R6.64] ;  /* 0x0000002e06061981 */ /* 0x000f22000c1e1900 */
[----:B------:R-:W-:Y:S01]  /*4fc0*/  LEA.HI R8, R19, R20, RZ, 0x7 ;  /* 0x0000001413087211 */ /* 0x000fe200078f38ff */
[----:B------:R-:W-:Y:S01]  /*4fd0*/  IMAD.SHL.U32 R2, R0, 0x40, RZ ;  /* 0x0000004000027824 */ /* 0x000fe200078e00ff */
[----:B------:R-:W-:Y:S01]  /*4fe0*/  ULDC UR6, c[0x0][0x808] ;  /* 0x0002020000067ab9 */ /* 0x000fe20000000800 */
[----:B------:R-:W-:Y:S01]  /*4ff0*/  IMAD.SHL.U32 R14, R14, 0x8, RZ ;  /* 0x000000080e0e7824 */ /* 0x000fe200078e00ff */
[----:B------:R-:W-:Y:S01]  /*5000*/  UMOV UR4, URZ ;  /* 0x0000003f00047c82 */ /* 0x000fe20008000000 */
[----:B------:R-:W-:Y:S01]  /*5010*/  IMAD.SHL.U32 R8, R8, 0x4, RZ ;  /* 0x0000000408087824 */ /* 0x000fe200078e00ff */
[----:B------:R-:W-:-:S04]  /*5020*/  UMOV UR5, URZ ;  /* 0x0000003f00057c82 */ /* 0x000fc80008000000 */
[----:B------:R-:W-:-:S05]  /*5030*/  LOP3.LUT R8, R8, 0x7ffffe00, RZ, 0xc0, !PT ;  /* 0x7ffffe0008087812 */ /* 0x000fca00078ec0ff */
[----:B------:R-:W-:Y:S01]  /*5040*/  IMAD R8, R13, 0x2000, R8 ;  /* 0x000020000d087824 */ /* 0x000fe200078e0208 */
[----:B--2---:R-:W-:Y:S02]  /*5050*/  @P0 R2UR UR8, R9 ;  /* 0x00000000090802ca */ /* 0x004fe400000e0000 */
[----:B------:R-:W-:-:S04]  /*5060*/  LOP3.LUT R9, R2, 0x1c0, RZ, 0xc0, !PT ;  /* 0x000001c002097812 */ /* 0x000fc800078ec0ff */
[----:B------:R-:W-:Y:S02]  /*5070*/  LOP3.LUT R14, R9, 0x38, R14, 0xf8, !PT ;  /* 0x00000038090e7812 */ /* 0x000fe400078ef80e */
[----:B------:R-:W-:Y:S02]  /*5080*/  SHF.R.U32.HI R9, RZ, 0x3, R9 ;  /* 0x00000003ff097819 */ /* 0x000fe40000011609 */
[----:B----4-:R-:W-:Y:S02]  /*5090*/  @P1 R2UR UR6, R6 ;  /* 0x00000000060612ca */ /* 0x010fe400000e0000 */
[----:B------:R-:W-:Y:S01]  /*50a0*/  LOP3.LUT R9, R14, R9, RZ, 0x3c, !PT ;  /* 0x000000090e097212 */ /* 0x000fe200078e3cff */
[----:B------:R-:W-:Y:S02]  /*50b0*/  @UP0 USHF.R.S32.HI UR9, URZ, 0x1f, UR8 ;  /* 0x0000001f3f090899 */ /* 0x000fe40008011408 */
[----:B------:R-:W-:Y:S02]  /*50c0*/  @UP0 UMOV UR4, UR8 ;  /* 0x0000000800040c82 */ /* 0x000fe40008000000 */
[----:B------:R-:W-:-:S03]  /*50d0*/  IMAD.IADD R8, R8, 0x1, R9 ;  /* 0x0000000108087824 */ /* 0x000fc600078e0209 */
[----:B------:R-:W-:Y:S01]  /*50e0*/  @UP0 UMOV UR5, UR9 ;  /* 0x0000000900050c82 */ /* 0x000fe20008000000 */
[----:B---3--:R-:W-:Y:S05]  /*50f0*/  @P1 BRA `(.L_x_2993) ;  /* 0x0000000000181947 */ /* 0x008fea0003800000 */
[----:B------:R-:W-:Y:S05]  /*5100*/  @!P0 BRA `(.L_x_2993) ;  /* 0x0000000000148947 */ /* 0x000fea0003800000 */
[----:B------:R-:W2:Y:S04]  /*5110*/  LDG.E R6, desc[UR46][R4.64] ;  /* 0x0000002e04067981 */ /* 0x000ea8000c1e1900 */
[----:B------:R-:W3:Y:S01]  /*5120*/  LDG.E R2, desc[UR46][R4.64+0x4] ;  /* 0x0000042e04027981 */ /* 0x000ee2000c1e1900 */
[----:B--2---:R-:W-:Y:S02]  /*5130*/  R2UR UR8, R6 ;  /* 0x00000000060872ca */ /* 0x004fe400000e0000 */
[----:B---3--:R-:W-:-:S13]  /*5140*/  R2UR UR6, R2 ;  /* 0x00000000020672ca */ /* 0x008fda00000e0000 */
[----:B------:R-:W-:-:S12]  /*5150*/  UIADD3 UR6, -UR8, UR6, URZ ;  /* 0x0000000608067290 */ /* 0x000fd8000fffe13f */
.L_x_2993:
[----:B------:R-:W-:Y:S01]  /*5160*/  LEA R46, R8, UR7, 0x1 ;  /* 0x00000007082e7c11 */ /* 0x000fe2000f8e08ff */
[----:B------:R-:W-:Y:S01]  /*5170*/  UIMAD UR6, UR36, -0x80, UR6 ;  /* 0xffffff80240678a4 */ /* 0x000fe2000f8e0206 */
[----:B------:R-:W-:Y:S01]  /*5180*/  IMAD.SHL.U32 R36, R3, 0x8, RZ ;  /* 0x0000000803247824 */ /* 0x000fe200078e00ff */
[----:B------:R-:W-:Y:S01]  /*5190*/  ULDC.64 UR10, c[0x0][0x850] ;  /* 0x00021400000a7ab9 */ /* 0x000fe20000000a00 */
[C---:B------:R-:W-:Y:S01]  /*51a0*/  VIADD R32, R0.reuse, 0x20 ;  /* 0x0000002000207836 */ /* 0x040fe20000000000 */
[----:B------:R-:W-:Y:S01]  /*51b0*/  UISETP.LT.AND UP1, UPT, UR6, 0x80, UPT ;  /* 0x000000800600788c */ /* 0x000fe2000bf21270 */
[----:B------:R1:W2:Y:S01]  /*51c0*/  LDS.128 R28, [R46+0x8800] ;  /* 0x008800002e1c7984 */ /* 0x0002a20000000c00 */
[C---:B------:R-:W-:Y:S01]  /*51d0*/  VIADD R2, R0.reuse, 0x10 ;  /* 0x0000001000027836 */ /* 0x040fe20000000000 */
[----:B------:R-:W-:Y:S01]  /*51e0*/  UIMAD UR7, UR40, UR10, URZ ;  /* 0x0000000a280772a4 */ /* 0x000fe2000f8e023f */
[--C-:B------:R-:W-:Y:S01]  /*51f0*/  SHF.R.S32.HI R37, RZ, 0x1f, R36.reuse ;  /* 0x0000001fff257819 */ /* 0x100fe20000011424 */
[----:B------:R1:W3:Y:S01]  /*5200*/  LDS.128 R24, [R46+0x1000] ;  /* 0x001000002e187984 */ /* 0x0002e20000000c00 */
[----:B------:R-:W-:Y:S01]  /*5210*/  USEL UR8, UR6, 0x80, UP1 ;  /* 0x0000008006087887 */ /* 0x000fe20008800000 */
[----:B------:R-:W-:Y:S01]  /*5220*/  IMAD.U32 R3, RZ, RZ, UR10 ;  /* 0x0000000aff037e24 */ /* 0x000fe2000f8e00ff */
[----:B------:R-:W-:Y:S01]  /*5230*/  UIMAD UR7, UR37, UR11, UR7 ;  /* 0x0000000b250772a4 */ /* 0x000fe2000f8e0207 */
[----:B------:R1:W4:Y:S01]  /*5240*/  LDS.128 R20, [R46+0x1800] ;  /* 0x001800002e147984 */ /* 0x0003220000000c00 */
[----:B------:R-:W-:Y:S01]  /*5250*/  VIADD R33, R0, 0x30 ;  /* 0x0000003000217836 */ /* 0x000fe20000000000 */
[----:B------:R-:W-:Y:S01]  /*5260*/  USHF.R.S32.HI UR6, URZ, 0x1f, UR39 ;  /* 0x0000001f3f067899 */ /* 0x000fe20008011427 */
[----:B------:R-:W-:Y:S01]  /*5270*/  ISETP.GE.AND P0, PT, R32, UR8, PT ;  /* 0x0000000820007c0c */ /* 0x000fe2000bf06270 */
[----:B------:R1:W1:Y:S01]  /*5280*/  LDS.128 R16, [R46+0x2000] ;  /* 0x002000002e107984 */ /* 0x0002620000000c00 */
[----:B------:R-:W-:Y:S01]  /*5290*/  VIADD R32, R0, 0x40 ;  /* 0x0000004000207836 */ /* 0x000fe20000000000 */
[----:B------:R-:W-:Y:S01]  /*52a0*/  ISETP.GE.AND P6, PT, R2, UR8, PT ;  /* 0x0000000802007c0c */ /* 0x000fe2000bfc6270 */
[----:B------:R-:W-:Y:S01]  /*52b0*/  IMAD.WIDE.U32 R2, R3, UR37, R36 ;  /* 0x0000002503027c25 */ /* 0x000fe2000f8e0024 */
[----:B------:R1:W1:Y:S01]  /*52c0*/  LDS.128 R12, [R46+0x2800] ;  /* 0x002800002e0c7984 */ /* 0x0002620000000c00 */
[----:B------:R-:W-:Y:S01]  /*52d0*/  ISETP.GE.AND P5, PT, R33, UR8, PT ;  /* 0x0000000821007c0c */ /* 0x000fe2000bfa6270 */
[----:B------:R-:W-:Y:S01]  /*52e0*/  ULDC.64 UR10, c[0x0][0x858] ;  /* 0x00021600000a7ab9 */ /* 0x000fe20000000a00 */
[----:B------:R-:W-:Y:S01]  /*52f0*/  ISETP.GE.AND P1, PT, R32, UR8, PT ;  /* 0x0000000820007c0c */ /* 0x000fe2000bf26270 */
[----:B------:R1:W1:Y:S01]  /*5300*/  LDS.128 R8, [R46+0x3000] ;  /* 0x003000002e087984 */ /* 0x0002620000000c00 */
[----:B------:R-:W-:Y:S01]  /*5310*/  IMAD.MOV.U32 R32, RZ, RZ, R2 ;  /* 0x000000ffff207224 */ /* 0x000fe200078e0002 */
[C---:B------:R-:W-:Y:S01]  /*5320*/  ISETP.GE.AND P2, PT, R0.reuse, UR8, PT ;  /* 0x0000000800007c0c */ /* 0x040fe2000bf46270 */
[----:B------:R-:W-:Y:S01]  /*5330*/  VIADD R33, R3, UR7 ;  /* 0x0000000703217c36 */ /* 0x000fe20008000000 */
[----:B------:R1:W1:Y:S01]  /*5340*/  LDS.128 R4, [R46+0x3800] ;  /* 0x003800002e047984 */ /* 0x0002620000000c00 */
[----:B------:R-:W-:Y:S01]  /*5350*/  IADD3 R2, P3, R0, UR4, RZ ;  /* 0x0000000400027c10 */ /* 0x000fe2000ff7e0ff */
[----:B------:R-:W-:Y:S01]  /*5360*/  USEL UR7, UR6, URZ, !UP0 ;  /* 0x0000003f06077287 */ /* 0x000fe2000c000000 */
[----:B------:R-:W-:Y:S01]  /*5370*/  IMAD.U32 R45, RZ, RZ, UR10 ;  /* 0x0000000aff2d7e24 */ /* 0x000fe2000f8e00ff */
[----:B------:R-:W-:Y:S01]  /*5380*/  ULDC UR4, c[0x0][0x83c] ;  /* 0x00020f0000047ab9 */ /* 0x000fe20000000800 */
[----:B------:R-:W-:Y:S01]  /*5390*/  USEL UR39, UR39, URZ, !UP0 ;  /* 0x0000003f27277287 */ /* 0x000fe2000c000000 */
[----:B------:R-:W-:Y:S01]  /*53a0*/  ISETP.GE.OR P4, PT, R36, UR4, P2 ;  /* 0x0000000424007c0c */ /* 0x000fe20009786670 */
[----:B------:R-:W-:Y:S01]  /*53b0*/  UIMAD UR6, UR7, UR10, URZ ;  /* 0x0000000a070672a4 */ /* 0x000fe2000f8e023f */
[----:B------:R-:W-:Y:S01]  /*53c0*/  LEA.HI.X.SX32 R3, R0, UR5, 0x1, P3 ;  /* 0x0000000500037c11 */ /* 0x000fe200098f0eff */
[----:B------:R-:W-:Y:S01]  /*53d0*/  IMAD.U32 R35, RZ, RZ, UR36 ;  /* 0x00000024ff237e24 */ /* 0x000fe2000f8e00ff */
[----:B------:R-:W-:Y:S01]  /*53e0*/  BSSY B0, `(.L_x_2994) ;  /* 0x0000014000007945 */ /* 0x000fe20003800000 */
[----:B------:R-:W-:-:S02]  /*53f0*/  UIMAD UR6, UR39, UR11, UR6 ;  /* 0x0000000b270672a4 */ /* 0x000fc4000f8e0206 */
[----:B------:R-:W-:Y:S01]  /*5400*/  IMAD.WIDE.U32 R44, R45, UR39, R32 ;  /* 0x000000272d2c7c25 */ /* 0x000fe2000f8e0020 */
[----:B------:R-:W-:Y:S02]  /*5410*/  P2R R47, PR, RZ, 0x40 ;  /* 0x00000040ff2f7803 */ /* 0x000fe40000000000 */
[----:B------:R-:W-:Y:S01]  /*5420*/  P2R R48, PR, RZ, 0x20 ;  /* 0x00000020ff307803 */ /* 0x000fe20000000000 */
[----:B------:R-:W-:Y:S01]  /*5430*/  IMAD.WIDE R2, R35, 0x80, R2 ;  /* 0x0000008023027825 */ /* 0x000fe200078e0202 */
[----:B------:R-:W-:-:S03]  /*5440*/  ISETP.GE.OR P3, PT, R36, UR4, P6 ;  /* 0x0000000424007c0c */ /* 0x000fc6000b766670 */
[----:B------:R-:W-:Y:S01]  /*5450*/  VIADD R41, R45, UR6 ;  /* 0x000000062d297c36 */ /* 0x000fe20008000000 */
[----:B--23--:R-:W-:Y:S09]  /*5460*/  @P4 BRA `(.L_x_2995) ;  /* 0x00000000002c4947 */ /* 0x00cff20003800000 */
        /* <DEDUP_REMOVED lines=11> */
.L_x_2995:
[----:B------:R-:W-:Y:S05]  /*5520*/  BSYNC B0 ;  /* 0x0000000000007941 */ /* 0x000fea0003800000 */
.L_x_2994:
        /* <DEDUP_REMOVED lines=15> */
.L_x_2997:
[----:B------:R-:W-:Y:S05]  /*5620*/  BSYNC B0 ;  /* 0x0000000000007941 */ /* 0x000fea0003800000 */
.L_x_2996:
        /* <DEDUP_REMOVED lines=18> */
.L_x_2999:
[----:B------:R-:W-:Y:S05]  /*5750*/  BSYNC B0 ;  /* 0x0000000000007941 */ /* 0x000fea0003800000 */
.L_x_2998:
[----:B-1-3--:R1:W3:Y:S01]  /*5760*/  LDS.128 R28, [R46+0x9800] ;  /* 0x009800002e1c7984 */ /* 0x00a2e20000000c00 */
[----:B------:R-:W-:Y:S01]  /*5770*/  BSSY B0, `(.L_x_3000) ;  /* 0x0000010000007945 */ /* 0x000fe20003800000 */
[----:B------:R-:W-:-:S03]  /*5780*/  VIADD R38, R0, 0x50 ;  /* 0x0000005000267836 */ /* 0x000fc60000000000 */
        /* <DEDUP_REMOVED lines=14> */
.L_x_3001:
[----:B------:R-:W-:Y:S05]  /*5870*/  BSYNC B0 ;  /* 0x0000000000007941 */ /* 0x000fea0003800000 */
.L_x_3000:
[----:B--23--:R2:W3:Y:S01]  /*5880*/  LDS.128 R28, [R46+0xa000] ;  /* 0x00a000002e1c7984 */ /* 0x00c4e20000000c00 */
[----:B------:R-:W-:Y:S01]  /*5890*/  ISETP.GE.OR P4, PT, R36, UR4, P1 ;  /* 0x0000000424007c0c */ /* 0x000fe20008f86670 */
[----:B------:R-:W-:Y:S01]  /*58a0*/  BSSY B0, `(.L_x_3002) ;  /* 0x0000010000007945 */ /* 0x000fe20003800000 */
[----:B------:R-:W-:-:S11]  /*58b0*/  ISETP.GE.AND P3, PT, R38, UR8, PT ;  /* 0x0000000826007c0c */ /* 0x000fd6000bf66270 */
        /* <DEDUP_REMOVED lines=14> */
.L_x_3003:
[----:B------:R-:W-:Y:S05]  /*59a0*/  BSYNC B0 ;  /* 0x0000000000007941 */ /* 0x000fea0003800000 */
.L_x_3002:
        /* <DEDUP_REMOVED lines=18> */
.L_x_3005:
[----:B------:R-:W-:Y:S05]  /*5ad0*/  BSYNC B0 ;  /* 0x0000000000007941 */ /* 0x000fea0003800000 */
.L_x_3004:
[----:B--23--:R2:W3:Y:S01]  /*5ae0*/  LDS.128 R28, [R46+0xb000] ;  /* 0x00b000002e1c7984 */ /* 0x00c4e20000000c00 */
[----:B------:R-:W-:Y:S01]  /*5af0*/  ISETP.GE.AND P4, PT, R38, UR8, PT ;  /* 0x0000000826007c0c */ /* 0x000fe2000bf86270 */
[----:B------:R-:W-:Y:S01]  /*5b00*/  BSSY B0, `(.L_x_3006) ;  /* 0x0000011000007945 */ /* 0x000fe20003800000 */
[----:B------:R-:W-:Y:S02]  /*5b10*/  VIADD R0, R0, 0x70 ;  /* 0x0000007000007836 */ /* 0x000fe40000000000 */
        /* <DEDUP_REMOVED lines=15> */
.L_x_3007:
[----:B------:R-:W-:Y:S05]  /*5c10*/  BSYNC B0 ;  /* 0x0000000000007941 */ /* 0x000fea0003800000 */
.L_x_3006:
[----:B--23--:R2:W3:Y:S01]  /*5c20*/  LDS.128 R28, [R46+0xb800] ;  /* 0x00b800002e1c7984 */ /* 0x00c4e20000000c00 */
[----:B------:R-:W-:Y:S01]  /*5c30*/  ISETP.GE.AND P5, PT, R0, UR8, PT ;  /* 0x0000000800007c0c */ /* 0x000fe2000bfa6270 */
[----:B------:R-:W-:Y:S03]  /*5c40*/  BSSY B0, `(.L_x_3008) ;  /* 0x0000010000007945 */ /* 0x000fe60003800000 */
        /* <DEDUP_REMOVED lines=15> */
.L_x_3009:
[----:B------:R-:W-:Y:S05]  /*5d40*/  BSYNC B0 ;  /* 0x0000000000007941 */ /* 0x000fea0003800000 */
.L_x_3008:
[----:B------:R-:W-:Y:S01]  /*5d50*/  ULDC.64 UR4, c[0x0][0x820] ;  /* 0x0002080000047ab9 */ /* 0x000fe20000000a00 */
[----:B------:R-:W-:Y:S01]  /*5d60*/  ULDC.64 UR8, c[0x0][0x828] ;  /* 0x00020a0000087ab9 */ /* 0x000fe20000000a00 */
[----:B------:R-:W-:Y:S02]  /*5d70*/  UIMAD UR40, UR40, UR4, URZ ;  /* 0x00000004282872a4 */ /* 0x000fe4000f8e023f */
[----:B--23--:R-:W-:Y:S01]  /*5d80*/  IMAD.U32 R29, RZ, RZ, UR4 ;  /* 0x00000004ff1d7e24 */ /* 0x00cfe2000f8e00ff */
[----:B------:R-:W-:Y:S01]  /*5d90*/  ULDC UR6, c[0x0][0x80c] ;  /* 0x0002030000067ab9 */ /* 0x000fe20000000800 */
[----:B------:R-:W-:Y:S01]  /*5da0*/  IMAD.U32 R39, RZ, RZ, UR8 ;  /* 0x00000008ff277e24 */ /* 0x000fe2000f8e00ff */
[----:B------:R-:W-:Y:S02]  /*5db0*/  UIMAD UR40, UR37, UR5, UR40 ;  /* 0x00000005252872a4 */ /* 0x000fe4000f8e0228 */
[----:B------:R-:W-:Y:S01]  /*5dc0*/  IMAD.WIDE.U32 R28, R29, UR37, R36 ;  /* 0x000000251d1c7c25 */ /* 0x000fe2000f8e0024 */
[----:B------:R-:W-:Y:S01]  /*5dd0*/  ISETP.GE.OR P2, PT, R36, UR6, P2 ;  /* 0x0000000624007c0c */ /* 0x000fe20009746670 */
[----:B------:R-:W-:Y:S01]  /*5de0*/  UIMAD UR4, UR7, UR8, URZ ;  /* 0x00000008070472a4 */ /* 0x000fe2000f8e023f */
[----:B------:R-:W-:Y:S01]  /*5df0*/  P2R R0, PR, RZ, 0x20 ;  /* 0x00000020ff007803 */ /* 0x000fe20000000000 */
[----:B------:R-:W-:Y:S01]  /*5e00*/  BSSY B0, `(.L_x_3010) ;  /* 0x000001c000007945 */ /* 0x000fe20003800000 */
[----:B------:R-:W-:Y:S01]  /*5e10*/  VIADD R29, R29, UR40 ;  /* 0x000000281d1d7c36 */ /* 0x000fe20008000000 */
[----:B------:R-:W-:Y:S01]  /*5e20*/  ISETP.NE.AND P5, PT, R47, RZ, PT ;  /* 0x000000ff2f00720c */ /* 0x000fe20003fa5270 */
[----:B------:R-:W-:Y:S01]  /*5e30*/  UIMAD UR4, UR39, UR9, UR4 ;  /* 0x00000009270472a4 */ /* 0x000fe2000f8e0204 */
[----:B------:R-:W-:Y:S01]  /*5e40*/  ISETP.NE.AND P6, PT, R48, RZ, PT ;  /* 0x000000ff3000720c */ /* 0x000fe20003fc5270 */
[----:B------:R-:W-:Y:S01]  /*5e50*/  IMAD.WIDE.U32 R38, R39, UR39, R28 ;  /* 0x0000002727267c25 */ /* 0x000fe2000f8e001c */
[C---:B------:R-:W-:Y:S01]  /*5e60*/  ISETP.GE.OR P5, PT, R36.reuse, UR6, P5 ;  /* 0x0000000624007c0c */ /* 0x040fe2000afa6670 */
[----:B------:R2:W3:Y:S01]  /*5e70*/  LDS.128 R28, [R46] ;  /* 0x000000002e1c7984 */ /* 0x0004e20000000c00 */
[----:B------:R-:W-:Y:S01]  /*5e80*/  ISETP.GE.OR P0, PT, R36, UR6, P0 ;  /* 0x0000000624007c0c */ /* 0x000fe20008706670 */
[----:B------:R-:W-:Y:S01]  /*5e90*/  VIADD R35, R39, UR4 ;  /* 0x0000000427237c36 */ /* 0x000fe20008000000 */
[----:B------:R-:W-:-:S02]  /*5ea0*/  P2R R40, PR, RZ, 0x20 ;  /* 0x00000020ff287803 */ /* 0x000fc40000000000 */
[----:B------:R-:W-:Y:S02]  /*5eb0*/  ISETP.NE.AND P5, PT, R0, RZ, PT ;  /* 0x000000ff0000720c */ /* 0x000fe40003fa5270 */
[C---:B------:R-:W-:Y:S02]  /*5ec0*/  ISETP.GE.OR P6, PT, R36.reuse, UR6, P6 ;  /* 0x0000000624007c0c */ /* 0x040fe4000b7c6670 */
[C---:B------:R-:W-:Y:S02]  /*5ed0*/  ISETP.GE.OR P1, PT, R36.reuse, UR6, P1 ;  /* 0x0000000624007c0c */ /* 0x040fe40008f26670 */
[C---:B------:R-:W-:Y:S02]  /*5ee0*/  ISETP.GE.OR P3, PT, R36.reuse, UR6, P3 ;  /* 0x0000000624007c0c */ /* 0x040fe40009f66670 */
[C---:B------:R-:W-:Y:S02]  /*5ef0*/  ISETP.GE.OR P4, PT, R36.reuse, UR6, P4 ;  /* 0x0000000624007c0c */ /* 0x040fe4000a786670 */
[----:B------:R-:W-:Y:S01]  /*5f00*/  ISETP.GE.OR P5, PT, R36, UR6, P5 ;  /* 0x0000000624007c0c */ /* 0x000fe2000afa6670 */
[----:B--2---:R-:W-:-:S12]  /*5f10*/  @P2 BRA `(.L_x_3011) ;  /* 0x0000000000282947 */ /* 0x004fd80003800000 */
        /* <DEDUP_REMOVED lines=10> */
.L_x_3011:
[----:B------:R-:W-:Y:S05]  /*5fc0*/  BSYNC B0 ;  /* 0x0000000000007941 */ /* 0x000fea0003800000 */
.L_x_3010:
[----:B--23--:R2:W3:Y:S01]  /*5fd0*/  LDS.128 R28, [R46+0x800] ;  /* 0x000800002e1c7984 */ /* 0x00c4e20000000c00 */
[----:B------:R-:W-:Y:S01]  /*5fe0*/  ISETP.NE.AND P2, PT, R40, RZ, PT ;  /* 0x000000ff2800720c */ /* 0x000fe20003f45270 */
[----:B------:R-:W-:-:S12]  /*5ff0*/  BSSY B0, `(.L_x_3012) ;  /* 0x000000f000007945 */ /* 0x000fd80003800000 */
        /* <DEDUP_REMOVED lines=14> */
.L_x_3013:
[----:B------:R-:W-:Y:S05]  /*60e0*/  BSYNC B0 ;  /* 0x0000000000007941 */ /* 0x000fea0003800000 */
.L_x_3012:
        /* <DEDUP_REMOVED lines=15> */
.L_x_3015:
[----:B------:R-:W-:Y:S05]  /*61e0*/  BSYNC B0 ;  /* 0x0000000000007941 */ /* 0x000fea0003800000 */
.L_x_3014:
[----:B------:R-:W-:Y:S04]  /*61f0*/  BSSY B0, `(.L_x_3016) ;  /* 0x000000f000007945 */ /* 0x000fe80003800000 */
        /* <DEDUP_REMOVED lines=14> */
.L_x_3017:
[----:B------:R-:W-:Y:S05]  /*62e0*/  BSYNC B0 ;  /* 0x0000000000007941 */ /* 0x000fea0003800000 */
.L_x_3016:
[----:B------:R-:W-:Y:S04]  /*62f0*/  BSSY B0, `(.L_x_3018) ;  /* 0x000000f000007945 */ /* 0x000fe80003800000 */
[----:B------:R-:W-:Y:S05]  /*6300*/  @P1 BRA `(.L_x_3019) ;  /* 0x0000000000341947 */ /* 0x000fea0003800000 */
[----:B--2-4-:R-:W-:Y:S01]  /*6310*/  IADD3 R23, P0, R2, 0x40, RZ ;  /* 0x0000004002177810 */ /* 0x014fe20007f1e0ff */
        /* <DEDUP_REMOVED lines=12> */
.L_x_3019:
[----:B------:R-:W-:Y:S05]  /*63e0*/  BSYNC B0 ;  /* 0x0000000000007941 */ /* 0x000fea0003800000 */
.L_x_3018:
        /* <DEDUP_REMOVED lines=15> */
.L_x_3021:
[----:B------:R-:W-:Y:S05]  /*64e0*/  BSYNC B0 ;  /* 0x0000000000007941 */ /* 0x000fea0003800000 */
.L_x_3020:
        /* <DEDUP_REMOVED lines=15> */
.L_x_3023:
[----:B------:R-:W-:Y:S05]  /*65e0*/  BSYNC B0 ;  /* 0x0000000000007941 */ /* 0x000fea0003800000 */
.L_x_3022:
[----:B------:R-:W-:Y:S05]  /*65f0*/  @P5 BRA `(.L_x_2968) ;  /* 0x0000005400a45947 */ /* 0x000fea0003800000 */
[----:B--2---:R-:W-:Y:S01]  /*6600*/  IADD3 R9, P0, R2, 0x70, RZ ;  /* 0x0000007002097810 */ /* 0x004fe20007f1e0ff */
        /* <DEDUP_REMOVED lines=13> */
.L_x_2992:
[----:B------:R-:W-:Y:S01]  /*66e0*/  ULDC.64 UR4, c[0x0][0x870] ;  /* 0x00021c0000047ab9 */ /* 0x000fe20000000a00 */
[----:B------:R-:W-:Y:S01]  /*66f0*/  ULDC.64 UR6, c[0x0][0x878] ;  /* 0x00021e0000067ab9 */ /* 0x000fe20000000a00 */
[----:B------:R-:W-:Y:S02]  /*6700*/  UISETP.NE.U32.AND UP0, UPT, UR4, URZ, UPT ;  /* 0x0000003f0400728c */ /* 0x000fe4000bf05070 */
[----:B------:R-:W-:Y:S02]  /*6710*/  UISETP.NE.U32.AND UP1, UPT, UR6, URZ, UPT ;  /* 0x0000003f0600728c */ /* 0x000fe4000bf25070 */
[----:B------:R-:W-:Y:S02]  /*6720*/  UISETP.NE.AND.EX UP0, UPT, UR5, URZ, UPT, UP0 ;  /* 0x0000003f0500728c */ /* 0x000fe4000bf05300 */
[----:B------:R-:W-:Y:S01]  /*6730*/  UISETP.NE.AND.EX UP1, UPT, UR7, URZ, UPT, UP1 ;  /* 0x0000003f0700728c */ /* 0x000fe2000bf25310 */
[----:B------:R-:W-:-:S03]  /*6740*/  ULDC.64 UR4, c[0x0][0x870] ;  /* 0x00021c0000047ab9 */ /* 0x000fc60000000a00 */
[----:B------:R-:W-:Y:S01]  /*6750*/  PLOP3.LUT P0, PT, PT, PT, UP0, 0x80, 0x0 ;  /* 0x000000000000781c */ /* 0x000fe20003f0f008 */
[----:B------:R-:W-:-:S06]  /*6760*/  UIMAD.WIDE UR4, UR39, 0x4, UR4 ;  /* 0x00000004270478a5 */ /* 0x000fcc000f8e0204 */
[----:B------:R-:W-:Y:S02]  /*6770*/  IMAD.U32 R2, RZ, RZ, UR4 ;  /* 0x00000004ff027e24 */ /* 0x000fe4000f8e00ff */
[----:B------:R-:W-:Y:S01]  /*6780*/  IMAD.U32 R3, RZ, RZ, UR5 ;  /* 0x00000005ff037e24 */ /* 0x000fe2000f8e00ff */
[----:B------:R-:W-:-:S04]  /*6790*/  @UP1 ULDC.64 UR4, c[0x0][0x878] ;  /* 0x00021e0000041ab9 */ /* 0x000fc80000000a00 */
[----:B------:R-:W2:Y:S01]  /*67a0*/  @P0 LDG.E R6, desc[UR46][R2.64] ;  /* 0x0000002e02060981 */ /* 0x000ea2000c1e1900 */
[----:B------:R-:W-:Y:S01]  /*67b0*/  PLOP3.LUT P1, PT, PT, PT, UP1, 0x80, 0x0 ;  /* 0x000000000000781c */ /* 0x000fe20003f2f018 */
[----:B------:R-:W-:-:S06]  /*67c0*/  @UP1 UIMAD.WIDE UR4, UR39, 0x4, UR4 ;  /* 0x00000004270418a5 */ /* 0x000fcc000f8e0204 */
[----:B------:R-:W-:Y:S02]  /*67d0*/  IMAD.U32 R4, RZ, RZ, UR4 ;  /* 0x00000004ff047e24 */ /* 0x000fe4000f8e00ff */
[----:B------:R-:W-:-:S05]  /*67e0*/  IMAD.U32 R5, RZ, RZ, UR5 ;  /* 0x00000005ff057e24 */ /* 0x000fca000f8e00ff */
[----:B------:R-:W3:Y:S01]  /*67f0*/  @P1 LDG.E R4, desc[UR46][R4.64] ;  /* 0x0000002e04041981 */ /* 0x000ee2000c1e1900 */
[----:B------:R-:W-:Y:S01]  /*6800*/  ULDC UR6, c[0x0][0x808] ;  /* 0x0002020000067ab9 */ /* 0x000fe20000000800 */
[----:B------:R-:W-:Y:S01]  /*6810*/  UMOV UR4, URZ ;  /* 0x0000003f00047c82 */ /* 0x000fe20008000000 */
[----:B------:R-:W-:Y:S01]  /*6820*/  UMOV UR5, URZ ;  /* 0x0000003f00057c82 */ /* 0x000fe20008000000 */
[----:B------:R-:W1:Y:S02]  /*6830*/  S2R R0, SR_TID.X ;  /* 0x0000000000007919 */ /* 0x000e640000002100 */
[----:B-1----:R-:W-:-:S05]  /*6840*/  VIADD R7, R0, 0xffffff80 ;  /* 0xffffff8000077836 */ /* 0x002fca0000000000 */
[----:B------:R-:W-:Y:S02]  /*6850*/  SHF.R.S32.HI R0, RZ, 0x1f, R7 ;  /* 0x0000001fff007819 */ /* 0x000fe40000011407 */
[----:B--2---:R-:W-:Y:S02]  /*6860*/  @P0 R2UR UR7, R6 ;  /* 0x00000000060702ca */ /* 0x004fe400000e0000 */
[----:B------:R-:W-:-:S04]  /*6870*/  LEA.HI R6, R0, R7, RZ, 0x4 ;  /* 0x0000000700067211 */ /* 0x000fc800078f20ff */
[----:B------:R-:W-:Y:S02]  /*6880*/  LOP3.LUT R0, R6, 0x1ffffff0, RZ, 0xc0, !PT ;  /* 0x1ffffff006007812 */ /* 0x000fe400078ec0ff */
[----:B------:R-:W-:-:S03]  /*6890*/  SHF.R.S32.HI R12, RZ, 0x4, R6 ;  /* 0x00000004ff0c7819 */ /* 0x000fc60000011406 */
[----:B------:R-:W-:Y:S02]  /*68a0*/  IMAD.IADD R0, R7, 0x1, -R0 ;  /* 0x0000000107007824 */ /* 0x000fe400078e0a00 */
[----:B------:R-:W-:Y:S01]  /*68b0*/  @UP0 USHF.R.S32.HI UR8, URZ, 0x1f, UR7 ;  /* 0x0000001f3f080899 */ /* 0x000fe20008011407 */
[----:B------:R-:W-:Y:S01]  /*68c0*/  VIADD R6, R12, 0x10 ;  /* 0x000000100c067836 */ /* 0x000fe20000000000 */
[----:B---3--:R-:W-:Y:S01]  /*68d0*/  @P1 R2UR UR6, R4 ;  /* 0x00000000040612ca */ /* 0x008fe200000e0000 */
[----:B------:R-:W-:-:S04]  /*68e0*/  @UP0 UMOV UR4, UR7 ;  /* 0x0000000700040c82 */ /* 0x000fc80008000000 */
[----:B------:R-:W-:Y:S01]  /*68f0*/  @UP0 UMOV UR5, UR8 ;  /* 0x0000000800050c82 */ /* 0x000fe20008000000 */
[----:B------:R-:W-:Y:S09]  /*6900*/  @P1 BRA `(.L_x_3024) ;  /* 0x0000000000181947 */ /* 0x000ff20003800000 */
[----:B------:R-:W-:Y:S05]  /*6910*/  @!P0 BRA `(.L_x_3024) ;  /* 0x0000000000148947 */ /* 0x000fea0003800000 */
[----:B------:R-:W2:Y:S04]  /*6920*/  LDG.E R5, desc[UR46][R2.64] ;  /* 0x0000002e02057981 */ /* 0x000ea8000c1e1900 */
[----:B------:R-:W3:Y:S01]  /*6930*/  LDG.E R4, desc[UR46][R2.64+0x4] ;  /* 0x0000042e02047981 */ /* 0x000ee2000c1e1900 */
[----:B--2---:R-:W-:Y:S02]  /*6940*/  R2UR UR7, R5 ;  /* 0x00000000050772ca */ /* 0x004fe400000e0000 */
[----:B---3--:R-:W-:-:S13]  /*6950*/  R2UR UR6, R4 ;  /* 0x00000000040672ca */ /* 0x008fda00000e0000 */
[----:B------:R-:W-:-:S12]  /*6960*/  UIADD3 UR6, -UR7, UR6, URZ ;  /* 0x0000000607067290 */ /* 0x000fd8000fffe13f */
.L_x_3024:
[----:B------:R-:W-:Y:S01]  /*6970*/  IMAD.SHL.U32 R4, R0, 0x8, RZ ;  /* 0x0000000800047824 */ /* 0x000fe200078e00ff */
[----:B------:R-:W-:Y:S01]  /*6980*/  UIMAD UR7, UR36, -0x80, UR6 ;  /* 0xffffff80240778a4 */ /* 0x000fe2000f8e0206 */
[----:B------:R-:W-:Y:S01]  /*6990*/  VIADD R0, R12, 0x20 ;  /* 0x000000200c007836 */ /* 0x000fe20000000000 */
[----:B------:R-:W-:Y:S01]  /*69a0*/  ULDC.64 UR8, c[0x0][0x820] ;  /* 0x0002080000087ab9 */ /* 0x000fe20000000a00 */
[----:B------:R-:W-:Y:S01]  /*69b0*/  ULDC.64 UR10, c[0x0][0x828] ;  /* 0x00020a00000a7ab9 */ /* 0x000fe20000000a00 */
[----:B------:R-:W-:Y:S01]  /*69c0*/  UIMAD UR6, UR40, UR8, URZ ;  /* 0x00000008280672a4 */ /* 0x000fe2000f8e023f */
[----:B------:R-:W-:Y:S01]  /*69d0*/  SHF.R.S32.HI R5, RZ, 0x1f, R4 ;  /* 0x0000001fff057819 */ /* 0x000fe20000011404 */
[----:B------:R-:W-:Y:S01]  /*69e0*/  IMAD.U32 R3, RZ, RZ, UR8 ;  /* 0x00000008ff037e24 */ /* 0x000fe2000f8e00ff */
[----:B------:R-:W-:Y:S01]  /*69f0*/  ISETP.GE.AND P6, PT, R6, UR7, PT ;  /* 0x0000000706007c0c */ /* 0x000fe2000bfc6270 */
[----:B------:R-:W-:Y:S01]  /*6a00*/  VIADD R6, R12, 0x30 ;  /* 0x000000300c067836 */ /* 0x000fe20000000000 */
[----:B------:R-:W-:-:S02]  /*6a10*/  UIMAD UR8, UR37, UR9, UR6 ;  /* 0x00000009250872a4 */ /* 0x000fc4000f8e0206 */
[----:B------:R-:W-:Y:S01]  /*6a20*/  IMAD.WIDE.U32 R2, R3, UR37, R4 ;  /* 0x0000002503027c25 */ /* 0x000fe2000f8e0004 */
[----:B------:R-:W-:Y:S01]  /*6a30*/  USHF.R.S32.HI UR6, URZ, 0x1f, UR39 ;  /* 0x0000001f3f067899 */ /* 0x000fe20008011427 */
[----:B------:R-:W-:Y:S01]  /*6a40*/  ISETP.GE.AND P2, PT, R12, UR7, PT ;  /* 0x000000070c007c0c */ /* 0x000fe2000bf46270 */
[----:B------:R-:W-:Y:S01]  /*6a50*/  USEL UR39, UR39, URZ, !UP0 ;  /* 0x0000003f27277287 */ /* 0x000fe2000c000000 */
[----:B------:R-:W-:Y:S01]  /*6a60*/  ISETP.GE.AND P0, PT, R6, UR7, PT ;  /* 0x0000000706007c0c */ /* 0x000fe2000bf06270 */
[----:B------:R-:W-:Y:S01]  /*6a70*/  IMAD.MOV.U32 R6, RZ, RZ, R2 ;  /* 0x000000ffff067224 */ /* 0x000fe200078e0002 */
[C---:B------:R-:W-:Y:S01]  /*6a80*/  IADD3 R2, P3, R12.reuse, UR4, RZ ;  /* 0x000000040c027c10 */ /* 0x040fe2000ff7e0ff */
[----:B------:R-:W-:Y:S01]  /*6a90*/  VIADD R7, R3, UR8 ;  /* 0x0000000803077c36 */ /* 0x000fe20008000000 */
[----:B------:R-:W-:Y:S01]  /*6aa0*/  USEL UR8, UR6, URZ, !UP0 ;  /* 0x0000003f06087287 */ /* 0x000fe2000c000000 */
[----:B------:R-:W-:Y:S01]  /*6ab0*/  IMAD.U32 R11, RZ, RZ, UR10 ;  /* 0x0000000aff0b7e24 */ /* 0x000fe2000f8e00ff */
[----:B------:R-:W-:Y:S01]  /*6ac0*/  ULDC UR4, c[0x0][0x80c] ;  /* 0x0002030000047ab9 */ /* 0x000fe20000000800 */
[----:B------:R-:W-:Y:S01]  /*6ad0*/  LEA.HI.X.SX32 R3, R12, UR5, 0x1, P3 ;  /* 0x000000050c037c11 */ /* 0x000fe200098f0eff */
[----:B------:R-:W-:Y:S01]  /*6ae0*/  UIMAD UR6, UR8, UR10, URZ ;  /* 0x0000000a080672a4 */ /* 0x000fe2000f8e023f */
[----:B------:R-:W-:Y:S01]  /*6af0*/  ISETP.GE.OR P4, PT, R4, UR4, P2 ;  /* 0x0000000404007c0c */ /* 0x000fe20009786670 */
[----:B------:R-:W-:Y:S01]  /*6b00*/  IMAD.U32 R9, RZ, RZ, UR36 ;  /* 0x00000024ff097e24 */ /* 0x000fe2000f8e00ff */
[----:B------:R-:W-:Y:S01]  /*6b10*/  ISETP.GE.AND P5, PT, R0, UR7, PT ;  /* 0x0000000700007c0c */ /* 0x000fe2000bfa6270 */
[----:B------:R-:W-:-:S02]  /*6b20*/  UIMAD UR6, UR39, UR11, UR6 ;  /* 0x0000000b270672a4 */ /* 0x000fc4000f8e0206 */
[----:B------:R-:W-:Y:S01]  /*6b30*/  IMAD.WIDE.U32 R10, R11, UR39, R6 ;  /* 0x000000270b0a7c25 */ /* 0x000fe2000f8e0006 */
[----:B------:R-:W-:Y:S01]  /*6b40*/  BSSY B0, `(.L_x_3025) ;  /* 0x0000013000007945 */ /* 0x000fe20003800000 */
[----:B------:R-:W-:Y:S02]  /*6b50*/  P2R R14, PR, RZ, 0x40 ;  /* 0x00000040ff0e7803 */ /* 0x000fe40000000000 */
[----:B------:R-:W-:Y:S01]  /*6b60*/  VIADD R0, R12, 0x40 ;  /* 0x000000400c007836 */ /* 0x000fe20000000000 */
[----:B------:R-:W-:Y:S01]  /*6b70*/  P2R R15, PR, RZ, 0x20 ;  /* 0x00000020ff0f7803 */ /* 0x000fe20000000000 */
[----:B------:R-:W-:Y:S01]  /*6b80*/  IMAD.WIDE R2, R9, 0x80, R2 ;  /* 0x0000008009027825 */ /* 0x000fe200078e0202 */
[----:B------:R-:W-:Y:S02]  /*6b90*/  ISETP.GE.OR P3, PT, R4, UR4, P6 ;  /* 0x0000000404007c0c */ /* 0x000fe4000b766670 */
[----:B------:R-:W-:Y:S01]  /*6ba0*/  ISETP.GE.AND P1, PT, R0, UR7, PT ;  /* 0x0000000700007c0c */ /* 0x000fe2000bf26270 */
[----:B------:R-:W-:Y:S01]  /*6bb0*/  VIADD R9, R11, UR6 ;  /* 0x000000060b097c36 */ /* 0x000fe20008000000 */
[----:B------:R-:W-:Y:S11]  /*6bc0*/  @P4 BRA `(.L_x_3026) ;  /* 0x0000000000284947 */ /* 0x000ff60003800000 */
        /* <DEDUP_REMOVED lines=10> */
.L_x_3026:
[----:B------:R-:W-:Y:S05]  /*6c70*/  BSYNC B0 ;  /* 0x0000000000007941 */ /* 0x000fea0003800000 */
.L_x_3025:
        /* <DEDUP_REMOVED lines=16> */
.L_x_3028:
[----:B------:R-:W-:Y:S05]  /*6d80*/  BSYNC B0 ;  /* 0x0000000000007941 */ /* 0x000fea0003800000 */
.L_x_3027:
        /* <DEDUP_REMOVED lines=12> */
[----:B-12---:R-:W-:Y:S01]  /*6e50*/  LEA R16, P4, R6, UR10, 0x1 ;  /* 0x0000000a06107c11 */ /* 0x006fe2000f8808ff */
[----:B------:R-:W-:-:S05]  /*6e60*/  IMAD.IADD R7, R7, 0x1, R13 ;  /* 0x0000000107077824 */ /* 0x000fca00078e020d */
[----:B------:R-:W-:-:S05]  /*6e70*/  LEA.HI.X R17, R6, UR11, R7, 0x1, P4 ;  /* 0x0000000b06117c11 */ /* 0x000fca000a0f0c07 */
[----:B------:R3:W-:Y:S02]  /*6e80*/  STG.E.128 desc[UR46][R16.64], RZ ;  /* 0x000000ff10007986 */ /* 0x0007e4000c101d2e */
.L_x_3030:
[----:B------:R-:W-:Y:S05]  /*6e90*/  BSYNC B0 ;  /* 0x0000000000007941 */ /* 0x000fea0003800000 */
.L_x_3029:
        /* <DEDUP_REMOVED lines=13> */
[----:B-123--:R-:W-:Y:S01]  /*6f70*/  LEA R16, P3, R6, UR10, 0x1 ;  /* 0x0000000a06107c11 */ /* 0x00efe2000f8608ff */
[----:B------:R-:W-:-:S05]  /*6f80*/  IMAD.IADD R7, R7, 0x1, R13 ;  /* 0x0000000107077824 */ /* 0x000fca00078e020d */
[----:B------:R-:W-:-:S05]  /*6f90*/  LEA.HI.X R17, R6, UR11, R7, 0x1, P3 ;  /* 0x0000000b06117c11 */ /* 0x000fca00098f0c07 */
[----:B------:R4:W-:Y:S02]  /*6fa0*/  STG.E.128 desc[UR46][R16.64], RZ ;  /* 0x000000ff10007986 */ /* 0x0009e4000c101d2e */
.L_x_3032:
[----:B------:R-:W-:Y:S05]  /*6fb0*/  BSYNC B0 ;  /* 0x0000000000007941 */ /* 0x000fea0003800000 */
.L_x_3031:
        /* <DEDUP_REMOVED lines=16> */
.L_x_3034:
[----:B------:R-:W-:Y:S05]  /*70c0*/  BSYNC B0 ;  /* 0x0000000000007941 */ /* 0x000fea0003800000 */
.L_x_3033:
[----:B------:R-:W-:Y:S01]  /*70d0*/  ISETP.GE.OR P4, PT, R4, UR4, P3 ;  /* 0x0000000404007c0c */ /* 0x000fe20009f86670 */
[----:B------:R-:W-:Y:S01]  /*70e0*/  BSSY B0, `(.L_x_3035) ;  /* 0x0000010000007945 */ /* 0x000fe20003800000 */
[----:B------:R-:W-:-:S11]  /*70f0*/  VIADD R18, R12, 0x60 ;  /* 0x000000600c127836 */ /* 0x000fd60000000000 */
        /* <DEDUP_REMOVED lines=14> */
.L_x_3036:
[----:B------:R-:W-:Y:S05]  /*71e0*/  BSYNC B0 ;  /* 0x0000000000007941 */ /* 0x000fea0003800000 */
.L_x_3035:
[----:B------:R-:W-:Y:S01]  /*71f0*/  ISETP.GE.AND P4, PT, R18, UR7, PT ;  /* 0x0000000712007c0c */ /* 0x000fe2000bf86270 */
[----:B------:R-:W-:Y:S01]  /*7200*/  BSSY B0, `(.L_x_3037) ;  /* 0x0000011000007945 */ /* 0x000fe20003800000 */
[----:B------:R-:W-:Y:S02]  /*7210*/  VIADD R12, R12, 0x70 ;  /* 0x000000700c0c7836 */ /* 0x000fe40000000000 */
        /* <DEDUP_REMOVED lines=15> */
.L_x_3038:
[----:B------:R-:W-:Y:S05]  /*7310*/  BSYNC B0 ;  /* 0x0000000000007941 */ /* 0x000fea0003800000 */
.L_x_3037:
[----:B------:R-:W-:Y:S01]  /*7320*/  ISETP.GE.AND P5, PT, R12, UR7, PT ;  /* 0x000000070c007c0c */ /* 0x000fe2000bfa6270 */
        /* <DEDUP_REMOVED lines=16> */
.L_x_3040:
[----:B------:R-:W-:Y:S05]  /*7430*/  BSYNC B0 ;  /* 0x0000000000007941 */ /* 0x000fea0003800000 */
.L_x_3039:
[----:B------:R-:W-:Y:S01]  /*7440*/  ULDC.64 UR4, c[0x0][0x850] ;  /* 0x0002140000047ab9 */ /* 0x000fe20000000a00 */
[----:B------:R-:W-:Y:S01]  /*7450*/  ULDC UR9, c[0x0][0x83c] ;  /* 0x00020f0000097ab9 */ /* 0x000fe20000000800 */
[----:B------:R-:W-:Y:S01]  /*7460*/  IMAD.U32 R7, RZ, RZ, UR4 ;  /* 0x00000004ff077e24 */ /* 0x000fe2000f8e00ff */
[----:B------:R-:W-:Y:S01]  /*7470*/  UIMAD UR4, UR40, UR4, URZ ;  /* 0x00000004280472a4 */ /* 0x000fe2000f8e023f */
[----:B------:R-:W-:Y:S01]  /*7480*/  ISETP.GE.OR P2, PT, R4, UR9, P2 ;  /* 0x0000000904007c0c */ /* 0x000fe20009746670 */
[----:B------:R-:W-:Y:S01]  /*7490*/  ULDC.64 UR6, c[0x0][0x858] ;  /* 0x0002160000067ab9 */ /* 0x000fe20000000a00 */
[----:B------:R-:W-:Y:S01]  /*74a0*/  IMAD.WIDE.U32 R6, R7, UR37, R4 ;  /* 0x0000002507067c25 */ /* 0x000fe2000f8e0004 */
[----:B------:R-:W-:Y:S01]  /*74b0*/  UIMAD UR4, UR37, UR5, UR4 ;  /* 0x00000005250472a4 */ /* 0x000fe2000f8e0204 */
[----:B------:R-:W-:Y:S01]  /*74c0*/  P2R R0, PR, RZ, 0x20 ;  /* 0x00000020ff007803 */ /* 0x000fe20000000000 */
[----:B------:R-:W-:Y:S01]  /*74d0*/  BSSY B0, `(.L_x_3041) ;  /* 0x000001d000007945 */ /* 0x000fe20003800000 */
[----:B------:R-:W-:Y:S01]  /*74e0*/  ISETP.NE.AND P5, PT, R14, RZ, PT ;  /* 0x000000ff0e00720c */ /* 0x000fe20003fa5270 */
[----:B-1----:R-:W-:Y:S01]  /*74f0*/  IMAD.U32 R9, RZ, RZ, UR6 ;  /* 0x00000006ff097e24 */ /* 0x002fe2000f8e00ff */
[----:B------:R-:W-:Y:S01]  /*7500*/  ISETP.NE.AND P6, PT, R15, RZ, PT ;  /* 0x000000ff0f00720c */ /* 0x000fe20003fc5270 */
[----:B------:R-:W-:Y:S01]  /*7510*/  VIADD R7, R7, UR4 ;  /* 0x0000000407077c36 */ /* 0x000fe20008000000 */
[----:B------:R-:W-:Y:S01]  /*7520*/  UIMAD UR4, UR8, UR6, URZ ;  /* 0x00000006080472a4 */ /* 0x000fe2000f8e023f */
[----:B------:R-:W-:Y:S01]  /*7530*/  ISETP.GE.OR P5, PT, R4, UR9, P5 ;  /* 0x0000000904007c0c */ /* 0x000fe2000afa6670 */
[----:B------:R-:W-:-:S02]  /*7540*/  IMAD.WIDE.U32 R8, R9, UR39, R6 ;  /* 0x0000002709087c25 */ /* 0x000fc4000f8e0006 */
[----:B------:R-:W-:Y:S01]  /*7550*/  UIMAD UR4, UR39, UR7, UR4 ;  /* 0x00000007270472a4 */ /* 0x000fe2000f8e0204 */
[----:B------:R-:W-:Y:S02]  /*7560*/  P2R R10, PR, RZ, 0x20 ;  /* 0x00000020ff0a7803 */ /* 0x000fe40000000000 */
[----:B------:R-:W-:Y:S02]  /*7570*/  ISETP.NE.AND P5, PT, R0, RZ, PT ;  /* 0x000000ff0000720c */ /* 0x000fe40003fa5270 */
[C---:B------:R-:W-:Y:S01]  /*7580*/  ISETP.GE.OR P6, PT, R4.reuse, UR9, P6 ;  /* 0x0000000904007c0c */ /* 0x040fe2000b7c6670 */
[----:B------:R-:W-:Y:S01]  /*7590*/  VIADD R7, R9, UR4 ;  /* 0x0000000409077c36 */ /* 0x000fe20008000000 */
[C---:B------:R-:W-:Y:S02]  /*75a0*/  ISETP.GE.OR P0, PT, R4.reuse, UR9, P0 ;  /* 0x0000000904007c0c */ /* 0x040fe40008706670 */
[C---:B------:R-:W-:Y:S02]  /*75b0*/  ISETP.GE.OR P1, PT, R4.reuse, UR9, P1 ;  /* 0x0000000904007c0c */ /* 0x040fe40008f26670 */
[----:B------:R-:W-:-:S02]  /*75c0*/  ISETP.GE.OR P3, PT, R4, UR9, P3 ;  /* 0x0000000904007c0c */ /* 0x000fc40009f66670 */
        /* <DEDUP_REMOVED lines=13> */
.L_x_3042:
[----:B------:R-:W-:Y:S05]  /*76a0*/  BSYNC B0 ;  /* 0x0000000000007941 */ /* 0x000fea0003800000 */
.L_x_3041:
        /* <DEDUP_REMOVED lines=16> */
.L_x_3044:
[----:B------:R-:W-:Y:S05]  /*77b0*/  BSYNC B0 ;  /* 0x0000000000007941 */ /* 0x000fea0003800000 */
.L_x_3043:
        /* <DEDUP_REMOVED lines=15> */
.L_x_3046:
[----:B------:R-:W-:Y:S05]  /*78b0*/  BSYNC B0 ;  /* 0x0000000000007941 */ /* 0x000fea0003800000 */
.L_x_3045:
        /* <DEDUP_REMOVED lines=15> */
.L_x_3048:
[----:B------:R-:W-:Y:S05]  /*79b0*/  BSYNC B0 ;  /* 0x0000000000007941 */ /* 0x000fea0003800000 */
.L_x_3047:
        /* <DEDUP_REMOVED lines=15> */
.L_x_3050:
[----:B------:R-:W-:Y:S05]  /*7ab0*/  BSYNC B0 ;  /* 0x0000000000007941 */ /* 0x000fea0003800000 */
.L_x_3049:
        /* <DEDUP_REMOVED lines=15> */
.L_x_3052:
[----:B------:R-:W-:Y:S05]  /*7bb0*/  BSYNC B0 ;  /* 0x0000000000007941 */ /* 0x000fea0003800000 */
.L_x_3051:
        /* <DEDUP_REMOVED lines=15> */
.L_x_3054:
[----:B------:R-:W-:Y:S05]  /*7cb0*/  BSYNC B0 ;  /* 0x0000000000007941 */ /* 0x000fea0003800000 */
.L_x_3053:
        /* <DEDUP_REMOVED lines=15> */
.L_x_2961:
        /* <DEDUP_REMOVED lines=29> */
.L_x_3056:
[----:B------:R-:W-:Y:S01]  /*7f80*/  ULDC UR9, c[0x0][0x8c4] ;  /* 0x0002310000097ab9 */ /* 0x000fe20000000800 */
[----:B------:R-:W-:Y:S01]  /*7f90*/  UMOV UR7, UR8 ;  /* 0x0000000800077c82 */ /* 0x000fe20008000000 */
[----:B------:R-:W-:-:S11]  /*7fa0*/  UISETP.NE.AND UP0, UPT, UR9, 0x1, UPT ;  /* 0x000000010900788c */ /* 0x000fd6000bf05270 */
[----:B------:R-:W-:Y:S02]  /*7fb0*/  @UP0 ULDC.64 UR10, c[0x0][0x8c8] ;  /* 0x00023200000a0ab9 */ /* 0x000fe40000000a00 */
[----:B------:R-:W-:-:S04]  /*7fc0*/  UIMAD.WIDE.U32 UR4, UR8, UR10, URZ ;  /* 0x0000000a080472a5 */ /* 0x000fc8000f8e003f */
[----:B------:R-:W-:-:S04]  /*7fd0*/  @UP0 USHF.R.U32.HI UR7, URZ, UR11, UR5 ;  /* 0x0000000b3f070299 */ /* 0x000fc80008011605 */
[----:B------:R-:W-:-:S12]  /*7fe0*/  UIMAD UR4, UR7, UR9, URZ ;  /* 0x00000009070472a4 */ /* 0x000fd8000f8e023f */
.L_x_3057:
        /* <DEDUP_REMOVED lines=10> */
[----:B------:R-:W-:Y:S01]  /*8090*/  ULDC.64 UR4, c[0x0][0x8f8] ;  /* 0x00023e0000047ab9 */ /* 0x000fe20000000a00 */
[----:B------:R-:W-:Y:S01]  /*80a0*/  UIADD3 UR6, -UR13, URZ, URZ ;  /* 0x0000003f0d067290 */ /* 0x000fe2000fffe13f */
[----:B------:R-:W-:-:S03]  /*80b0*/  ISETP.NE.U32.AND P0, PT, RZ, UR4, PT ;  /* 0x00000004ff007c0c */ /* 0x000fc6000bf05070 */
[----:B------:R-:W-:Y:S01]  /*80c0*/  UIMAD UR6, UR9, UR6, UR8 ;  /* 0x00000006090672a4 */ /* 0x000fe2000f8e0208 */
        /* <DEDUP_REMOVED lines=9> */
.L_x_3058:
        /* <DEDUP_REMOVED lines=11> */
[----:B------:R-:W-:Y:S01]  /*8210*/  R2UR UR4, R0 ;  /* 0x00000000000472ca */ /* 0x000fe200000e0000 */
[----:B------:R-:W-:-:S14]  /*8220*/  BRA `(.L_x_3059) ;  /* 0x0000000000047947 */ /* 0x000fdc0003800000 */
.L_x_3060:
[----:B------:R-:W-:-:S05]  /*8230*/  ULDC UR4, c[0x0][0x8ec] ;  /* 0x00023b0000047ab9 */ /* 0x000fca0000000800 */
.L_x_3059:
        /* <DEDUP_REMOVED lines=9> */
[----:B------:R-:W-:Y:S01]  /*82d0*/  ULDC.64 UR14, c[0x0][0x788] ;  /* 0x0001e200000e7ab9 */ /* 0x000fe20000000a00 */
        /* <DEDUP_REMOVED lines=19> */
[----:B------:R-:W-:-:S11]  /*8410*/  USHF.R.S32.HI UR11, URZ, 0x1f, UR6 ;  /* 0x0000001f3f0b7899 */ /* 0x000fd60008011406 */
        /* <DEDUP_REMOVED lines=16> */
.L_x_3061:
        /* <DEDUP_REMOVED lines=13> */
.L_x_3062:
        /* <DEDUP_REMOVED lines=12> */
.L_x_3063:
[----:B------:R-:W-:Y:S01]  /*86b0*/  ULEA UR7, UR7, UR10, 0x7 ;  /* 0x0000000a07077291 */ /* 0x000fe2000f8e383f */
[----:B------:R-:W-:Y:S01]  /*86c0*/  ULDC UR9, c[0x0][0x74c] ;  /* 0x0001d30000097ab9 */ /* 0x000fe20000000800 */
[----:B------:R-:W-:Y:S02]  /*86d0*/  UIADD3 UR10, UR10, 0x3f, URZ ;  /* 0x0000003f0a0a7890 */ /* 0x000fe4000fffe03f */
[----:B------:R-:W-:-:S04]  /*86e0*/  UIADD3 UR7, UR7, -UR9, -UR8 ;  /* 0x8000000907077290 */ /* 0x000fc8000fffe808 */
        /* <DEDUP_REMOVED lines=11> */
[----:B------:R-:W-:Y:S01]  /*87a0*/  ULDC.64 UR14, c[0x0][0x2d8] ;  /* 0x0000b600000e7ab9 */ /* 0x000fe20000000a00 */
[----:B------:R-:W-:Y:S01]  /*87b0*/  ULDC.64 UR28, c[0x0][0x2e0] ;  /* 0x0000b800001c7ab9 */ /* 0x000fe20000000a00 */
[----:B------:R-:W-:Y:S02]  /*87c0*/  UIMAD UR10, UR11, UR14, URZ ;  /* 0x0000000e0b0a72a4 */ /* 0x000fe4000f8e023f */
[----:B------:R-:W-:Y:S02]  /*87d0*/  UIMAD.WIDE.U32 UR8, UR6, UR14, URZ ;  /* 0x0000000e060872a5 */ /* 0x000fe4000f8e003f */
[----:B------:R-:W-:Y:S02]  /*87e0*/  UIMAD UR15, UR6, UR15, UR10 ;  /* 0x0000000f060f72a4 */ /* 0x000fe4000f8e020a */
[----:B------:R-:W-:Y:S02]  /*87f0*/  UIADD3 UR6, UR7, -UR12, URZ ;  /* 0x8000000c07067290 */ /* 0x000fe4000fffe03f */
[----:B------:R-:W-:-:S02]  /*8800*/  USHF.R.S32.HI UR11, URZ, 0x1f, UR13 ;  /* 0x0000001f3f0b7899 */ /* 0x000fc4000801140d */
[----:B------:R-:W-:Y:S02]  /*8810*/  ULOP3.LUT UR6, UR6, 0x1, URZ, 0xc0, !UPT ;  /* 0x0000000106067892 */ /* 0x000fe4000f8ec03f */
[----:B------:R-:W-:Y:S02]  /*8820*/  USEL UR13, UR13, URZ, !UP0 ;  /* 0x0000003f0d0d7287 */ /* 0x000fe4000c000000 */
[----:B------:R-:W-:Y:S02]  /*8830*/  USEL UR14, UR11, URZ, !UP0 ;  /* 0x0000003f0b0e7287 */ /* 0x000fe4000c000000 */
[----:B------:R-:W-:Y:S02]  /*8840*/  UISETP.NE.U32.AND UP0, UPT, UR6, 0x1, UPT ;  /* 0x000000010600788c */ /* 0x000fe4000bf05070 */
[----:B------:R-:W-:Y:S02]  /*8850*/  UIADD3 UR10, UP1, UR4, UR8, URZ ;  /* 0x00000008040a7290 */ /* 0x000fe4000ff3e03f */
[----:B------:R-:W-:-:S02]  /*8860*/  UIADD3 UR15, UR9, UR15, URZ ;  /* 0x0000000f090f7290 */ /* 0x000fc4000fffe03f */
[----:B------:R-:W-:Y:S01]  /*8870*/  PLOP3.LUT P1, PT, PT, PT, UP0, 0x80, 0x0 ;  /* 0x000000000000781c */ /* 0x000fe20003f2f008 */
[----:B------:R-:W-:Y:S02]  /*8880*/  UIMAD UR14, UR14, UR28, URZ ;  /* 0x0000001c0e0e72a4 */ /* 0x000fe4000f8e023f */
[----:B------:R-:W-:Y:S02]  /*8890*/  UIADD3.X UR11, UR5, UR15, URZ, UP1, !UPT ;  /* 0x0000000f050b7290 */ /* 0x000fe40008ffe43f */
[----:B------:R-:W-:Y:S02]  /*88a0*/  UIMAD UR14, UR13, UR29, UR14 ;  /* 0x0000001d0d0e72a4 */ /* 0x000fe4000f8e020e */
[----:B------:R-:W-:Y:S01]  /*88b0*/  UIMAD.WIDE.U32 UR10, UR13, UR28, UR10 ;  /* 0x0000001c0d0a72a5 */ /* 0x000fe2000f8e000a */
[----:B------:R-:W-:-:S03]  /*88c0*/  ELECT P0, URZ, PT ;  /* 0x00000000003f782f */ /* 0x000fc60003800000 */
[----:B------:R-:W-:Y:S02]  /*88d0*/  UIADD3 UR27, UR11, UR14, URZ ;  /* 0x0000000e0b1b7290 */ /* 0x000fe4000fffe03f */
[----:B------:R-:W-:Y:S10]  /*88e0*/  @P1 BRA `(.L_x_3064) ;  /* 0x0000000000bc1947 */ /* 0x000ff40003800000 */
        /* <DEDUP_REMOVED lines=18> */
.L_x_3066:
[----:B------:R-:W-:Y:S05]  /*8a10*/  BSYNC B0 ;  /* 0x0000000000007941 */ /* 0x000fea0003800000 */
.L_x_3065:
        /* <DEDUP_REMOVED lines=19> */
.L_x_3068:
[----:B------:R-:W-:Y:S05]  /*8b50*/  BSYNC B0 ;  /* 0x0000000000007941 */ /* 0x000fea0003800000 */
.L_x_3067:
[----:B------:R-:W-:Y:S06]  /*8b60*/  BAR.ARV 0xa, 0xa0 ;  /* 0x0282800000007b1d */ /* 0x000fec0000002000 */
[----:B------:R-:W-:Y:S04]  /*8b70*/  BSSY B0, `(.L_x_3069) ;  /* 0x0000003000007945 */ /* 0x000fe80003800000 */
[----:B------:R-:W-:Y:S05]  /*8b80*/  @!P0 BRA `(.L_x_3070) ;  /* 0x0000000000048947 */ /* 0x000fea0003800000 */
[----:B------:R-:W-:-:S04]  /*8b90*/  DEPBAR.LE SB0, 0x0 ;  /* 0x000080000000791a */ /* 0x000fc80000000000 */
.L_x_3070:
[----:B------:R-:W-:Y:S05]  /*8ba0*/  BSYNC B0 ;  /* 0x0000000000007941 */ /* 0x000fea0003800000 */
.L_x_3069:
[----:B------:R-:W-:Y:S06]  /*8bb0*/  BAR.ARV 0xb, 0xa0 ;  /* 0x02c2800000007b1d */ /* 0x000fec0000002000 */
[----:B------:R-:W-:Y:S01]  /*8bc0*/  UIADD3 UR18, UR12, 0x1, URZ ;  /* 0x000000010c127890 */ /* 0x000fe2000fffe03f */
[----:B------:R-:W-:Y:S11]  /*8bd0*/  BRA `(.L_x_3071) ;  /* 0x0000000000047947 */ /* 0x000ff60003800000 */
.L_x_3064:
[----:B------:R-:W-:-:S05]  /*8be0*/  UMOV UR18, UR12 ;  /* 0x0000000c00127c82 */ /* 0x000fca0008000000 */
.L_x_3071:
[----:B------:R-:W-:-:S04]  /*8bf0*/  UIADD3 UR6, UR12, 0x1, URZ ;  /* 0x000000010c067890 */ /* 0x000fc8000fffe03f */
[----:B------:R-:W-:-:S06]  /*8c00*/  UISETP.NE.AND UP0, UPT, UR7, UR6, UPT ;  /* 0x000000060700728c */ /* 0x000fcc000bf05270 */
[----:B------:R-:W-:-:S13]  /*8c10*/  PLOP3.LUT P1, PT, PT, PT, UP0, 0x80, 0x0 ;  /* 0x000000000000781c */ /* 0x000fda0003f2f008 */
[----:B------:R-:W-:Y:S05]  /*8c20*/  @!P1 BRA `(.L_x_2968) ;  /* 0x0000003000189947 */ /* 0x000fea0003800000 */
[----:B------:R-:W-:Y:S01]  /*8c30*/  UMOV UR16, UR8 ;  /* 0x0000000800107c82 */ /* 0x000fe20008000000 */
[----:B------:R-:W-:Y:S01]  /*8c40*/  UMOV UR17, UR15 ;  /* 0x0000000f00117c82 */ /* 0x000fe20008000000 */
[----:B------:R-:W-:Y:S01]  /*8c50*/  ULDC.64 UR20, c[0x0][0x2c0] ;  /* 0x0000b00000147ab9 */ /* 0x000fe20000000a00 */
[----:B------:R-:W-:Y:S02]  /*8c60*/  UIMAD.WIDE.U32 UR16, UR13, UR28, UR16 ;  /* 0x0000001c0d1072a5 */ /* 0x000fe4000f8e0010 */
[----:B------:R-:W-:Y:S02]  /*8c70*/  USHF.L.U32 UR19, UR18, 0xd, URZ ;  /* 0x0000000d12137899 */ /* 0x000fe4000800063f */
[----:B------:R-:W-:Y:S01]  /*8c80*/  UIADD3 UR25, UP0, UR4, UR16, URZ ;  /* 0x0000001004197290 */ /* 0x000fe2000ff1e03f */
[----:B------:R-:W-:Y:S01]  /*8c90*/  UMOV UR6, URZ ;  /* 0x0000003f00067c82 */ /* 0x000fe20008000000 */
[----:B------:R-:W-:Y:S02]  /*8ca0*/  ULDC.64 UR30, c[0x0][0x2c0] ;  /* 0x0000b000001e7ab9 */ /* 0x000fe40000000a00 */
[----:B------:R-:W-:-:S02]  /*8cb0*/  UIADD3.X UR16, UR5, UR14, UR17, UP0, !UPT ;  /* 0x0000000e05107290 */ /* 0x000fc400087fe411 */
[----:B------:R-:W-:Y:S01]  /*8cc0*/  ULEA UR24, UP0, UR25, UR20, 0x2 ;  /* 0x0000001419187291 */ /* 0x000fe2000f80103f */
[----:B------:R-:W-:-:S03]  /*8cd0*/  UMOV UR26, UR19 ;  /* 0x00000013001a7c82 */ /* 0x000fc60008000000 */
[----:B------:R-:W-:Y:S02]  /*8ce0*/  ULEA.HI.X UR25, UR25, UR21, UR16, 0x2, UP0 ;  /* 0x0000001519197291 */ /* 0x000fe400080f1410 */
[----:B------:R-:W-:Y:S02]  /*8cf0*/  UIADD3 UR20, UP0, UR24, 0x4000, URZ ;  /* 0x0000400018147890 */ /* 0x000fe4000ff1e03f */
[----:B------:R-:W-:Y:S02]  /*8d00*/  UIADD3 UR22, UP1, UR24, 0x8000, URZ ;  /* 0x0000800018167890 */ /* 0x000fe4000ff3e03f */
[----:B------:R-:W-:Y:S02]  /*8d10*/  UIADD3 UR24, UP2, UR24, 0xc000, URZ ;  /* 0x0000c00018187890 */ /* 0x000fe4000ff5e03f */
[----:B------:R-:W-:Y:S02]  /*8d20*/  UIADD3.X UR21, URZ, UR25, URZ, UP0, !UPT ;  /* 0x000000193f157290 */ /* 0x000fe400087fe43f */
[----:B------:R-:W-:-:S02]  /*8d30*/  UIADD3.X UR23, URZ, UR25, URZ, UP1, !UPT ;  /* 0x000000193f177290 */ /* 0x000fc40008ffe43f */
[----:B------:R-:W-:-:S12]  /*8d40*/  UIADD3.X UR25, URZ, UR25, URZ, UP2, !UPT ;  /* 0x000000193f197290 */ /* 0x000fd800097fe43f */
.L_x_3084:
        /* <DEDUP_REMOVED lines=20> */
.L_x_3073:
[----:B------:R-:W-:Y:S05]  /*8e90*/  BSYNC B0 ;  /* 0x0000000000007941 */ /* 0x000fea0003800000 */
.L_x_3072:
        /* <DEDUP_REMOVED lines=13> */
.L_x_3075:
[----:B------:R-:W-:Y:S05]  /*8f70*/  BSYNC B0 ;  /* 0x0000000000007941 */ /* 0x000fea0003800000 */
.L_x_3074:
[----:B------:R-:W-:Y:S06]  /*8f80*/  BAR.ARV 0xa, 0xa0 ;  /* 0x0282800000007b1d */ /* 0x000fec0000002000 */
[----:B------:R-:W-:Y:S04]  /*8f90*/  BSSY B0, `(.L_x_3076) ;  /* 0x0000003000007945 */ /* 0x000fe80003800000 */
[----:B------:R-:W-:Y:S05]  /*8fa0*/  @!P0 BRA `(.L_x_3077) ;  /* 0x0000000000048947 */ /* 0x000fea0003800000 */
[----:B------:R-:W-:-:S04]  /*8fb0*/  DEPBAR.LE SB0, 0x0 ;  /* 0x000080000000791a */ /* 0x000fc80000000000 */
.L_x_3077:
[----:B------:R-:W-:Y:S05]  /*8fc0*/  BSYNC B0 ;  /* 0x0000000000007941 */ /* 0x000fea0003800000 */
.L_x_3076:
        /* <DEDUP_REMOVED lines=13> */
.L_x_3079:
[----:B------:R-:W-:Y:S05]  /*90a0*/  BSYNC B0 ;  /* 0x0000000000007941 */ /* 0x000fea0003800000 */
.L_x_3078:
        /* <DEDUP_REMOVED lines=13> */
.L_x_3081:
[----:B------:R-:W-:Y:S05]  /*9180*/  BSYNC B0 ;  /* 0x0000000000007941 */ /* 0x000fea0003800000 */
.L_x_3080:
[----:B------:R-:W-:Y:S01]  /*9190*/  UIADD3 UR18, UR18, 0x2, URZ ;  /* 0x0000000212127890 */ /* 0x000fe2000fffe03f */
[----:B------:R-:W-:Y:S06]  /*91a0*/  BAR.ARV 0xa, 0xa0 ;  /* 0x0282800000007b1d */ /* 0x000fec0000002000 */
[----:B------:R-:W-:Y:S01]  /*91b0*/  UISETP.GE.AND UP0, UPT, UR18, UR7, UPT ;  /* 0x000000071200728c */ /* 0x000fe2000bf06270 */
[----:B------:R-:W-:Y:S04]  /*91c0*/  BSSY B0, `(.L_x_3082) ;  /* 0x0000003000007945 */ /* 0x000fe80003800000 */
[----:B------:R-:W-:Y:S06]  /*91d0*/  @!P0 BRA `(.L_x_3083) ;  /* 0x0000000000048947 */ /* 0x000fec0003800000 */
[----:B------:R-:W-:-:S04]  /*91e0*/  DEPBAR.LE SB0, 0x0 ;  /* 0x000080000000791a */ /* 0x000fc80000000000 */
.L_x_3083:
[----:B------:R-:W-:Y:S05]  /*91f0*/  BSYNC B0 ;  /* 0x0000000000007941 */ /* 0x000fea0003800000 */
.L_x_3082:
[----:B------:R-:W-:Y:S06]  /*9200*/  BAR.ARV 0xb, 0xa0 ;  /* 0x02c2800000007b1d */ /* 0x000fec0000002000 */
[----:B------:R-:W-:Y:S01]  /*9210*/  PLOP3.LUT P1, PT, PT, PT, UP0, 0x80, 0x0 ;  /* 0x000000000000781c */ /* 0x000fe20003f2f008 */
[----:B------:R-:W-:Y:S02]  /*9220*/  UIADD3 UR26, UR26, 0x4000, URZ ;  /* 0x000040001a1a7890 */ /* 0x000fe4000fffe03f */
[----:B------:R-:W-:-:S10]  /*9230*/  UIADD3 UR6, UR6, 0x4000, URZ ;  /* 0x0000400006067890 */ /* 0x000fd4000fffe03f */
[----:B------:R-:W-:Y:S05]  /*9240*/  @!P1 BRA `(.L_x_3084) ;  /* 0xfffffff800c09947 */ /* 0x000fea000383ffff */
[----:B------:R-:W-:Y:S05]  /*9250*/  BRA `(.L_x_2968) ;  /* 0x00000028008c7947 */ /* 0x000fea0003800000 */
.L_x_3055:
[----:B------:R-:W1:Y:S01]  /*9260*/  S2UR UR7, SR_CTAID.X ;  /* 0x00000000000779c3 */ /* 0x000e620000002500 */
[----:B------:R-:W-:Y:S02]  /*9270*/  ULDC UR8, c[0x0][0x8d0] ;  /* 0x0002340000087ab9 */ /* 0x000fe40000000800 */
[----:B------:R-:W-:-:S11]  /*9280*/  UISETP.NE.AND UP0, UPT, UR8, 0x1, UPT ;  /* 0x000000010800788c */ /* 0x000fd6000bf05270 */
[----:B------:R-:W-:Y:S01]  /*9290*/  @UP0 ULDC UR4, c[0x0][0x8d4] ;  /* 0x0002350000040ab9 */ /* 0x000fe20000000800 */
[----:B------:R-:W-:Y:S01]  /*92a0*/  @UP0 ULDC UR9, c[0x0][0x8d8] ;  /* 0x0002360000090ab9 */ /* 0x000fe20000000800 */
[----:B-1----:R-:W-:Y:S02]  /*92b0*/  UIMAD.WIDE.U32 UR4, UR7, UR4, URZ ;  /* 0x00000004070472a5 */ /* 0x002fe4000f8e003f */
[----:B------:R-:W-:Y:S02]  /*92c0*/  UMOV UR6, UR7 ;  /* 0x0000000700067c82 */ /* 0x000fe40008000000 */
[----:B------:R-:W-:-:S03]  /*92d0*/  @UP0 USHF.R.U32.HI UR6, URZ, UR9, UR5 ;  /* 0x000000093f060299 */ /* 0x000fc60008011605 */
[----:B------:R-:W-:Y:S02]  /*92e0*/  ULDC UR4, c[0x0][0x8e8] ;  /* 0x00023a0000047ab9 */ /* 0x000fe40000000800 */
[----:B------:R-:W-:Y:S02]  /*92f0*/  UISETP.GE.AND UP0, UPT, UR6, UR4, UPT ;  /* 0x000000040600728c */ /* 0x000fe4000bf06270 */
[----:B------:R-:W-:-:S04]  /*9300*/  UIADD3 UR4, -UR6, URZ, URZ ;  /* 0x0000003f06047290 */ /* 0x000fc8000fffe13f */
[----:B------:R-:W-:Y:S01]  /*9310*/  PLOP3.LUT P0, PT, PT, PT, UP0, 0x80, 0x0 ;  /* 0x000000000000781c */ /* 0x000fe20003f0f008 */
[----:B------:R-:W-:-:S12]  /*9320*/  UIMAD UR8, UR8, UR4, UR7 ;  /* 0x00000004080872a4 */ /* 0x000fd8000f8e0207 */
        /* <DEDUP_REMOVED lines=9> */
.L_x_3085:
[----:B------:R-:W-:Y:S01]  /*93c0*/  ULDC UR9, c[0x0][0x8c4] ;  /* 0x0002310000097ab9 */ /* 0x000fe20000000800 */
[----:B------:R-:W-:Y:S01]  /*93d0*/  UMOV UR7, UR8 ;  /* 0x0000000800077c82 */ /* 0x000fe20008000000 */
[----:B------:R-:W-:-:S11]  /*93e0*/  UISETP.NE.AND UP0, UPT, UR9, 0x1, UPT ;  /* 0x000000010900788c */ /* 0x000fd6000bf05270 */
[----:B------:R-:W-:Y:S02]  /*93f0*/  @UP0 ULDC.64 UR10, c[0x0][0x8c8] ;  /* 0x00023200000a0ab9 */ /* 0x000fe40000000a00 */
[----:B------:R-:W-:-:S04]  /*9400*/  UIMAD.WIDE.U32 UR4, UR8, UR10, URZ ;  /* 0x0000000a080472a5 */ /* 0x000fc8000f8e003f */
[----:B------:R-:W-:-:S04]  /*9410*/  @UP0 USHF.R.U32.HI UR7, URZ, UR11, UR5 ;  /* 0x0000000b3f070299 */ /* 0x000fc80008011605 */
[----:B------:R-:W-:-:S12]  /*9420*/  UIMAD UR4, UR7, UR9, URZ ;  /* 0x00000009070472a4 */ /* 0x000fd8000f8e023f */
.L_x_3086:
        /* <DEDUP_REMOVED lines=23> */
.L_x_3087:
        /* <DEDUP_REMOVED lines=14> */
.L_x_3089:
[----:B------:R-:W-:-:S05]  /*9680*/  ULDC UR4, c[0x0][0x8ec] ;  /* 0x00023b0000047ab9 */ /* 0x000fca0000000800 */
.L_x_3088:
[----:B------:R-:W-:Y:S01]  /*9690*/  UIADD3 UR4, UR4, 0x7f, URZ ;  /* 0x0000007f04047890 */ /* 0x000fe2000fffe03f */
[----:B------:R-:W-:Y:S02]  /*96a0*/  IMAD.MOV.U32 R10, RZ, RZ, 0x1 ;  /* 0x00000001ff0a7424 */ /* 0x000fe400078e00ff */
[----:B------:R-:W-:Y:S01]  /*96b0*/  IMAD.MOV.U32 R2, RZ, RZ, RZ ;  /* 0x000000ffff027224 */ /* 0x000fe200078e00ff */
        /* <DEDUP_REMOVED lines=13> */
[----:B------:R-:W1:Y:S02]  /*9790*/  LDC R0, c[0x0][0x280] ;  /* 0x0000a000ff007b82 */ /* 0x000e640000000800 */
[----:B------:R-:W-:Y:S01]  /*97a0*/  IMAD.U32 R2, RZ, RZ, UR8 ;  /* 0x00000008ff027e24 */ /* 0x000fe2000f8e00ff */
[----:B------:R-:W-:Y:S01]  /*97b0*/  UISETP.NE.U32.AND UP0, UPT, UR4, URZ, UPT ;  /* 0x0000003f0400728c */ /* 0x000fe2000bf05070 */
[----:B------:R-:W-:Y:S01]  /*97c0*/  PLOP3.LUT P1, PT, PT, PT, UP1, 0x80, 0x0 ;  /* 0x000000000000781c */ /* 0x000fe20003f2f018 */
[----:B------:R-:W-:Y:S01]  /*97d0*/  IMAD.U32 R3, RZ, RZ, UR9 ;  /* 0x00000009ff037e24 */ /* 0x000fe2000f8e00ff */
[----:B------:R-:W-:Y:S01]  /*97e0*/  ULDC.64 UR14, c[0x0][0x778] ;  /* 0x0001de00000e7ab9 */ /* 0x000fe20000000a00 */
[----:B------:R-:W-:Y:S01]  /*97f0*/  UISETP.NE.AND.EX UP0, UPT, UR5, URZ, UPT, UP0 ;  /* 0x0000003f0500728c */ /* 0x000fe2000bf05300 */
[----:B------:R-:W-:-:S02]  /*9800*/  ULDC.64 UR18, c[0x0][0x788] ;  /* 0x0001e20000127ab9 */ /* 0x000fc40000000a00 */
[----:B------:R-:W-:-:S07]  /*9810*/  ULDC.64 UR4, c[0x0][0x780] ;  /* 0x0001e00000047ab9 */ /* 0x000fce0000000a00 */
[----:B------:R-:W2:Y:S01]  /*9820*/  @P1 LDG.E R6, desc[UR46][R2.64] ;  /* 0x0000002e02061981 */ /* 0x000ea2000c1e1900 */
[----:B------:R-:W-:Y:S01]  /*9830*/  UISETP.NE.U32.AND UP2, UPT, UR4, URZ, UPT ;  /* 0x0000003f0400728c */ /* 0x000fe2000bf45070 */
[----:B------:R-:W-:Y:S01]  /*9840*/  PLOP3.LUT P2, PT, PT, PT, UP0, 0x80, 0x0 ;  /* 0x000000000000781c */ /* 0x000fe20003f4f008 */
[----:B------:R-:W-:Y:S01]  /*9850*/  UIMAD.WIDE UR14, UR13, 0x4, UR14 ;  /* 0x000000040d0e78a5 */ /* 0x000fe2000f8e020e */
[----:B------:R3:W4:Y:S01]  /*9860*/  @P1 LDG.E R4, desc[UR46][R2.64] ;  /* 0x0000002e02041981 */ /* 0x000722000c1e1900 */
[----:B------:R-:W-:-:S06]  /*9870*/  UISETP.NE.AND.EX UP2, UPT, UR5, URZ, UPT, UP2 ;  /* 0x0000003f0500728c */ /* 0x000fcc000bf45320 */
[----:B------:R-:W-:Y:S01]  /*9880*/  PLOP3.LUT P3, PT, PT, PT, UP2, 0x80, 0x0 ;  /* 0x000000000000781c */ /* 0x000fe20003f6f028 */
[----:B---3--:R-:W-:-:S04]  /*9890*/  IMAD.U32 R2, RZ, RZ, UR14 ;  /* 0x0000000eff027e24 */ /* 0x008fc8000f8e00ff */
[----:B------:R-:W-:Y:S01]  /*98a0*/  @UP2 ULDC.64 UR4, c[0x0][0x780] ;  /* 0x0001e00000042ab9 */ /* 0x000fe20000000a00 */
[----:B------:R-:W-:Y:S01]  /*98b0*/  IMAD.U32 R3, RZ, RZ, UR15 ;  /* 0x0000000fff037e24 */ /* 0x000fe2000f8e00ff */
[----:B------:R-:W-:-:S04]  /*98c0*/  @UP2 UIMAD.WIDE UR4, UR13, 0x4, UR4 ;  /* 0x000000040d0428a5 */ /* 0x000fc8000f8e0204 */
[----:B------:R3:W4:Y:S02]  /*98d0*/  @P2 LDG.E R5, desc[UR46][R2.64] ;  /* 0x0000002e02052981 */ /* 0x000724000c1e1900 */
[----:B---3--:R-:W-:Y:S02]  /*98e0*/  IMAD.U32 R2, RZ, RZ, UR4 ;  /* 0x00000004ff027e24 */ /* 0x008fe4000f8e00ff */
[----:B------:R-:W-:-:S05]  /*98f0*/  IMAD.U32 R3, RZ, RZ, UR5 ;  /* 0x00000005ff037e24 */ /* 0x000fca000f8e00ff */
[----:B-1----:R1:W5:Y:S01]  /*9900*/  @P3 LDG.E R0, desc[UR46][R2.64] ;  /* 0x0000002e02003981 */ /* 0x002362000c1e1900 */
        /* <DEDUP_REMOVED lines=10> */
[----:B------:R-:W-:-:S03]  /*99b0*/  @P2 R2UR UR11, R5 ;  /* 0x00000000050b22ca */ /* 0x000fc600000e0000 */
[----:B------:R-:W-:-:S04]  /*99c0*/  @UP1 ULOP3.LUT UR10, UR5, 0xffffffc0, URZ, 0xc0, !UPT ;  /* 0xffffffc0050a1892 */ /* 0x000fc8000f8ec03f */
[----:B------:R-:W-:Y:S01]  /*99d0*/  @UP1 USHF.R.S32.HI UR12, URZ, 0x1f, UR10 ;  /* 0x0000001f3f0c1899 */ /* 0x000fe2000801140a */
[----:B-1----:R-:W-:Y:S11]  /*99e0*/  @P3 BRA `(.L_x_3091) ;  /* 0x0000000000183947 */ /* 0x002ff60003800000 */
[----:B------:R-:W-:Y:S05]  /*99f0*/  @!P1 BRA `(.L_x_3091) ;  /* 0x0000000000149947 */ /* 0x000fea0003800000 */
[----:B------:R-:W-:Y:S02]  /*9a00*/  IMAD.U32 R2, RZ, RZ, UR8 ;  /* 0x00000008ff027e24 */ /* 0x000fe4000f8e00ff */
[----:B------:R-:W-:-:S05]  /*9a10*/  IMAD.U32 R3, RZ, RZ, UR9 ;  /* 0x00000009ff037e24 */ /* 0x000fca000f8e00ff */
[----:B------:R-:W2:Y:S04]  /*9a20*/  LDG.E R5, desc[UR46][R2.64] ;  /* 0x0000002e02057981 */ /* 0x000ea8000c1e1900 */
[----:B-----5:R-:W2:Y:S02]  /*9a30*/  LDG.E R0, desc[UR46][R2.64+0x4] ;  /* 0x0000042e02007981 */ /* 0x020ea4000c1e1900 */
[----:B--2---:R-:W-:-:S07]  /*9a40*/  IMAD.IADD R0, R0, 0x1, -R5 ;  /* 0x0000000100007824 */ /* 0x004fce00078e0a05 */
.L_x_3091:
[----:B------:R-:W-:Y:S01]  /*9a50*/  UMOV UR4, URZ ;  /* 0x0000003f00047c82 */ /* 0x000fe20008000000 */
[----:B------:R-:W-:Y:S01]  /*9a60*/  UMOV UR5, URZ ;  /* 0x0000003f00057c82 */ /* 0x000fe20008000000 */
[----:B------:R-:W-:Y:S01]  /*9a70*/  IMAD.U32 R4, RZ, RZ, UR18 ;  /* 0x00000012ff047e24 */ /* 0x000fe2000f8e00ff */
[----:B------:R-:W-:Y:S01]  /*9a80*/  @UP1 UMOV UR4, UR10 ;  /* 0x0000000a00041c82 */ /* 0x000fe20008000000 */
[----:B------:R-:W-:Y:S01]  /*9a90*/  @UP1 UMOV UR5, UR12 ;  /* 0x0000000c00051c82 */ /* 0x000fe20008000000 */
[----:B------:R-:W-:Y:S05]  /*9aa0*/  @!P0 BRA `(.L_x_3092) ;  /* 0x0000000000188947 */ /* 0x000fea0003800000 */
[----:B------:R-:W-:Y:S02]  /*9ab0*/  ULDC.64 UR8, c[0x0][0x788] ;  /* 0x0001e20000087ab9 */ /* 0x000fe40000000a00 */
[----:B------:R-:W-:-:S06]  /*9ac0*/  UIMAD.WIDE UR8, UR13, 0x4, UR8 ;  /* 0x000000040d0878a5 */ /* 0x000fcc000f8e0208 */
[----:B------:R-:W-:Y:S02]  /*9ad0*/  IMAD.U32 R2, RZ, RZ, UR8 ;  /* 0x00000008ff027e24 */ /* 0x000fe4000f8e00ff */
[----:B------:R-:W-:-:S05]  /*9ae0*/  IMAD.U32 R3, RZ, RZ, UR9 ;  /* 0x00000009ff037e24 */ /* 0x000fca000f8e00ff */
[----:B------:R1:W5:Y:S01]  /*9af0*/  LDG.E R4, desc[UR46][R2.64] ;  /* 0x0000002e02047981 */ /* 0x000362000c1e1900 */
[----:B------:R-:W-:Y:S05]  /*9b00*/  BRA `(.L_x_3093) ;  /* 0x0000000000187947 */ /* 0x000fea0003800000 */
.L_x_3092:
[----:B------:R-:W-:Y:S05]  /*9b10*/  @!P2 BRA `(.L_x_3093) ;  /* 0x000000000014a947 */ /* 0x000fea0003800000 */
[----:B------:R-:W-:Y:S02]  /*9b20*/  IMAD.U32 R2, RZ, RZ, UR14 ;  /* 0x0000000eff027e24 */ /* 0x000fe4000f8e00ff */
[----:B------:R-:W-:-:S05]  /*9b30*/  IMAD.U32 R3, RZ, RZ, UR15 ;  /* 0x0000000fff037e24 */ /* 0x000fca000f8e00ff */
[----:B------:R-:W2:Y:S04]  /*9b40*/  LDG.E R5, desc[UR46][R2.64] ;  /* 0x0000002e02057981 */ /* 0x000ea8000c1e1900 */
[----:B------:R-:W2:Y:S02]  /*9b50*/  LDG.E R4, desc[UR46][R2.64+0x4] ;  /* 0x0000042e02047981 */ /* 0x000ea4000c1e1900 */
[----:B--2---:R-:W-:-:S07]  /*9b60*/  IMAD.IADD R4, R4, 0x1, -R5 ;  /* 0x0000000104047824 */ /* 0x004fce00078e0a05 */
.L_x_3093:
[----:B-1----:R-:W-:Y:S01]  /*9b70*/  IMAD.U32 R3, RZ, RZ, UR7 ;  /* 0x00000007ff037e24 */ /* 0x002fe2000f8e00ff */
[----:B------:R-:W-:-:S03]  /*9b80*/  ULDC UR8, c[0x0][0x74c] ;  /* 0x0001d30000087ab9 */ /* 0x000fc60000000800 */
[----:B-----5:R-:W-:Y:S02]  /*9b90*/  IMAD R3, R3, 0x80, R0 ;  /* 0x0000008003037824 */ /* 0x020fe400078e0200 */
[----:B------:R-:W-:-:S03]  /*9ba0*/  VIADD R0, R0, 0x3f ;  /* 0x0000003f00007836 */ /* 0x000fc60000000000 */
[----:B------:R-:W-:-:S04]  /*9bb0*/  IADD3 R3, R3, -UR8, -R4 ;  /* 0x8000000803037c10 */ /* 0x000fc8000fffe804 */
[----:B------:R-:W-:-:S04]  /*9bc0*/  SHF.R.S32.HI R2, RZ, 0x1f, R3 ;  /* 0x0000001fff027819 */ /* 0x000fc80000011403 */
[----:B------:R-:W-:Y:S02]  /*9bd0*/  LEA.HI R2, R2, R3, RZ, 0x6 ;  /* 0x0000000302027211 */ /* 0x000fe400078f30ff */
[----:B------:R-:W-:Y:S02]  /*9be0*/  SHF.R.S32.HI R3, RZ, 0x1f, R0 ;  /* 0x0000001fff037819 */ /* 0x000fe40000011400 */
[----:B------:R-:W-:Y:S02]  /*9bf0*/  SHF.R.S32.HI R2, RZ, 0x6, R2 ;  /* 0x00000006ff027819 */ /* 0x000fe40000011402 */
[----:B------:R-:W-:Y:S02]  /*9c00*/  LEA.HI R0, R3, R0, RZ, 0x6 ;  /* 0x0000000003007211 */ /* 0x000fe400078f30ff */
[----:B------:R-:W-:Y:S01]  /*9c10*/  VIMNMX R4, RZ, R2, !PT ;  /* 0x00000002ff047248 */ /* 0x000fe20007fe0100 */
[----:B------:R-:W-:Y:S01]  /*9c20*/  IMAD.MOV.U32 R2, RZ, RZ, RZ ;  /* 0x000000ffff027224 */ /* 0x000fe200078e00ff */
[----:B------:R-:W-:-:S04]  /*9c30*/  SHF.R.S32.HI R0, RZ, 0x6, R0 ;  /* 0x00000006ff007819 */ /* 0x000fc80000011400 */
[----:B------:R-:W-:-:S13]  /*9c40*/  ISETP.GT.AND P0, PT, R0, R4, PT ;  /* 0x000000040000720c */ /* 0x000fda0003f04270 */
[----:B------:R-:W-:Y:S05]  /*9c50*/  @!P0 BRA `(.L_x_3090) ;  /* 0x0000001c00788947 */ /* 0x000fea0003800000 */
[----:B------:R-:W-:Y:S01]  /*9c60*/  USHF.R.S32.HI UR10, URZ, 0x1f, UR20 ;  /* 0x0000001f3f0a7899 */ /* 0x000fe20008011414 */
[----:B------:R-:W-:Y:S01]  /*9c70*/  BSSY B0, `(.L_x_3090) ;  /* 0x00001dc000007945 */ /* 0x000fe20003800000 */
[----:B------:R-:W-:Y:S01]  /*9c80*/  UISETP.NE.U32.AND UP1, UPT, UR16, URZ, UPT ;  /* 0x0000003f1000728c */ /* 0x000fe2000bf25070 */
[----:B------:R-:W-:Y:S01]  /*9c90*/  IMAD.MOV.U32 R2, RZ, RZ, RZ ;  /* 0x000000ffff027224 */ /* 0x000fe200078e00ff */
[----:B------:R-:W-:Y:S01]  /*9ca0*/  ULDC.64 UR14, c[0x0][0x718] ;  /* 0x0001c600000e7ab9 */ /* 0x000fe20000000a00 */
[----:B------:R-:W-:Y:S01]  /*9cb0*/  UMOV UR8, UR4 ;  /* 0x0000000400087c82 */ /* 0x000fe20008000000 */
[----:B------:R-:W-:Y:S02]  /*9cc0*/  UIMAD UR12, UR10, UR14, URZ ;  /* 0x0000000e0a0c72a4 */ /* 0x000fe4000f8e023f */
[----:B------:R-:W-:Y:S02]  /*9cd0*/  UISETP.NE.AND.EX UP1, UPT, UR17, URZ, UPT, UP1 ;  /* 0x0000003f1100728c */ /* 0x000fe4000bf25310 */
[----:B------:R-:W-:Y:S01]  /*9ce0*/  UIMAD UR12, UR20, UR15, UR12 ;  /* 0x0000000f140c72a4 */ /* 0x000fe2000f8e020c */
[----:B------:R-:W-:-:S02]  /*9cf0*/  ULDC.64 UR16, c[0x0][0x730] ;  /* 0x0001cc0000107ab9 */ /* 0x000fc40000000a00 */
[----:B------:R-:W-:Y:S01]  /*9d00*/  ULDC UR15, c[0x0][0x2e8] ;  /* 0x0000ba00000f7ab9 */ /* 0x000fe20000000800 */
[----:B------:R-:W-:Y:S01]  /*9d10*/  UIMAD UR10, UR10, UR16, URZ ;  /* 0x000000100a0a72a4 */ /* 0x000fe2000f8e023f */
[----:B------:R-:W-:Y:S01]  /*9d20*/  UMOV UR9, UR5 ;  /* 0x0000000500097c82 */ /* 0x000fe20008000000 */
[----:B------:R-:W-:Y:S02]  /*9d30*/  UISETP.NE.AND UP2, UPT, UR15, 0x1, UPT ;  /* 0x000000010f00788c */ /* 0x000fe4000bf45270 */
[----:B------:R-:W-:Y:S02]  /*9d40*/  UIMAD.WIDE.U32 UR4, UR20, UR14, UR8 ;  /* 0x0000000e140472a5 */ /* 0x000fe4000f8e0008 */
[----:B------:R-:W-:Y:S02]  /*9d50*/  UIMAD.WIDE.U32 UR8, UR20, UR16, UR8 ;  /* 0x00000010140872a5 */ /* 0x000fe4000f8e0008 */
[----:B------:R-:W-:Y:S02]  /*9d60*/  UIMAD UR14, UR20, UR17, UR10 ;  /* 0x00000011140e72a4 */ /* 0x000fe4000f8e020a */
[----:B------:R-:W-:Y:S01]  /*9d70*/  USHF.R.S32.HI UR10, URZ, 0x1f, UR13 ;  /* 0x0000001f3f0a7899 */ /* 0x000fe2000801140d */
[----:B------:R-:W-:Y:S01]  /*9d80*/  ELECT P0, URZ, PT ;  /* 0x00000000003f782f */ /* 0x000fe20003800000 */
[----:B------:R-:W-:-:S02]  /*9d90*/  USEL UR21, UR13, URZ, !UP1 ;  /* 0x0000003f0d157287 */ /* 0x000fc4000c800000 */
[----:B------:R-:W-:Y:S01]  /*9da0*/  UIADD3 UR9, UR9, UR14, URZ ;  /* 0x0000000e09097290 */ /* 0x000fe2000fffe03f */
[----:B------:R-:W-:Y:S01]  /*9db0*/  ULDC.64 UR18, c[0x0][0x738] ;  /* 0x0001ce0000127ab9 */ /* 0x000fe20000000a00 */
[----:B------:R-:W-:Y:S01]  /*9dc0*/  USEL UR10, UR10, URZ, !UP1 ;  /* 0x0000003f0a0a7287 */ /* 0x000fe2000c800000 */
[----:B------:R-:W-:Y:S01]  /*9dd0*/  ULDC.64 UR16, c[0x0][0x720] ;  /* 0x0001c80000107ab9 */ /* 0x000fe20000000a00 */
[----:B------:R-:W-:Y:S02]  /*9de0*/  UIMAD.WIDE.U32 UR14, UR18, UR21, UR8 ;  /* 0x00000015120e72a5 */ /* 0x000fe4000f8e0008 */
[----:B------:R-:W-:Y:S01]  /*9df0*/  UIADD3 UR23, UR5, UR12, URZ ;  /* 0x0000000c05177290 */ /* 0x000fe2000fffe03f */
[----:B------:R-:W-:Y:S01]  /*9e00*/  @UP2 ULDC UR8, c[0x0][0x2ec] ;  /* 0x0000bb0000082ab9 */ /* 0x000fe20000000800 */
[----:B------:R-:W-:Y:S02]  /*9e10*/  UIMAD UR5, UR10, UR16, URZ ;  /* 0x000000100a0572a4 */ /* 0x000fe4000f8e023f */
[----:B------:R-:W-:-:S02]  /*9e20*/  UIMAD UR10, UR10, UR18, URZ ;  /* 0x000000120a0a72a4 */ /* 0x000fc4000f8e023f */
[----:B------:R-:W-:Y:S02]  /*9e30*/  UIMAD.WIDE.U32 UR8, UR20, UR8, URZ ;  /* 0x00000008140872a5 */ /* 0x000fe4000f8e003f */
[----:B------:R-:W-:Y:S01]  /*9e40*/  ULEA UR11, UR7, UR11, 0x7 ;  /* 0x0000000b070b7291 */ /* 0x000fe2000f8e383f */
[----:B------:R-:W-:Y:S02]  /*9e50*/  UMOV UR22, UR4 ;  /* 0x0000000400167c82 */ /* 0x000fe40008000000 */
[----:B------:R-:W-:Y:S01]  /*9e60*/  @UP2 ULDC UR7, c[0x0][0x2f0] ;  /* 0x0000bc0000072ab9 */ /* 0x000fe20000000800 */
[----:B------:R-:W-:Y:S01]  /*9e70*/  UMOV UR12, UR20 ;  /* 0x00000014000c7c82 */ /* 0x000fe20008000000 */
[----:B------:R-:W-:Y:S02]  /*9e80*/  UIMAD UR5, UR17, UR21, UR5 ;  /* 0x00000015110572a4 */ /* 0x000fe4000f8e0205 */
[----:B------:R-:W-:Y:S02]  /*9e90*/  UIMAD.WIDE.U32 UR22, UR16, UR21, UR22 ;  /* 0x00000015101672a5 */ /* 0x000fe4000f8e0016 */
[----:B------:R-:W-:-:S02]  /*9ea0*/  UIMAD UR4, UR19, UR21, UR10 ;  /* 0x00000015130472a4 */ /* 0x000fc4000f8e020a */
        /* <DEDUP_REMOVED lines=10> */
.L_x_3123:
        /* <DEDUP_REMOVED lines=15> */
.L_x_3096:
[----:B------:R-:W-:Y:S01]  /*a040*/  R2UR UR19, R4 ;  /* 0x00000000041372ca */ /* 0x000fe200000e0000 */
[----:B------:R-:W2:Y:S01]  /*a050*/  LDC.64 R12, c[0x0][0x198] ;  /* 0x00006600ff0c7b82 */ /* 0x000ea20000000a00 */
[----:B------:R-:W-:Y:S01]  /*a060*/  ULDC.64 UR8, c[0x0][0x700] ;  /* 0x0001c00000087ab9 */ /* 0x000fe20000000a00 */
[----:B------:R-:W-:Y:S01]  /*a070*/  UMOV UR36, 0x0 ;  /* 0x0000000000247882 */ /* 0x000fe20000000000 */
[----:B------:R-:W-:Y:S01]  /*a080*/  IMAD.U32 R9, RZ, RZ, UR8 ;  /* 0x00000008ff097e24 */ /* 0x000fe2000f8e00ff */
[----:B------:R-:W-:Y:S01]  /*a090*/  R2UR UR8, R15 ;  /* 0x000000000f0872ca */ /* 0x000fe200000e0000 */
[----:B------:R-:W-:Y:S01]  /*a0a0*/  IMAD.U32 R8, RZ, RZ, UR9 ;  /* 0x00000009ff087e24 */ /* 0x000fe2000f8e00ff */
[----:B------:R-:W-:Y:S01]  /*a0b0*/  UMOV UR37, 0x14f00000 ;  /* 0x14f0000000257882 */ /* 0x000fe20000000000 */
[----:B------:R-:W-:Y:S01]  /*a0c0*/  UMOV UR18, URZ ;  /* 0x0000003f00127c82 */ /* 0x000fe20008000000 */
[----:B------:R-:W-:Y:S01]  /*a0d0*/  UMOV UR26, 0x40 ;  /* 0x00000040001a7882 */ /* 0x000fe20000000000 */
[----:B------:R-:W-:Y:S01]  /*a0e0*/  UMOV UR28, UR20 ;  /* 0x00000014001c7c82 */ /* 0x000fe20008000000 */
[----:B------:R-:W-:Y:S01]  /*a0f0*/  UMOV UR29, UR21 ;  /* 0x00000015001d7c82 */ /* 0x000fe20008000000 */
[----:B------:R-:W-:Y:S01]  /*a100*/  UMOV UR50, 0x0 ;  /* 0x0000000000327882 */ /* 0x000fe20000000000 */
[----:B------:R-:W-:Y:S01]  /*a110*/  USHF.L.U32 UR19, UR19, 0x6, URZ ;  /* 0x0000000613137899 */ /* 0x000fe2000800063f */
[----:B------:R-:W-:Y:S01]  /*a120*/  IMAD.MOV.U32 R16, RZ, RZ, RZ ;  /* 0x000000ffff107224 */ /* 0x000fe200078e00ff */
[----:B------:R-:W-:Y:S01]  /*a130*/  UMOV UR51, 0x10000000 ;  /* 0x1000000000337882 */ /* 0x000fe20000000000 */
[----:B------:R-:W-:Y:S01]  /*a140*/  UMOV UR10, UR18 ;  /* 0x00000012000a7c82 */ /* 0x000fe20008000000 */
[----:B------:R-:W-:-:S02]  /*a150*/  UIADD3 UR7, UP0, UR19, UR22, URZ ;  /* 0x0000001613077290 */ /* 0x000fc4000ff1e03f */
[----:B------:R-:W-:Y:S01]  /*a160*/  IMAD.U32 R3, RZ, RZ, UR19 ;  /* 0x00000013ff037e24 */ /* 0x000fe2000f8e00ff */
[----:B------:R-:W-:Y:S02]  /*a170*/  UIADD3 UR16, UR8, 0x18000, URZ ;  /* 0x0001800008107890 */ /* 0x000fe4000fffe03f */
[----:B------:R-:W-:Y:S01]  /*a180*/  UIADD3 UR17, UR8, 0x30810, URZ ;  /* 0x0003081008117890 */ /* 0x000fe2000fffe03f */
[----:B------:R-:W-:Y:S01]  /*a190*/  PLOP3.LUT P1, PT, PT, PT, UP0, 0x80, 0x0 ;  /* 0x000000000000781c */ /* 0x000fe20003f2f008 */
[----:B-1----:R-:W-:Y:S01]  /*a1a0*/  IMAD.U32 R2, RZ, RZ, UR7 ;  /* 0x00000007ff027e24 */ /* 0x002fe2000f8e00ff */
[----:B------:R-:W-:Y:S01]  /*a1b0*/  UIADD3 UR19, UR19, UR6, URZ ;  /* 0x0000000613137290 */ /* 0x000fe2000fffe03f */
[----:B--2---:R-:W-:Y:S01]  /*a1c0*/  IMAD.MOV.U32 R7, RZ, RZ, R12 ;  /* 0x000000ffff077224 */ /* 0x004fe200078e000c */
[----:B------:R-:W-:Y:S01]  /*a1d0*/  LEA.HI.X.SX32 R3, R3, R14, 0x1, P1 ;  /* 0x0000000e03037211 */ /* 0x000fe200008f0eff */
[----:B------:R-:W-:Y:S01]  /*a1e0*/  IMAD.MOV.U32 R6, RZ, RZ, R13 ;  /* 0x000000ffff067224 */ /* 0x000fe200078e000d */
[C---:B------:R-:W-:Y:S01]  /*a1f0*/  LEA R5, P1, R2.reuse, R9, 0x2 ;  /* 0x0000000902057211 */ /* 0x040fe200078210ff */
[----:B------:R-:W-:Y:S01]  /*a200*/  UIADD3 UR24, UR8, 0x1a000, URZ ;  /* 0x0001a00008187890 */ /* 0x000fe2000fffe03f */
[----:B------:R-:W-:Y:S01]  /*a210*/  IMAD.MOV.U32 R12, RZ, RZ, 0x10000 ;  /* 0x00010000ff0c7424 */ /* 0x000fe200078e00ff */
[----:B------:R-:W-:Y:S01]  /*a220*/  UIADD3 UR52, UR8, 0x28000, URZ ;  /* 0x0002800008347890 */ /* 0x000fe2000fffe03f */
[----:B------:R-:W-:Y:S01]  /*a230*/  LEA.HI.X R2, R2, R8, R3, 0x2, P1 ;  /* 0x0000000802027211 */ /* 0x000fe200008f1403 */
[----:B------:R-:W-:Y:S01]  /*a240*/  UMOV UR25, UR17 ;  /* 0x0000001100197c82 */ /* 0x000fe20008000000 */
[----:B------:R-:W-:Y:S01]  /*a250*/  R2UR UR32, R5 ;  /* 0x00000000052072ca */ /* 0x000fe200000e0000 */
[----:B------:R-:W-:Y:S01]  /*a260*/  VIADD R5, R0, 0xffffffff ;  /* 0xffffffff00057836 */ /* 0x000fe20000000000 */
[----:B------:R-:W-:Y:S01]  /*a270*/  R2UR UR33, R2 ;  /* 0x00000000022172ca */ /* 0x000fe200000e0000 */
[----:B------:R-:W-:Y:S01]  /*a280*/  UMOV UR27, UR19 ;  /* 0x00000013001b7c82 */ /* 0x000fe20008000000 */
[C---:B------:R-:W-:Y:S01]  /*a290*/  IADD3 R2, P1, R7.reuse, 0x2f0, RZ ;  /* 0x000002f007027810 */ /* 0x040fe20007f3e0ff */
[----:B------:R-:W-:Y:S01]  /*a2a0*/  UMOV UR7, 0x10 ;  /* 0x0000001000077882 */ /* 0x000fe20000000000 */
[----:B------:R1:W-:Y:S01]  /*a2b0*/  STL [R1], R5 ;  /* 0x0000000501007387 */ /* 0x0003e20000100800 */
[----:B------:R-:W-:Y:S01]  /*a2c0*/  UMOV UR53, UR17 ;  /* 0x0000001100357c82 */ /* 0x000fe20008000000 */
[----:B------:R-:W-:Y:S01]  /*a2d0*/  R2UR UR30, R2 ;  /* 0x00000000021e72ca */ /* 0x000fe200000e0000 */
[----:B------:R-:W-:Y:S01]  /*a2e0*/  UIADD3 UR9, UR8, 0x30800, URZ ;  /* 0x0003080008097890 */ /* 0x000fe2000fffe03f */
[----:B------:R-:W-:Y:S01]  /*a2f0*/  IADD3 R2, P2, R7, 0x3f0, RZ ;  /* 0x000003f007027810 */ /* 0x000fe20007f5e0ff */
[----:B------:R-:W-:Y:S01]  /*a300*/  UIADD3 UR40, UR8, 0x4000, URZ ;  /* 0x0000400008287890 */ /* 0x000fe2000fffe03f */
[----:B------:R-:W-:-:S02]  /*a310*/  UMOV UR42, 0x40 ;  /* 0x00000040002a7882 */ /* 0x000fc40000000000 */
[----:B------:R-:W-:Y:S01]  /*a320*/  R2UR UR48, R2 ;  /* 0x00000000023072ca */ /* 0x000fe200000e0000 */
[--C-:B------:R-:W-:Y:S01]  /*a330*/  IMAD.X R2, RZ, RZ, R6.reuse, P1 ;  /* 0x000000ffff027224 */ /* 0x100fe200008e0606 */
[----:B------:R-:W-:Y:S01]  /*a340*/  UMOV UR43, UR11 ;  /* 0x0000000b002b7c82 */ /* 0x000fe20008000000 */
[----:B------:R-:W-:Y:S01]  /*a350*/  UMOV UR44, UR12 ;  /* 0x0000000c002c7c82 */ /* 0x000fe20008000000 */
[----:B------:R-:W-:Y:S01]  /*a360*/  UMOV UR45, UR13 ;  /* 0x0000000d002d7c82 */ /* 0x000fe20008000000 */
[----:B------:R-:W-:Y:S01]  /*a370*/  UMOV UR41, UR9 ;  /* 0x0000000900297c82 */ /* 0x000fe20008000000 */
[----:B------:R-:W-:Y:S01]  /*a380*/  R2UR UR31, R2 ;  /* 0x00000000021f72ca */ /* 0x000fe200000e0000 */
[----:B------:R-:W-:-:S05]  /*a390*/  IMAD.X R2, RZ, RZ, R6, P2 ;  /* 0x000000ffff027224 */ /* 0x000fca00010e0606 */
[----:B------:R-:W-:Y:S02]  /*a3a0*/  R2UR UR49, R2 ;  /* 0x00000000023172ca */ /* 0x000fe400000e0000 */
[----:B------:R-:W-:-:S04]  /*a3b0*/  IADD3 R2, P1, R7, 0xf0, RZ ;  /* 0x000000f007027810 */ /* 0x000fc80007f3e0ff */
[----:B------:R-:W-:Y:S01]  /*a3c0*/  R2UR UR34, R2 ;  /* 0x00000000022272ca */ /* 0x000fe200000e0000 */
[----:B------:R-:W-:Y:S01]  /*a3d0*/  IMAD.X R3, RZ, RZ, R6, P1 ;  /* 0x000000ffff037224 */ /* 0x000fe200008e0606 */
[----:B------:R-:W-:-:S04]  /*a3e0*/  ISETP.GE.AND P1, PT, R4, R5, PT ;  /* 0x000000050400720c */ /* 0x000fc80003f26270 */
[----:B------:R-:W-:-:S13]  /*a3f0*/  R2UR UR35, R3 ;  /* 0x00000000032372ca */ /* 0x000fda00000e0000 */
        /* <DEDUP_REMOVED lines=20> */
[-C--:B------:R-:W-:Y:S01]  /*a540*/  LOP3.LUT R17, RZ, R4.reuse, RZ, 0x33, !PT ;  /* 0x00000004ff117212 */ /* 0x080fe200078e33ff */
[C---:B------:R-:W-:Y:S02]  /*a550*/  VIADD R5, R0.reuse, 0xfffffffe ;  /* 0xfffffffe00057836 */ /* 0x040fe40000000000 */
[----:B------:R-:W-:Y:S02]  /*a560*/  IMAD.MOV.U32 R10, RZ, RZ, 0x1 ;  /* 0x00000001ff0a7424 */ /* 0x000fe400078e00ff */
[----:B------:R-:W-:Y:S01]  /*a570*/  IMAD.IADD R17, R0, 0x1, R17 ;  /* 0x0000000100117824 */ /* 0x000fe200078e0211 */
[----:B------:R-:W-:Y:S01]  /*a580*/  ISETP.NE.AND P1, PT, R5, R4, PT ;  /* 0x000000040500720c */ /* 0x000fe20003f25270 */
[----:B------:R-:W-:-:S03]  /*a590*/  IMAD.MOV.U32 R0, RZ, RZ, R4 ;  /* 0x000000ffff007224 */ /* 0x000fc600078e0004 */
[----:B------:R-:W-:-:S05]  /*a5a0*/  LOP3.LUT R5, R17, 0x1, RZ, 0xc0, !PT ;  /* 0x0000000111057812 */ /* 0x000fca00078ec0ff */
[----:B------:R1:W-:Y:S04]  /*a5b0*/  STL [R1+0x4], R5 ;  /* 0x0000040501007387 */ /* 0x0003e80000100800 */
[----:B------:R-:W-:Y:S05]  /*a5c0*/  @!P1 BRA `(.L_x_3098) ;  /* 0x0000000800d09947 */ /* 0x000fea0003800000 */
[----:B------:R-:W-:Y:S02]  /*a5d0*/  IMAD.IADD R17, R17, 0x1, -R5 ;  /* 0x0000000111117824 */ /* 0x000fe400078e0a05 */
[----:B------:R-:W-:Y:S02]  /*a5e0*/  IMAD.MOV.U32 R0, RZ, RZ, R4 ;  /* 0x000000ffff007224 */ /* 0x000fe400078e0004 */
[----:B------:R-:W-:-:S07]  /*a5f0*/  IMAD.MOV.U32 R10, RZ, RZ, 0x1 ;  /* 0x00000001ff0a7424 */ /* 0x000fce00078e00ff */
.L_x_3107:
[----:B-123--:R-:W-:-:S04]  /*a600*/  SHF.L.U32 R18, R10, 0x1f, RZ ;  /* 0x0000001f0a127819 */ /* 0x00efc800000006ff */
[----:B------:R-:W2:Y:S02]  /*a610*/  SYNCS.PHASECHK.TRANS64.TRYWAIT P1, [R15+URZ+0x30840], R18 ;  /* 0x030840120f0075a7 */ /* 0x000ea4000802017f */
[----:B--2---:R-:W-:Y:S05]  /*a620*/  @!P1 BRA `(.L_x_3099) ;  /* 0x00000018000c9947 */ /* 0x004fea0003800000 */
.L_x_3124:
        /* <DEDUP_REMOVED lines=8> */
.L_x_3100:
        /* <DEDUP_REMOVED lines=37> */
.L_x_3125:
        /* <DEDUP_REMOVED lines=8> */
.L_x_3102:
        /* <DEDUP_REMOVED lines=37> */
.L_x_3126:
        /* <DEDUP_REMOVED lines=8> */
.L_x_3104:
        /* <DEDUP_REMOVED lines=31> */
.L_x_3128:
        /* <DEDUP_REMOVED lines=8> */
.L_x_3106:
        /* <DEDUP_REMOVED lines=37> */
.L_x_3098:
[----:B------:R-:W4:Y:S02]  /*b110*/  LDL.LU R4, [R1+0x4] ;  /* 0x0000040001047983 */ /* 0x000f240000300800 */
[----:B----4-:R-:W-:Y:S02]  /*b120*/  ISETP.NE.AND P1, PT, R4, RZ, PT ;  /* 0x000000ff0400720c */ /* 0x010fe40003f25270 */
[----:B------:R4:W5:Y:S11]  /*b130*/  LDL R4, [R1] ;  /* 0x0000000001047983 */ /* 0x0009760000100800 */
[----:B----4-:R-:W-:Y:S05]  /*b140*/  @!P1 BRA `(.L_x_3097) ;  /* 0x00000004005c9947 */ /* 0x010fea0003800000 */
[----:B------:R-:W-:-:S04]  /*b150*/  SHF.L.U32 R12, R10, 0x1f, RZ ;  /* 0x0000001f0a0c7819 */ /* 0x000fc800000006ff */
[----:B------:R-:W4:Y:S02]  /*b160*/  SYNCS.PHASECHK.TRANS64.TRYWAIT P1, [R15+URZ+0x30840], R12 ;  /* 0x0308400c0f0075a7 */ /* 0x000f24000802017f */
[----:B----4-:R-:W-:Y:S05]  /*b170*/  @!P1 BRA `(.L_x_3108) ;  /* 0x0000000c008c9947 */ /* 0x010fea0003800000 */
.L_x_3129:
        /* <DEDUP_REMOVED lines=8> */
.L_x_3109:
        /* <DEDUP_REMOVED lines=34> */
.L_x_3130:
        /* <DEDUP_REMOVED lines=8> */
.L_x_3111:
[----:B------:R2:W5:Y:S01]  /*b4a0*/  LDL.LU R4, [R1] ;  /* 0x0000000001047983 */ /* 0x0005620000300800 */
        /* <DEDUP_REMOVED lines=18> */
[----:B------:R-:W-:-:S02]  /*b5d0*/  UIADD3 UR16, UR32, 0x1e000, URZ ;  /* 0x0001e00020107890 */ /* 0x000fc4000fffe03f */
[----:B------:R-:W-:Y:S01]  /*b5e0*/  LEA.HI.X.SX32 R5, R5, R14, 0x1, P0 ;  /* 0x0000000e05057211 */ /* 0x000fe200000f0eff */
[----:B------:R-:W-:Y:S01]  /*b5f0*/  UIADD3 UR32, UR32, 0x28100, URZ ;  /* 0x0002810020207890 */ /* 0x000fe2000fffe03f */
[C---:B------:R-:W-:Y:S01]  /*b600*/  LEA R9, P0, R0.reuse, R9, 0x2 ;  /* 0x0000000900097211 */ /* 0x040fe200078010ff */
[----:B------:R-:W-:Y:S01]  /*b610*/  UMOV UR17, UR25 ;  /* 0x0000001900117c82 */ /* 0x000fe20008000000 */
[----:B------:R-:W-:Y:S01]  /*b620*/  UMOV UR19, UR27 ;  /* 0x0000001b00137c82 */ /* 0x000fe20008000000 */
[----:B------:R-:W-:Y:S01]  /*b630*/  UMOV UR33, UR25 ;  /* 0x0000001900217c82 */ /* 0x000fe20008000000 */
[----:B------:R-:W-:Y:S01]  /*b640*/  LEA.HI.X R8, R0, R8, R5, 0x2, P0 ;  /* 0x0000000800087211 */ /* 0x000fe200000f1405 */
[----:B------:R2:W-:Y:S01]  /*b650*/  UTMALDG.4D [UR24], [UR8], desc[UR30] ;  /* 0x00001e18080075b4 */ /* 0x0005e20008019000 */
[----:B------:R-:W-:Y:S01]  /*b660*/  R2UR UR34, R9 ;  /* 0x00000000092272ca */ /* 0x000fe200000e0000 */
[----:B------:R-:W-:Y:S01]  /*b670*/  UMOV UR7, 0x10 ;  /* 0x0000001000077882 */ /* 0x000fe20000000000 */
[----:B------:R-:W-:Y:S01]  /*b680*/  R2UR UR35, R8 ;  /* 0x00000000082372ca */ /* 0x000fe200000e0000 */
[----:B------:R2:W-:-:S12]  /*b690*/  UTMALDG.4D [UR16], [UR8], desc[UR30] ;  /* 0x00001e10080075b4 */ /* 0x0005d80008019000 */
[----:B------:R2:W-:Y:S02]  /*b6a0*/  UBLKCP.S.G [UR32], [UR34], UR7 ;  /* 0x00000020220073ba */ /* 0x0005e40008000207 */
[----:B--2---:R-:W-:-:S07]  /*b6b0*/  IMAD.MOV.U32 R16, RZ, RZ, 0x1 ;  /* 0x00000001ff107424 */ /* 0x004fce00078e00ff */
.L_x_3097:
[----:B------:R-:W1:Y:S01]  /*b6c0*/  S2R R0, SR_TID.X ;  /* 0x0000000000007919 */ /* 0x000e620000002100 */
[----:B------:R-:W-:Y:S01]  /*b6d0*/  IMAD R3, R16, 0x8, R15 ;  /* 0x0000000810037824 */ /* 0x000fe200078e020f */
[----:B-1----:R-:W-:Y:S02]  /*b6e0*/  LOP3.LUT R2, R0, 0x7f, RZ, 0xc0, !PT ;  /* 0x0000007f00027812 */ /* 0x002fe400078ec0ff */
[----:B------:R-:W-:Y:S02]  /*b6f0*/  SHF.L.U32 R0, R10, 0x1f, RZ ;  /* 0x0000001f0a007819 */ /* 0x000fe400000006ff */
[----:B------:R-:W-:Y:S02]  /*b700*/  ISETP.NE.AND P1, PT, R2, RZ, PT ;  /* 0x000000ff0200720c */ /* 0x000fe40003f25270 */
[----:B------:R-:W1:Y:S02]  /*b710*/  SYNCS.PHASECHK.TRANS64.TRYWAIT P0, [R3+URZ+0x30840], R0 ;  /* 0x03084000030075a7 */ /* 0x000e64000800017f */
[----:B-1----:R-:W-:Y:S09]  /*b720*/  @!P0 BRA `(.L_x_3112) ;  /* 0x0000000800488947 */ /* 0x002ff20003800000 */
.L_x_3131:
[----:B------:R-:W-:Y:S05]  /*b730*/  @P1 BRA `(.L_x_3113) ;  /* 0x0000000000181947 */ /* 0x000fea0003800000 */
[----:B------:R-:W1:Y:S01]  /*b740*/  S2R R2, SR_TID.X ;  /* 0x0000000000027919 */ /* 0x000e620000002100 */
[----:B------:R-:W-:-:S04]  /*b750*/  IMAD.MOV.U32 R0, RZ, RZ, 0x4100 ;  /* 0x00004100ff007424 */ /* 0x000fc800078e00ff */
[----:B------:R1:W-:Y:S02]  /*b760*/  SYNCS.ARRIVE.TRANS64 RZ, [R3+URZ+0x30830], R0 ;  /* 0x0308300003ff79a7 */ /* 0x0003e4000800003f */
[----:B-1----:R-:W-:-:S13]  /*b770*/  LOP3.LUT P0, RZ, R2, 0x1f, RZ, 0xc0, !PT ;  /* 0x0000001f02ff7812 */ /* 0x002fda000780c0ff */
[----:B------:R-:W-:Y:S05]  /*b780*/  @!P0 BRA `(.L_x_3113) ;  /* 0x0000000000048947 */ /* 0x000fea0003800000 */
[----:B------:R-:W-:Y:S01]  /*b790*/  BPT.TRAP 0x1 ;  /* 0x000000040000795c */ /* 0x000fe20000300000 */
.L_x_3113:
        /* <DEDUP_REMOVED lines=41> */
.L_x_3094:
[----:B------:R-:W-:Y:S05]  /*ba30*/  BSYNC B0 ;  /* 0x0000000000007941 */ /* 0x000fea0003800000 */
.L_x_3090:
[----:B------:R-:W-:-:S03]  /*ba40*/  UMOV UR7, 0xffffffff ;  /* 0xffffffff00077882 */ /* 0x000fc60000000000 */
[----:B------:R-:W-:Y:S05]  /*ba50*/  BRA.DIV UR7, `(.L_x_3114) ;  /* 0x0000000607907947 */ /* 0x000fea000b800000 */
[----:B------:R-:W-:-:S13]  /*ba60*/  ELECT P6, URZ, PT ;  /* 0x00000000003f782f */ /* 0x000fda00038c0000 */
.L_x_3134:
[----:B------:R-:W-:Y:S05]  /*ba70*/  @!P6 BRA `(.L_x_2968) ;  /* 0x000000000084e947 */ /* 0x000fea0003800000 */
[----:B------:R-:W-:-:S06]  /*ba80*/  ULOP3.LUT UR7, UR38, 0x2, URZ, 0xfc, !UPT ;  /* 0x0000000226077892 */ /* 0x000fcc000f8efc3f */
[----:B------:R-:W-:-:S05]  /*ba90*/  IMAD.U32 R0, RZ, RZ, UR7 ;  /* 0x00000007ff007e24 */ /* 0x000fca000f8e00ff */
[----:B------:R-:W-:-:S13]  /*baa0*/  ISETP.NE.AND P2, PT, R0, 0x3, PT ;  /* 0x000000030000780c */ /* 0x000fda0003f45270 */
[----:B------:R-:W-:Y:S05]  /*bab0*/  @!P2 BRA `(.L_x_3115) ;  /* 0x000000000004a947 */ /* 0x000fea0003800000 */
[----:B------:R-:W-:Y:S01]  /*bac0*/  BPT.TRAP 0x1 ;  /* 0x000000040000795c */ /* 0x000fe20000300000 */
.L_x_3115:
        /* <DEDUP_REMOVED lines=15> */
.L_x_3135:
[----:B------:R-:W2:Y:S02]  /*bbc0*/  SYNCS.PHASECHK.TRANS64.TRYWAIT P0, [R3+URZ], R0 ;  /* 0x00000000030075a7 */ /* 0x000ea4000800017f */
[----:B--2---:R-:W-:Y:S05]  /*bbd0*/  @!P0 BRA `(.L_x_3117) ;  /* 0x0000000400648947 */ /* 0x004fea0003800000 */
.L_x_3136:
[----:B------:R-:W-:Y:S05]  /*bbe0*/  @!P2 BRA `(.L_x_3118) ;  /* 0x000000000004a947 */ /* 0x000fea0003800000 */
[----:B------:R-:W-:Y:S01]  /*bbf0*/  BPT.TRAP 0x1 ;  /* 0x000000040000795c */ /* 0x000fe20000300000 */
.L_x_3118:
[----:B--2---:R-:W-:-:S04]  /*bc00*/  VIADD R3, R8, 0x30840 ;  /* 0x0003084008037836 */ /* 0x004fc80000000000 */
[----:B------:R-:W-:-:S04]  /*bc10*/  IMAD R5, R2, 0x8, R3 ;  /* 0x0000000802057824 */ /* 0x000fc800078e0203 */
[----:B------:R-:W2:Y:S02]  /*bc20*/  SYNCS.PHASECHK.TRANS64.TRYWAIT P0, [R5+URZ], R4 ;  /* 0x00000004050075a7 */ /* 0x000ea4000800017f */
[----:B--2---:R-:W-:Y:S05]  /*bc30*/  @!P0 BRA `(.L_x_3119) ;  /* 0x0000000400608947 */ /* 0x004fea0003800000 */
.L_x_3137:
[----:B------:R-:W-:-:S07]  /*bc40*/  IMAD R3, R6, 0x8, R3 ;  /* 0x0000000806037824 */ /* 0x000fce00078e0203 */
.L_x_3120:
[----:B---3--:R3:W4:Y:S02]  /*bc50*/  SYNCS.PHASECHK.TRANS64.TRYWAIT P0, [R3+URZ], R0 ;  /* 0x00000000030075a7 */ /* 0x008724000800017f */
[----:B----4-:R-:W-:Y:S05]  /*bc60*/  @!P0 NANOSLEEP.SYNCS 0x989680 ;  /* 0x009896800000895d */ /* 0x010fea0003900000 */
[----:B------:R-:W4:Y:S02]  /*bc70*/  @!P0 SYNCS.PHASECHK.TRANS64 P0, [R3+URZ], R0 ;  /* 0x00000000030085a7 */ /* 0x000f24000800007f */
[----:B----4-:R-:W-:Y:S05]  /*bc80*/  @!P0 BRA `(.L_x_3120) ;  /* 0xfffffffc00f08947 */ /* 0x010fea000383ffff */
.L_x_2968:
[----:B------:R-:W-:Y:S05]  /*bc90*/  BSYNC B6 ;  /* 0x0000000000067941 */ /* 0x000fea0003800000 */
.L_x_2960:
[----:B------:R-:W-:Y:S05]  /*bca0*/  EXIT ;  /* 0x000000000000794d */ /* 0x000fea0003800000 */
.L_x_2978:
[----:B------:R-:W-:Y:S02]  /*bcb0*/  IMAD.MOV.U32 R12, RZ, RZ, RZ ;  /* 0x000000ffff0c7224 */ /* 0x000fe400078e00ff */
[----:B------:R-:W-:Y:S02]  /*bcc0*/  IMAD.MOV.U32 R11, RZ, RZ, 0x1f ;  /* 0x0000001fff0b7424 */ /* 0x000fe400078e00ff */
[----:B------:R-:W-:-:S07]  /*bcd0*/  IMAD.MOV.U32 R15, RZ, RZ, -0x1 ;  /* 0xffffffffff0f7424 */ /* 0x000fce00078e00ff */
[----:B------:R-:W-:Y:S05]  /*bce0*/  WARPSYNC.COLLECTIVE R15, `(.L_x_3121) ;  /* 0x000000000f087348 */ /* 0x000fea0003c00000 */
[----:B------:R1:W2:Y:S02]  /*bcf0*/  SHFL.IDX P6, R14, R13, R12, R11 ;  /* 0x0000000c0d0e7389 */ /* 0x0002a400000c000b */
[----:B-12---:R-:W-:Y:S01]  /*bd00*/  ENDCOLLECTIVE ;  /* 0x000000000000791b */ /* 0x006fe20003800000 */
.L_x_3121:
[----:B------:R-:W-:Y:S05]  /*bd10*/  BRA `(.L_x_3122) ;  /* 0xffffff5800cc7947 */ /* 0x000fea000383ffff */
.L_x_2980:
[----:B---3--:R3:W4:Y:S02]  /*bd20*/  SYNCS.PHASECHK.TRANS64.TRYWAIT P0, [R228+URZ+0x30800], R9 ;  /* 0x03080009e40075a7 */ /* 0x008724000800017f */
[----:B----4-:R-:W-:Y:S05]  /*bd30*/  @!P0 NANOSLEEP.SYNCS 0x989680 ;  /* 0x009896800000895d */ /* 0x010fea0003900000 */
[----:B------:R-:W4:Y:S02]  /*bd40*/  @!P0 SYNCS.PHASECHK.TRANS64 P0, [R228+URZ+0x30800], R9 ;  /* 0x03080009e40085a7 */ /* 0x000f24000800007f */
[----:B----4-:R-:W-:Y:S05]  /*bd50*/  @!P0 BRA `(.L_x_2980) ;  /* 0xfffffffc00f08947 */ /* 0x010fea000383ffff */
[----:B------:R-:W-:Y:S05]  /*bd60*/  BRA `(.L_x_2979) ;  /* 0xffffff5800f47947 */ /* 0x000fea000383ffff */
.L_x_2984:
[----:B---3--:R3:W4:Y:S02]  /*bd70*/  SYNCS.PHASECHK.TRANS64.TRYWAIT P1, [R0+URZ+0x30810], R9 ;  /* 0x03081009000075a7 */ /* 0x008724000802017f */
[----:B----4-:R-:W-:Y:S05]  /*bd80*/  @!P1 NANOSLEEP.SYNCS 0x989680 ;  /* 0x009896800000995d */ /* 0x010fea0003900000 */
[----:B------:R-:W4:Y:S02]  /*bd90*/  @!P1 SYNCS.PHASECHK.TRANS64 P1, [R0+URZ+0x30810], R9 ;  /* 0x03081009000095a7 */ /* 0x000f24000802007f */
[----:B----4-:R-:W-:Y:S05]  /*bda0*/  @!P1 BRA `(.L_x_2984) ;  /* 0xfffffffc00f09947 */ /* 0x010fea000383ffff */
[----:B------:R-:W-:Y:S05]  /*bdb0*/  BRA `(.L_x_2983) ;  /* 0xffffff6000a47947 */ /* 0x000fea000383ffff */
.L_x_2988:
[----:B------:R1:W1:Y:S02]  /*bdc0*/  SYNCS.PHASECHK.TRANS64.TRYWAIT P1, [R0+URZ+0x30830], R9 ;  /* 0x03083009000075a7 */ /* 0x000264000802017f */
[----:B-1----:R-:W-:Y:S05]  /*bdd0*/  @!P1 NANOSLEEP.SYNCS 0x989680 ;  /* 0x009896800000995d */ /* 0x002fea0003900000 */
[----:B------:R-:W1:Y:S02]  /*bde0*/  @!P1 SYNCS.PHASECHK.TRANS64 P1, [R0+URZ+0x30830], R9 ;  /* 0x03083009000095a7 */ /* 0x000e64000802007f */
[----:B-1----:R-:W-:Y:S05]  /*bdf0*/  @!P1 BRA `(.L_x_2988) ;  /* 0xfffffffc00f09947 */ /* 0x002fea000383ffff */
[----:B------:R-:W-:Y:S05]  /*be00*/  BRA `(.L_x_2987) ;  /* 0xffffff6400fc7947 */ /* 0x000fea000383ffff */
.L_x_3095:
[----:B-1----:R1:W2:Y:S02]  /*be10*/  SYNCS.PHASECHK.TRANS64.TRYWAIT P0, [R15+URZ+0x30820], R2 ;  /* 0x030820020f0075a7 */ /* 0x0022a4000800017f */
[----:B--2---:R-:W-:Y:S05]  /*be20*/  @!P0 NANOSLEEP.SYNCS 0x989680 ;  /* 0x009896800000895d */ /* 0x004fea0003900000 */
[----:B------:R-:W2:Y:S02]  /*be30*/  @!P0 SYNCS.PHASECHK.TRANS64 P0, [R15+URZ+0x30820], R2 ;  /* 0x030820020f0085a7 */ /* 0x000ea4000800007f */
[----:B--2---:R-:W-:Y:S05]  /*be40*/  @!P0 BRA `(.L_x_3095) ;  /* 0xfffffffc00f08947 */ /* 0x004fea000383ffff */
[----:B------:R-:W-:Y:S05]  /*be50*/  BRA `(.L_x_3123) ;  /* 0xffffffe0003c7947 */ /* 0x000fea000383ffff */
.L_x_3099:
[----:B--2---:R2:W3:Y:S02]  /*be60*/  SYNCS.PHASECHK.TRANS64.TRYWAIT P1, [R15+URZ+0x30840], R18 ;  /* 0x030840120f0075a7 */ /* 0x0044e4000802017f */
[----:B---3--:R-:W-:Y:S05]  /*be70*/  @!P1 NANOSLEEP.SYNCS 0x989680 ;  /* 0x009896800000995d */ /* 0x008fea0003900000 */
[----:B------:R-:W3:Y:S02]  /*be80*/  @!P1 SYNCS.PHASECHK.TRANS64 P1, [R15+URZ+0x30840], R18 ;  /* 0x030840120f0095a7 */ /* 0x000ee4000802007f */
[----:B---3--:R-:W-:Y:S05]  /*be90*/  @!P1 BRA `(.L_x_3099) ;  /* 0xfffffffc00f09947 */ /* 0x008fea000383ffff */
[----:B------:R-:W-:Y:S05]  /*bea0*/  BRA `(.L_x_3124) ;  /* 0xffffffe400e07947 */ /* 0x000fea000383ffff */
.L_x_3101:
[----:B-1----:R1:W3:Y:S02]  /*beb0*/  SYNCS.PHASECHK.TRANS64.TRYWAIT P1, [R15+URZ+0x30828], R18 ;  /* 0x030828120f0075a7 */ /* 0x0022e4000802017f */
[----:B---3--:R-:W-:Y:S05]  /*bec0*/  @!P1 NANOSLEEP.SYNCS 0x989680 ;  /* 0x009896800000995d */ /* 0x008fea0003900000 */
[----:B------:R-:W3:Y:S02]  /*bed0*/  @!P1 SYNCS.PHASECHK.TRANS64 P1, [R15+URZ+0x30828], R18 ;  /* 0x030828120f0095a7 */ /* 0x000ee4000802007f */
[----:B---3--:R-:W-:Y:S05]  /*bee0*/  @!P1 BRA `(.L_x_3101) ;  /* 0xfffffffc00f09947 */ /* 0x008fea000383ffff */
[----:B------:R-:W-:Y:S05]  /*bef0*/  BRA `(.L_x_3125) ;  /* 0xffffffe800807947 */ /* 0x000fea000383ffff */
.L_x_3103:
[----:B---3--:R3:W4:Y:S02]  /*bf00*/  SYNCS.PHASECHK.TRANS64.TRYWAIT P1, [R15+URZ+0x30848], R18 ;  /* 0x030848120f0075a7 */ /* 0x008724000802017f */
[----:B----4-:R-:W-:Y:S05]  /*bf10*/  @!P1 NANOSLEEP.SYNCS 0x989680 ;  /* 0x009896800000995d */ /* 0x010fea0003900000 */
[----:B------:R-:W4:Y:S02]  /*bf20*/  @!P1 SYNCS.PHASECHK.TRANS64 P1, [R15+URZ+0x30848], R18 ;  /* 0x030848120f0095a7 */ /* 0x000f24000802007f */
[----:B----4-:R-:W-:Y:S05]  /*bf30*/  @!P1 BRA `(.L_x_3103) ;  /* 0xfffffffc00f09947 */ /* 0x010fea000383ffff */
[----:B------:R-:W-:Y:S05]  /*bf40*/  BRA `(.L_x_3126) ;  /* 0xffffffec00207947 */ /* 0x000fea000383ffff */
.L_x_3105:
[----:B------:R-:W-:-:S07]  /*bf50*/  SHF.L.U32 R4, R10, 0x1f, RZ ;  /* 0x0000001f0a047819 */ /* 0x000fce00000006ff */
.L_x_3127:
[----:B----4-:R4:W1:Y:S02]  /*bf60*/  SYNCS.PHASECHK.TRANS64.TRYWAIT P1, [R15+URZ+0x30820], R4 ;  /* 0x030820040f0075a7 */ /* 0x010864000802017f */
[----:B-1----:R-:W-:Y:S05]  /*bf70*/  @!P1 NANOSLEEP.SYNCS 0x989680 ;  /* 0x009896800000995d */ /* 0x002fea0003900000 */
[----:B------:R-:W1:Y:S02]  /*bf80*/  @!P1 SYNCS.PHASECHK.TRANS64 P1, [R15+URZ+0x30820], R4 ;  /* 0x030820040f0095a7 */ /* 0x000e64000802007f */
[----:B-1----:R-:W-:Y:S05]  /*bf90*/  @!P1 BRA `(.L_x_3127) ;  /* 0xfffffffc00f09947 */ /* 0x002fea000383ffff */
[----:B------:R-:W-:Y:S05]  /*bfa0*/  BRA `(.L_x_3128) ;  /* 0xffffffec00a47947 */ /* 0x000fea000383ffff */
.L_x_3108:
[----:B----4-:R4:W1:Y:S02]  /*bfb0*/  SYNCS.PHASECHK.TRANS64.TRYWAIT P1, [R15+URZ+0x30840], R12 ;  /* 0x0308400c0f0075a7 */ /* 0x010864000802017f */
[----:B-1----:R-:W-:Y:S05]  /*bfc0*/  @!P1 NANOSLEEP.SYNCS 0x989680 ;  /* 0x009896800000995d */ /* 0x002fea0003900000 */
[----:B------:R-:W1:Y:S02]  /*bfd0*/  @!P1 SYNCS.PHASECHK.TRANS64 P1, [R15+URZ+0x30840], R12 ;  /* 0x0308400c0f0095a7 */ /* 0x000e64000802007f */
[----:B-1----:R-:W-:Y:S05]  /*bfe0*/  @!P1 BRA `(.L_x_3108) ;  /* 0xfffffffc00f09947 */ /* 0x002fea000383ffff */
[----:B------:R-:W-:Y:S05]  /*bff0*/  BRA `(.L_x_3129) ;  /* 0xfffffff000607947 */ /* 0x000fea000383ffff */
.L_x_3110:
[----:B-1----:R1:W2:Y:S02]  /*c000*/  SYNCS.PHASECHK.TRANS64.TRYWAIT P1, [R15+URZ+0x30828], R12 ;  /* 0x0308280c0f0075a7 */ /* 0x0022a4000802017f */
[----:B--2---:R-:W-:Y:S05]  /*c010*/  @!P1 NANOSLEEP.SYNCS 0x989680 ;  /* 0x009896800000995d */ /* 0x004fea0003900000 */
[----:B------:R-:W2:Y:S02]  /*c020*/  @!P1 SYNCS.PHASECHK.TRANS64 P1, [R15+URZ+0x30828], R12 ;  /* 0x0308280c0f0095a7 */ /* 0x000ea4000802007f */
[----:B--2---:R-:W-:Y:S05]  /*c030*/  @!P1 BRA `(.L_x_3110) ;  /* 0xfffffffc00f09947 */ /* 0x004fea000383ffff */
[----:B------:R-:W-:Y:S05]  /*c040*/  BRA `(.L_x_3130) ;  /* 0xfffffff000f47947 */ /* 0x000fea000383ffff */
.L_x_3112:
[----:B------:R1:W1:Y:S02]  /*c050*/  SYNCS.PHASECHK.TRANS64.TRYWAIT P0, [R3+URZ+0x30840], R0 ;  /* 0x03084000030075a7 */ /* 0x000264000800017f */
[----:B-1----:R-:W-:Y:S05]  /*c060*/  @!P0 NANOSLEEP.SYNCS 0x989680 ;  /* 0x009896800000895d */ /* 0x002fea0003900000 */
[----:B------:R-:W1:Y:S02]  /*c070*/  @!P0 SYNCS.PHASECHK.TRANS64 P0, [R3+URZ+0x30840], R0 ;  /* 0x03084000030085a7 */ /* 0x000e64000800007f */
[----:B-1----:R-:W-:Y:S05]  /*c080*/  @!P0 BRA `(.L_x_3112) ;  /* 0xfffffffc00f08947 */ /* 0x002fea000383ffff */
[----:B------:R-:W-:Y:S05]  /*c090*/  BRA `(.L_x_3131) ;  /* 0xfffffff400a47947 */ /* 0x000fea000383ffff */
.L_x_3114:
[----:B------:R-:W-:Y:S01]  /*c0a0*/  BSSY B0, `(.L_x_3132) ;  /* 0x0000006000007945 */ /* 0x000fe20003800000 */
[----:B------:R-:W-:-:S07]  /*c0b0*/  IMAD.MOV.U32 R15, RZ, RZ, -0x1 ;  /* 0xffffffffff0f7424 */ /* 0x000fce00078e00ff */
[----:B------:R-:W-:Y:S05]  /*c0c0*/  WARPSYNC.COLLECTIVE R15, `(.L_x_3133) ;  /* 0x000000000f0c7348 */ /* 0x000fea0003c00000 */
[----:B------:R-:W-:Y:S02]  /*c0d0*/  ELECT P6, UR62, PT ;  /* 0x00000000003e782f */ /* 0x000fe400038c0000 */
[----:B------:R-:W-:Y:S01]  /*c0e0*/  MOV R14, UR62 ;  /* 0x0000003e000e7c02 */ /* 0x000fe20008000f00 */
[----:B------:R-:W-:Y:S10]  /*c0f0*/  ENDCOLLECTIVE ;  /* 0x000000000000791b */ /* 0x000ff40003800000 */
.L_x_3133:
[----:B------:R-:W-:Y:S05]  /*c100*/  BSYNC B0 ;  /* 0x0000000000007941 */ /* 0x000fea0003800000 */
.L_x_3132:
[----:B------:R-:W-:Y:S05]  /*c110*/  BRA `(.L_x_3134) ;  /* 0xfffffff800547947 */ /* 0x000fea000383ffff */
.L_x_3116:
[----:B-1----:R1:W2:Y:S02]  /*c120*/  SYNCS.PHASECHK.TRANS64.TRYWAIT P0, [R7+URZ], R4 ;  /* 0x00000004070075a7 */ /* 0x0022a4000800017f */
[----:B--2---:R-:W-:Y:S05]  /*c130*/  @!P0 NANOSLEEP.SYNCS 0x989680 ;  /* 0x009896800000895d */ /* 0x004fea0003900000 */
[----:B------:R-:W2:Y:S02]  /*c140*/  @!P0 SYNCS.PHASECHK.TRANS64 P0, [R7+URZ], R4 ;  /* 0x00000004070085a7 */ /* 0x000ea4000800007f */
[----:B--2---:R-:W-:Y:S05]  /*c150*/  @!P0 BRA `(.L_x_3116) ;  /* 0xfffffffc00f08947 */ /* 0x004fea000383ffff */
[----:B------:R-:W-:Y:S05]  /*c160*/  BRA `(.L_x_3135) ;  /* 0xfffffff800947947 */ /* 0x000fea000383ffff */
.L_x_3117:
[----:B--2---:R2:W3:Y:S02]  /*c170*/  SYNCS.PHASECHK.TRANS64.TRYWAIT P0, [R3+URZ], R0 ;  /* 0x00000000030075a7 */ /* 0x0044e4000800017f */
[----:B---3--:R-:W-:Y:S05]  /*c180*/  @!P0 NANOSLEEP.SYNCS 0x989680 ;  /* 0x009896800000895d */ /* 0x008fea0003900000 */
[----:B------:R-:W3:Y:S02]  /*c190*/  @!P0 SYNCS.PHASECHK.TRANS64 P0, [R3+URZ], R0 ;  /* 0x00000000030085a7 */ /* 0x000ee4000800007f */
[----:B---3--:R-:W-:Y:S05]  /*c1a0*/  @!P0 BRA `(.L_x_3117) ;  /* 0xfffffffc00f08947 */ /* 0x008fea000383ffff */
[----:B------:R-:W-:Y:S05]  /*c1b0*/  BRA `(.L_x_3136) ;  /* 0xfffffff800887947 */ /* 0x000fea000383ffff */
.L_x_3119:
[----:B--2---:R2:W3:Y:S02]  /*c1c0*/  SYNCS.PHASECHK.TRANS64.TRYWAIT P0, [R5+URZ], R4 ;  /* 0x00000004050075a7 */ /* 0x0044e4000800017f */
[----:B---3--:R-:W-:Y:S05]  /*c1d0*/  @!P0 NANOSLEEP.SYNCS 0x989680 ;  /* 0x009896800000895d */ /* 0x008fea0003900000 */
[----:B------:R-:W3:Y:S02]  /*c1e0*/  @!P0 SYNCS.PHASECHK.TRANS64 P0, [R5+URZ], R4 ;  /* 0x00000004050085a7 */ /* 0x000ee4000800007f */
[----:B---3--:R-:W-:Y:S05]  /*c1f0*/  @!P0 BRA `(.L_x_3119) ;  /* 0xfffffffc00f08947 */ /* 0x008fea000383ffff */
[----:B------:R-:W-:Y:S05]  /*c200*/  BRA `(.L_x_3137) ;  /* 0xfffffff8008c7947 */ /* 0x000fea000383ffff */
.L_x_3138:
        /* <DEDUP_REMOVED lines=15> */
.L_x_3706:


//--------------------- .text._ZN7cutlass13device_kernelIN5flash11enable_sm90INS1_16FlashAttnBwdSm90INS1_25CollectiveMainloopBwdSm90ILi2ELi2ELi2EN4cute5tupleIJNS5_1CILi1EEES8_S8_EEENS6_IJNS7_ILi64EEENS7_ILi128EEESB_EEENS_10bfloat16_tEfNS_4arch4Sm90ELb1ELb0ELb0ELb1ELb1ELb1ELb0ELb0ELi2ELi1ELi2ELi1ELb0EEENS1_21CollectiveEpilogueBwdISC_SD_SF_Li256ELb1ELb0ELi1EEENS1_25SingleTileBwdLPTSchedulerILb1ELi128ELb1EEEEEEEEEvNT_6ParamsE --------------------------
	.section	.text._ZN7cutlass13device_kernelIN5flash11enable_sm90INS1_16FlashAttnBwdSm90INS1_25CollectiveMainloopBwdSm90ILi2ELi2ELi2EN4cute5tupleIJNS5_1CILi1EEES8_S8_EEENS6_IJNS7_ILi64EEENS7_ILi128EEESB_EEENS_10bfloat16_tEfNS_4arch4Sm90ELb1ELb0ELb0ELb1ELb1ELb1ELb0ELb0ELi2ELi1ELi2ELi1ELb0EEENS1_21CollectiveEpilogueBwdISC_SD_SF_Li256ELb1ELb0ELi1EEENS1_25SingleTileBwdLPTSchedulerILb1ELi128ELb1EEEEEEEEEvNT_6ParamsE,"ax",@progbits
	.align	128
.text._ZN7cutlass13device_kernelIN5flash11enable_sm90INS1_16FlashAttnBwdSm90INS1_25CollectiveMainloopBwdSm90ILi2ELi2ELi2EN4cute5tupleIJNS5_1CILi1EEES8_S8_EEENS6_IJNS7_ILi64EEENS7_ILi128EEESB_EEENS_10bfloat16_tEfNS_4arch4Sm90ELb1ELb0ELb0ELb1ELb1ELb1ELb0ELb0ELi2ELi1ELi2ELi1ELb0EEENS1_21CollectiveEpilogueBwdISC_SD_SF_Li256ELb1ELb0ELi1EEENS1_25SingleTileBwdLPTSchedulerILb1ELi128ELb1EEEEEEEEEvNT_6ParamsE:
        .type           _ZN7cutlass13device_kernelIN5flash11enable_sm90INS1_16FlashAttnBwdSm90INS1_25CollectiveMainloopBwdSm90ILi2ELi2ELi2EN4cute5tupleIJNS5_1CILi1EEES8_S8_EEENS6_IJNS7_ILi64EEENS7_ILi128EEESB_EEENS_10bfloat16_tEfNS_4arch4Sm90ELb1ELb0ELb0ELb1ELb1ELb1ELb0ELb0ELi2ELi1ELi2ELi1ELb0EEENS1_21CollectiveEpilogueBwdISC_SD_SF_Li256ELb1ELb0ELi1EEENS1_25SingleTileBwdLPTSchedulerILb1ELi128ELb1EEEEEEEEEvNT_6ParamsE,@function
        .size           _ZN7cutlass13device_kernelIN5flash11enable_sm90INS1_16FlashAttnBwdSm90INS1_25CollectiveMainloopBwdSm90ILi2ELi2ELi2EN4cute5tupleIJNS5_1CILi1EEES8_S8_EEENS6_IJNS7_ILi64EEENS7_ILi128EEESB_EEENS_10bfloat16_tEfNS_4arch4Sm90ELb1ELb0ELb0ELb1ELb1ELb1ELb0ELb0ELi2ELi1ELi2ELi1ELb0EEENS1_21CollectiveEpilogueBwdISC_SD_SF_Li256ELb1ELb0ELi1EEENS1_25SingleTileBwdLPTSchedulerILb1ELi128ELb1EEEEEEEEEvNT_6ParamsE,(.L_x_3707 - _ZN7cutlass13device_kernelIN5flash11enable_sm90INS1_16FlashAttnBwdSm90INS1_25CollectiveMainloopBwdSm90ILi2ELi2ELi2EN4cute5tupleIJNS5_1CILi1EEES8_S8_EEENS6_IJNS7_ILi64EEENS7_ILi128EEESB_EEENS_10bfloat16_tEfNS_4arch4Sm90ELb1ELb0ELb0ELb1ELb1ELb1ELb0ELb0ELi2ELi1ELi2ELi1ELb0EEENS1_21CollectiveEpilogueBwdISC_SD_SF_Li256ELb1ELb0ELi1EEENS1_25SingleTileBwdLPTSchedulerILb1ELi128ELb1EEEEEEEEEvNT_6ParamsE)
        .other          _ZN7cutlass13device_kernelIN5flash11enable_sm90INS1_16FlashAttnBwdSm90INS1_25CollectiveMainloopBwdSm90ILi2ELi2ELi2EN4cute5tupleIJNS5_1CILi1EEES8_S8_EEENS6_IJNS7_ILi64EEENS7_ILi128EEESB_EEENS_10bfloat16_tEfNS_4arch4Sm90ELb1ELb0ELb0ELb1ELb1ELb1ELb0ELb0ELi2ELi1ELi2ELi1ELb0EEENS1_21CollectiveEpilogueBwdISC_SD_SF_Li256ELb1ELb0ELi1EEENS1_25SingleTileBwdLPTSchedulerILb1ELi128ELb1EEEEEEEEEvNT_6ParamsE,@"STO_CUDA_ENTRY STV_DEFAULT"
_ZN7cutlass13device_kernelIN5flash11enable_sm90INS1_16FlashAttnBwdSm90INS1_25CollectiveMainloopBwdSm90ILi2ELi2ELi2EN4cute5tupleIJNS5_1CILi1EEES8_S8_EEENS6_IJNS7_ILi64EEENS7_ILi128EEESB_EEENS_10bfloat16_tEfNS_4arch4Sm90ELb1ELb0ELb0ELb1ELb1ELb1ELb0ELb0ELi2ELi1ELi2ELi1ELb0EEENS1_21CollectiveEpilogueBwdISC_SD_SF_Li256ELb1ELb0ELi1EEENS1_25SingleTileBwdLPTSchedulerILb1ELi128ELb1EEEEEEEEEvNT_6ParamsE:
        /* <DEDUP_REMOVED lines=24> */
.L_x_3140:
[----:B------:R-:W-:Y:S05]  /*0180*/  BSYNC B0 ;  /* 0x0000000000007941 */ /* 0x000fea0003800000 */
.L_x_3139:
        /* <DEDUP_REMOVED lines=37> */
.L_x_3141:
        /* <DEDUP_REMOVED lines=22> */
.L_x_3142:
[----:B------:R-:W-:Y:S01]  /*0540*/  PLOP3.LUT P0, PT, PT, PT, UP0, 0x80, 0x0 ;  /* 0x000000000000781c */ /* 0x000fe20003f0f008 */
[----:B------:R-:W-:Y:S01]  /*0550*/  NOP ;  /* 0x0000000000007918 */ /* 0x000fe20000000000 */
[----:B------:R-:W-:Y:S01]  /*0560*/  ULDC.64 UR46, c[0x0][0x208] ;  /* 0x00008200002e7ab9 */ /* 0x000fe20000000a00 */
[----:B------:R-:W-:Y:S01]  /*0570*/  BSSY B6, `(.L_x_3143) ;  /* 0x0000c04000067945 */ /* 0x000fe20003800000 */
[----:B-12-4-:R-:W-:Y:S09]  /*0580*/  BAR.SYNC.DEFER_BLOCKING 0x0 ;  /* 0x0000000000007b1d */ /* 0x016ff20000010000 */
[----:B------:R-:W-:Y:S05]  /*0590*/  @!P0 BRA `(.L_x_3144) ;  /* 0x00000078000c8947 */ /* 0x000fea0003800000 */
.L_x_3145:
        /* <DEDUP_REMOVED lines=32> */
.L_x_3146:
[----:B------:R-:W-:Y:S01]  /*07a0*/  ULDC UR8, c[0x0][0x8c4] ;  /* 0x0002310000087ab9 */ /* 0x000fe20000000800 */
[----:B------:R-:W-:Y:S01]  /*07b0*/  UMOV UR7, UR9 ;  /* 0x0000000900077c82 */ /* 0x000fe20008000000 */
[----:B------:R-:W-:-:S11]  /*07c0*/  UISETP.NE.AND UP0, UPT, UR8, 0x1, UPT ;  /* 0x000000010800788c */ /* 0x000fd6000bf05270 */
[----:B------:R-:W-:Y:S02]  /*07d0*/  @UP0 ULDC.64 UR10, c[0x0][0x8c8] ;  /* 0x00023200000a0ab9 */ /* 0x000fe40000000a00 */
[----:B------:R-:W-:-:S04]  /*07e0*/  UIMAD.WIDE.U32 UR4, UR9, UR10, URZ ;  /* 0x0000000a090472a5 */ /* 0x000fc8000f8e003f */
[----:B------:R-:W-:-:S04]  /*07f0*/  @UP0 USHF.R.U32.HI UR7, URZ, UR11, UR5 ;  /* 0x0000000b3f070299 */ /* 0x000fc80008011605 */
[----:B------:R-:W-:-:S12]  /*0800*/  UIMAD UR4, UR7, UR8, URZ ;  /* 0x00000008070472a4 */ /* 0x000fd8000f8e023f */
.L_x_3147:
        /* <DEDUP_REMOVED lines=23> */
.L_x_3148:
        /* <DEDUP_REMOVED lines=14> */
.L_x_3150:
[----:B------:R-:W-:-:S05]  /*0a60*/  ULDC UR4, c[0x0][0x8ec] ;  /* 0x00023b0000047ab9 */ /* 0x000fca0000000800 */
.L_x_3149:
[----:B------:R-:W-:Y:S02]  /*0a70*/  UIADD3 UR4, UR4, 0x7f, URZ ;  /* 0x0000007f04047890 */ /* 0x000fe4000fffe03f */
[----:B------:R-:W-:Y:S02]  /*0a80*/  ULOP3.LUT UR39, URZ, UR7, URZ, 0x33, !UPT ;  /* 0x000000073f277292 */ /* 0x000fe4000f8e333f */
[----:B------:R-:W-:-:S04]  /*0a90*/  USHF.R.S32.HI UR5, URZ, 0x1f, UR4 ;  /* 0x0000001f3f057899 */ /* 0x000fc80008011404 */
[----:B------:R-:W-:-:S04]  /*0aa0*/  ULEA.HI UR5, UR5, UR4, URZ, 0x7 ;  /* 0x0000000405057291 */ /* 0x000fc8000f8f383f */
[----:B------:R-:W-:-:S04]  /*0ab0*/  USHF.R.S32.HI UR5, URZ, 0x7, UR5 ;  /* 0x000000073f057899 */ /* 0x000fc80008011405 */
[----:B------:R-:W-:Y:S02]  /*0ac0*/  UISETP.GT.AND UP0, UPT, UR5, UR7, UPT ;  /* 0x000000070500728c */ /* 0x000fe4000bf04270 */
[----:B------:R-:W-:Y:S02]  /*0ad0*/  UIADD3 UR39, UR5, UR39, URZ ;  /* 0x0000002705277290 */ /* 0x000fe4000fffe03f */
[----:B------:R-:W-:-:S06]  /*0ae0*/  USEL UR37, UR37, 0xffffffff, UP0 ;  /* 0xffffffff25257887 */ /* 0x000fcc0008000000 */
        /* <DEDUP_REMOVED lines=15> */
.L_x_3152:
        /* <DEDUP_REMOVED lines=14> */
.L_x_3153:
        /* <DEDUP_REMOVED lines=11> */
.L_x_3154:
        /* <DEDUP_REMOVED lines=13> */
.L_x_3155:
        /* <DEDUP_REMOVED lines=103> */
.L_x_3158:
        /* <DEDUP_REMOVED lines=15> */
.L_x_3157:
        /* <DEDUP_REMOVED lines=22> */
.L_x_3160:
        /* <DEDUP_REMOVED lines=15> */
.L_x_3159:
        /* <DEDUP_REMOVED lines=8> */
.L_x_3323:
        /* <DEDUP_REMOVED lines=15> */
.L_x_3162:
        /* <DEDUP_REMOVED lines=102> */
.L_x_3174:
[----:B------:R-:W-:-:S13]  /*1fc0*/  ISETP.NE.AND P0, PT, R231, 0x3, PT ;  /* 0x00000003e700780c */ /* 0x000fda0003f05270 */
[----:B------:R-:W-:Y:S05]  /*1fd0*/  @!P0 BRA `(.L_x_3164) ;  /* 0x0000000000048947 */ /* 0x000fea0003800000 */
[----:B------:R-:W-:Y:S01]  /*1fe0*/  BPT.TRAP 0x1 ;  /* 0x000000040000795c */ /* 0x000fe20000300000 */
.L_x_3164:
[----:B------:R-:W-:Y:S01]  /*1ff0*/  IMAD R0, R3, 0x8, R228 ;  /* 0x0000000803007824 */ /* 0x000fe200078e02e4 */
[----:B------:R-:W-:-:S04]  /*2000*/  SHF.L.U32 R9, R4, 0x1f, RZ ;  /* 0x0000001f04097819 */ /* 0x000fc800000006ff */
[----:B------:R2:W3:Y:S01]  /*2010*/  SYNCS.PHASECHK.TRANS64.TRYWAIT P1, [R0+URZ+0x30810], R9 ;  /* 0x03081009000075a7 */ /* 0x0004e2000802017f */
[----:B------:R-:W-:Y:S05]  /*2020*/  @!P0 BRA `(.L_x_3165) ;  /* 0x0000000000048947 */ /* 0x000fea0003800000 */
[----:B------:R-:W-:Y:S01]  /*2030*/  BPT.TRAP 0x1 ;  /* 0x000000040000795c */ /* 0x000fe20000300000 */
.L_x_3165:
[----:B---3--:R-:W-:Y:S05]  /*2040*/  @P1 BRA `(.L_x_3166) ;  /* 0x0000000000081947 */ /* 0x008fea0003800000 */
[----:B------:R-:W3:Y:S02]  /*2050*/  SYNCS.PHASECHK.TRANS64.TRYWAIT P1, [R0+URZ+0x30810], R9 ;  /* 0x03081009000075a7 */ /* 0x000ee4000802017f */
[----:B---3--:R-:W-:Y:S05]  /*2060*/  @!P1 BRA `(.L_x_3167) ;  /* 0x000000a400889947 */ /* 0x008fea0003800000 */
.L_x_3166:
        /* <DEDUP_REMOVED lines=81> */
.L_x_3168:
[----:B------:R1:W1:Y:S01]  /*2580*/  SYNCS.PHASECHK.TRANS64.TRYWAIT P1, [R0+URZ+0x30830], R9 ;  /* 0x03083009000075a7 */ /* 0x000262000802017f */
[----:B------:R-:W-:Y:S05]  /*2590*/  @!P0 BRA `(.L_x_3169) ;  /* 0x0000000000048947 */ /* 0x000fea0003800000 */
[----:B------:R-:W-:Y:S01]  /*25a0*/  BPT.TRAP 0x1 ;  /* 0x000000040000795c */ /* 0x000fe20000300000 */
.L_x_3169:
[----:B------:R-:W-:-:S05]  /*25b0*/  VIADD R6, R228, 0x20000 ;  /* 0x00020000e4067836 */ /* 0x000fca0000000000 */
[----:B------:R-:W-:-:S04]  /*25c0*/  SHF.R.U32.HI R6, RZ, 0x4, R6 ;  /* 0x00000004ff067819 */ /* 0x000fc80000011606 */
[----:B------:R-:W-:-:S04]  /*25d0*/  LOP3.LUT R225, R6, 0x3fff, RZ, 0xc0, !PT ;  /* 0x00003fff06e17812 */ /* 0x000fc800078ec0ff */
[----:B------:R-:W-:Y:S01]  /*25e0*/  LOP3.LUT R6, R225, 0x10000, RZ, 0xfc, !PT ;  /* 0x00010000e1067812 */ /* 0x000fe200078efcff */
[----:B-1----:R-:W-:Y:S06]  /*25f0*/  @P1 BRA `(.L_x_3170) ;  /* 0x0000000000081947 */ /* 0x002fec0003800000 */
[----:B------:R-:W1:Y:S02]  /*2600*/  SYNCS.PHASECHK.TRANS64.TRYWAIT P1, [R0+URZ+0x30830], R9 ;  /* 0x03083009000075a7 */ /* 0x000e64000802017f */
[----:B-1----:R-:W-:Y:S05]  /*2610*/  @!P1 BRA `(.L_x_3171) ;  /* 0x000000a000309947 */ /* 0x002fea0003800000 */
.L_x_3170:
        /* <DEDUP_REMOVED lines=405> */
.L_x_3172:
        /* <DEDUP_REMOVED lines=49> */
.L_x_3173:
        /* <DEDUP_REMOVED lines=78> */
.L_x_3156:
        /* <DEDUP_REMOVED lines=162> */
.L_x_3176:
        /* <DEDUP_REMOVED lines=60> */
.L_x_3178:
[----:B------:R-:W-:Y:S05]  /*5540*/  BSYNC B0 ;  /* 0x0000000000007941 */ /* 0x000fea0003800000 */
.L_x_3177:
        /* <DEDUP_REMOVED lines=15> */
.L_x_3180:
[----:B------:R-:W-:Y:S05]  /*5640*/  BSYNC B0 ;  /* 0x0000000000007941 */ /* 0x000fea0003800000 */
.L_x_3179:
        /* <DEDUP_REMOVED lines=18> */
.L_x_3182:
[----:B------:R-:W-:Y:S05]  /*5770*/  BSYNC B0 ;  /* 0x0000000000007941 */ /* 0x000fea0003800000 */
.L_x_3181:
        /* <DEDUP_REMOVED lines=17> */
.L_x_3184:
[----:B------:R-:W-:Y:S05]  /*5890*/  BSYNC B0 ;  /* 0x0000000000007941 */ /* 0x000fea0003800000 */
.L_x_3183:
        /* <DEDUP_REMOVED lines=18> */
.L_x_3186:
[----:B------:R-:W-:Y:S05]  /*59c0*/  BSYNC B0 ;  /* 0x0000000000007941 */ /* 0x000fea0003800000 */
.L_x_3185:
        /* <DEDUP_REMOVED lines=18> */
.L_x_3188:
[----:B------:R-:W-:Y:S05]  /*5af0*/  BSYNC B0 ;  /* 0x0000000000007941 */ /* 0x000fea0003800000 */
.L_x_3187:
        /* <DEDUP_REMOVED lines=19> */
.L_x_3190:
[----:B------:R-:W-:Y:S05]  /*5c30*/  BSYNC B0 ;  /* 0x0000000000007941 */ /* 0x000fea0003800000 */
.L_x_3189:
        /* <DEDUP_REMOVED lines=18> */
.L_x_3192:
[----:B------:R-:W-:Y:S05]  /*5d60*/  BSYNC B0 ;  /* 0x0000000000007941 */ /* 0x000fea0003800000 */
.L_x_3191:
        /* <DEDUP_REMOVED lines=39> */
.L_x_3194:
[----:B------:R-:W-:Y:S05]  /*5fe0*/  BSYNC B0 ;  /* 0x0000000000007941 */ /* 0x000fea0003800000 */
.L_x_3193:
        /* <DEDUP_REMOVED lines=17> */
.L_x_3196:
[----:B------:R-:W-:Y:S05]  /*6100*/  BSYNC B0 ;  /* 0x0000000000007941 */ /* 0x000fea0003800000 */
.L_x_3195:
        /* <DEDUP_REMOVED lines=15> */
.L_x_3198:
[----:B------:R-:W-:Y:S05]  /*6200*/  BSYNC B0 ;  /* 0x0000000000007941 */ /* 0x000fea0003800000 */
.L_x_3197:
        /* <DEDUP_REMOVED lines=15> */
.L_x_3200:
[----:B------:R-:W-:Y:S05]  /*6300*/  BSYNC B0 ;  /* 0x0000000000007941 */ /* 0x000fea0003800000 */
.L_x_3199:
        /* <DEDUP_REMOVED lines=15> */
.L_x_3202:
[----:B------:R-:W-:Y:S05]  /*6400*/  BSYNC B0 ;  /* 0x0000000000007941 */ /* 0x000fea0003800000 */
.L_x_3201:
        /* <DEDUP_REMOVED lines=15> */
.L_x_3204:
[----:B------:R-:W-:Y:S05]  /*6500*/  BSYNC B0 ;  /* 0x0000000000007941 */ /* 0x000fea0003800000 */
.L_x_3203:
        /* <DEDUP_REMOVED lines=15> */
.L_x_3206:
[----:B------:R-:W-:Y:S05]  /*6600*/  BSYNC B0 ;  /* 0x0000000000007941 */ /* 0x000fea0003800000 */
.L_x_3205:
        /* <DEDUP_REMOVED lines=15> */
.L_x_3175:
        /* <DEDUP_REMOVED lines=41> */
.L_x_3207:
        /* <DEDUP_REMOVED lines=48> */
.L_x_3209:
[----:B------:R-:W-:Y:S05]  /*6c90*/  BSYNC B0 ;  /* 0x0000000000007941 */ /* 0x000fea0003800000 */
.L_x_3208:
        /* <DEDUP_REMOVED lines=16> */
.L_x_3211:
[----:B------:R-:W-:Y:S05]  /*6da0*/  BSYNC B0 ;  /* 0x0000000000007941 */ /* 0x000fea0003800000 */
.L_x_3210:
        /* <DEDUP_REMOVED lines=16> */
.L_x_3213:
[----:B------:R-:W-:Y:S05]  /*6eb0*/  BSYNC B0 ;  /* 0x0000000000007941 */ /* 0x000fea0003800000 */
.L_x_3212:
        /* <DEDUP_REMOVED lines=17> */
.L_x_3215:
[----:B------:R-:W-:Y:S05]  /*6fd0*/  BSYNC B0 ;  /* 0x0000000000007941 */ /* 0x000fea0003800000 */
.L_x_3214:
        /* <DEDUP_REMOVED lines=16> */
.L_x_3217:
[----:B------:R-:W-:Y:S05]  /*70e0*/  BSYNC B0 ;  /* 0x0000000000007941 */ /* 0x000fea0003800000 */
.L_x_3216:
        /* <DEDUP_REMOVED lines=17> */
.L_x_3219:
[----:B------:R-:W-:Y:S05]  /*7200*/  BSYNC B0 ;  /* 0x0000000000007941 */ /* 0x000fea0003800000 */
.L_x_3218:
        /* <DEDUP_REMOVED lines=18> */
.L_x_3221:
[----:B------:R-:W-:Y:S05]  /*7330*/  BSYNC B0 ;  /* 0x0000000000007941 */ /* 0x000fea0003800000 */
.L_x_3220:
        /* <DEDUP_REMOVED lines=17> */
.L_x_3223:
[----:B------:R-:W-:Y:S05]  /*7450*/  BSYNC B0 ;  /* 0x0000000000007941 */ /* 0x000fea0003800000 */
.L_x_3222:
        /* <DEDUP_REMOVED lines=38> */
.L_x_3225:
[----:B------:R-:W-:Y:S05]  /*76c0*/  BSYNC B0 ;  /* 0x0000000000007941 */ /* 0x000fea0003800000 */
.L_x_3224:
        /* <DEDUP_REMOVED lines=16> */
.L_x_3227:
[----:B------:R-:W-:Y:S05]  /*77d0*/  BSYNC B0 ;  /* 0x0000000000007941 */ /* 0x000fea0003800000 */
.L_x_3226:
        /* <DEDUP_REMOVED lines=15> */
.L_x_3229:
[----:B------:R-:W-:Y:S05]  /*78d0*/  BSYNC B0 ;  /* 0x0000000000007941 */ /* 0x000fea0003800000 */
.L_x_3228:
        /* <DEDUP_REMOVED lines=15> */
.L_x_3231:
[----:B------:R-:W-:Y:S05]  /*79d0*/  BSYNC B0 ;  /* 0x0000000000007941 */ /* 0x000fea0003800000 */
.L_x_3230:
        /* <DEDUP_REMOVED lines=15> */
.L_x_3233:
[----:B------:R-:W-:Y:S05]  /*7ad0*/  BSYNC B0 ;  /* 0x0000000000007941 */ /* 0x000fea0003800000 */
.L_x_3232:
        /* <DEDUP_REMOVED lines=15> */
.L_x_3235:
[----:B------:R-:W-:Y:S05]  /*7bd0*/  BSYNC B0 ;  /* 0x0000000000007941 */ /* 0x000fea0003800000 */
.L_x_3234:
        /* <DEDUP_REMOVED lines=15> */
.L_x_3237:
[----:B------:R-:W-:Y:S05]  /*7cd0*/  BSYNC B0 ;  /* 0x0000000000007941 */ /* 0x000fea0003800000 */
.L_x_3236:
        /* <DEDUP_REMOVED lines=15> */
.L_x_3144:
        /* <DEDUP_REMOVED lines=29> */
.L_x_3239:
[----:B------:R-:W-:Y:S01]  /*7fa0*/  ULDC UR9, c[0x0][0x8c4] ;  /* 0x0002310000097ab9 */ /* 0x000fe20000000800 */
[----:B------:R-:W-:Y:S01]  /*7fb0*/  UMOV UR7, UR8 ;  /* 0x0000000800077c82 */ /* 0x000fe20008000000 */
[----:B------:R-:W-:-:S11]  /*7fc0*/  UISETP.NE.AND UP0, UPT, UR9, 0x1, UPT ;  /* 0x000000010900788c */ /* 0x000fd6000bf05270 */
[----:B------:R-:W-:Y:S02]  /*7fd0*/  @UP0 ULDC.64 UR10, c[0x0][0x8c8] ;  /* 0x00023200000a0ab9 */ /* 0x000fe40000000a00 */
[----:B------:R-:W-:-:S04]  /*7fe0*/  UIMAD.WIDE.U32 UR4, UR8, UR10, URZ ;  /* 0x0000000a080472a5 */ /* 0x000fc8000f8e003f */
[----:B------:R-:W-:-:S04]  /*7ff0*/  @UP0 USHF.R.U32.HI UR7, URZ, UR11, UR5 ;  /* 0x0000000b3f070299 */ /* 0x000fc80008011605 */
[----:B------:R-:W-:-:S12]  /*8000*/  UIMAD UR4, UR7, UR9, URZ ;  /* 0x00000009070472a4 */ /* 0x000fd8000f8e023f */
.L_x_3240:
        /* <DEDUP_REMOVED lines=23> */
.L_x_3241:
        /* <DEDUP_REMOVED lines=13> */
.L_x_3243:
[----:B------:R-:W-:-:S05]  /*8250*/  ULDC UR4, c[0x0][0x8ec] ;  /* 0x00023b0000047ab9 */ /* 0x000fca0000000800 */
.L_x_3242:
[----:B------:R-:W-:-:S04]  /*8260*/  UIADD3 UR4, UR4, 0x7f, URZ ;  /* 0x0000007f04047890 */ /* 0x000fc8000fffe03f */
[----:B------:R-:W-:-:S04]  /*8270*/  USHF.R.S32.HI UR5, URZ, 0x1f, UR4 ;  /* 0x0000001f3f057899 */ /* 0x000fc80008011404 */
[----:B------:R-:W-:-:S04]  /*8280*/  ULEA.HI UR5, UR5, UR4, URZ, 0x7 ;  /* 0x0000000405057291 */ /* 0x000fc8000f8f383f */
[----:B------:R-:W-:-:S04]  /*8290*/  USHF.R.S32.HI UR5, URZ, 0x7, UR5 ;  /* 0x000000073f057899 */ /* 0x000fc80008011405 */
[----:B------:R-:W-:Y:S02]  /*82a0*/  UISETP.GT.AND UP0, UPT, UR5, UR7, UPT ;  /* 0x000000070500728c */ /* 0x000fe4000bf04270 */
[----:B------:R-:W-:Y:S02]  /*82b0*/  ULOP3.LUT UR7, URZ, UR7, URZ, 0x33, !UPT ;  /* 0x000000073f077292 */ /* 0x000fe4000f8e333f */
[----:B------:R-:W-:Y:S02]  /*82c0*/  USEL UR10, UR10, 0xffffffff, UP0 ;  /* 0xffffffff0a0a7887 */ /* 0x000fe40008000000 */
[----:B------:R-:W-:-:S04]  /*82d0*/  UIADD3 UR7, UR5, UR7, URZ ;  /* 0x0000000705077290 */ /* 0x000fc8000fffe03f */
        /* <DEDUP_REMOVED lines=40> */
.L_x_3244:
        /* <DEDUP_REMOVED lines=13> */
.L_x_3245:
        /* <DEDUP_REMOVED lines=12> */
.L_x_3246:
[----:B------:R-:W-:Y:S01]  /*86f0*/  ULEA UR8, UR7, UR14, 0x7 ;  /* 0x0000000e07087291 */ /* 0x000fe2000f8e383f */
[----:B------:R-:W-:-:S03]  /*8700*/  ULDC UR9, c[0x0][0x74c] ;  /* 0x0001d30000097ab9 */ /* 0x000fc60000000800 */
[----:B------:R-:W-:Y:S02]  /*8710*/  UIADD3 UR9, UR8, -UR9, -UR11 ;  /* 0x8000000908097290 */ /* 0x000fe4000fffe80b */
        /* <DEDUP_REMOVED lines=13> */
[----:B------:R-:W1:Y:S01]  /*87f0*/  S2R R0, SR_TID.X ;  /* 0x0000000000007919 */ /* 0x000e620000002100 */
[----:B------:R-:W-:Y:S01]  /*8800*/  UIMAD UR16, UR20, UR18, URZ ;  /* 0x00000012141072a4 */ /* 0x000fe2000f8e023f */
[----:B------:R-:W-:Y:S01]  /*8810*/  LOP3.LUT R8, RZ, UR7, RZ, 0x33, !PT ;  /* 0x00000007ff087c12 */ /* 0x000fe2000f8e33ff */
[----:B------:R-:W-:Y:S02]  /*8820*/  USHF.R.S32.HI UR15, URZ, 0x1f, UR10 ;  /* 0x0000001f3f0f7899 */ /* 0x000fe4000801140a */
[----:B------:R-:W-:Y:S02]  /*8830*/  UIMAD UR17, UR6, UR19, UR16 ;  /* 0x00000013061172a4 */ /* 0x000fe4000f8e0210 */
[----:B------:R-:W-:Y:S02]  /*8840*/  UIADD3 UR19, UR11, 0x7f, URZ ;  /* 0x0000007f0b137890 */ /* 0x000fe4000fffe03f */
[----:B------:R-:W-:Y:S01]  /*8850*/  UIMAD.WIDE.U32 UR8, UR6, UR18, URZ ;  /* 0x00000012060872a5 */ /* 0x000fe2000f8e003f */
[----:B------:R-:W-:Y:S01]  /*8860*/  ULDC UR21, c[0x0][0x288] ;  /* 0x0000a20000157ab9 */ /* 0x000fe20000000800 */
[----:B------:R-:W-:-:S02]  /*8870*/  UIADD3 UR16, UR12, -UR13, URZ ;  /* 0x8000000d0c107290 */ /* 0x000fc4000fffe03f */
[----:B------:R-:W-:Y:S01]  /*8880*/  UIADD3 UR14, UR11, 0xbf, -UR14 ;  /* 0x000000bf0b0e7890 */ /* 0x000fe2000fffe80e */
[----:B------:R-:W-:Y:S01]  /*8890*/  ULDC UR22, c[0x0][0x760] ;  /* 0x0001d80000167ab9 */ /* 0x000fe20000000800 */
[----:B------:R-:W-:Y:S02]  /*88a0*/  USEL UR29, UR10, URZ, !UP0 ;  /* 0x0000003f0a1d7287 */ /* 0x000fe4000c000000 */
[----:B------:R-:W-:Y:S02]  /*88b0*/  USEL UR23, UR15, URZ, !UP0 ;  /* 0x0000003f0f177287 */ /* 0x000fe4000c000000 */
[----:B------:R-:W-:Y:S02]  /*88c0*/  UIMAD UR18, UR10, UR21, URZ ;  /* 0x000000150a1272a4 */ /* 0x000fe4000f8e023f */
[----:B------:R-:W-:Y:S02]  /*88d0*/  USHF.R.S32.HI UR11, URZ, 0x1f, UR19 ;  /* 0x0000001f3f0b7899 */ /* 0x000fe40008011413 */
[----:B------:R-:W-:-:S02]  /*88e0*/  UIMAD UR15, UR21, UR22, URZ ;  /* 0x00000016150f72a4 */ /* 0x000fc4000f8e023f */
[----:B------:R-:W-:Y:S02]  /*88f0*/  UIADD3 UR10, UP0, UR4, UR8, URZ ;  /* 0x00000008040a7290 */ /* 0x000fe4000ff1e03f */
[----:B------:R-:W-:Y:S02]  /*8900*/  UIADD3 UR17, UR9, UR17, URZ ;  /* 0x0000001109117290 */ /* 0x000fe4000fffe03f */
[----:B------:R-:W-:Y:S01]  /*8910*/  ULOP3.LUT UR21, UR16, 0x1, URZ, 0xc0, !UPT ;  /* 0x0000000110157892 */ /* 0x000fe2000f8ec03f */
[----:B-1----:R-:W-:Y:S01]  /*8920*/  LOP3.LUT R0, R0, 0x1f, RZ, 0xc0, !PT ;  /* 0x0000001f00007812 */ /* 0x002fe200078ec0ff */
[----:B------:R-:W-:Y:S02]  /*8930*/  ULEA.HI UR22, UR11, UR19, URZ, 0x7 ;  /* 0x000000130b167291 */ /* 0x000fe4000f8f383f */
[----:B------:R-:W-:Y:S02]  /*8940*/  UIADD3.X UR11, UR5, UR17, URZ, UP0, !UPT ;  /* 0x00000011050b7290 */ /* 0x000fe400087fe43f */
[----:B------:R-:W-:Y:S01]  /*8950*/  UISETP.NE.U32.AND UP0, UPT, UR21, 0x1, UPT ;  /* 0x000000011500788c */ /* 0x000fe2000bf05070 */
[----:B------:R-:W-:Y:S01]  /*8960*/  ULDC.64 UR30, c[0x0][0x2e0] ;  /* 0x0000b800001e7ab9 */ /* 0x000fe20000000a00 */
[----:B------:R-:W-:-:S02]  /*8970*/  UIADD3 UR16, UP1, UR6, UR18, URZ ;  /* 0x0000001206107290 */ /* 0x000fc4000ff3e03f */
[----:B------:R-:W-:Y:S02]  /*8980*/  UIMAD UR6, UR23, UR30, URZ ;  /* 0x0000001e170672a4 */ /* 0x000fe4000f8e023f */
[----:B------:R-:W-:Y:S01]  /*8990*/  PLOP3.LUT P1, PT, PT, PT, UP0, 0x80, 0x0 ;  /* 0x000000000000781c */ /* 0x000fe20003f2f008 */
[----:B------:R-:W-:Y:S02]  /*89a0*/  UIMAD.WIDE.U32 UR10, UR29, UR30, UR10 ;  /* 0x0000001e1d0a72a5 */ /* 0x000fe4000f8e000a */
[----:B------:R-:W-:Y:S01]  /*89b0*/  UIMAD UR21, UR29, UR31, UR6 ;  /* 0x0000001f1d1572a4 */ /* 0x000fe2000f8e0206 */
[----:B------:R-:W-:Y:S01]  /*89c0*/  ELECT P0, URZ, PT ;  /* 0x00000000003f782f */ /* 0x000fe20003800000 */
[----:B------:R-:W-:Y:S02]  /*89d0*/  ULEA.HI.X.SX32 UR20, UR18, UR20, 0x1, UP1 ;  /* 0x0000001412147291 */ /* 0x000fe400088f0e3f */
[----:B------:R-:W-:Y:S02]  /*89e0*/  USHF.R.S32.HI UR22, URZ, 0x7, UR22 ;  /* 0x000000073f167899 */ /* 0x000fe40008011416 */
[----:B------:R-:W-:-:S04]  /*89f0*/  UIADD3 UR32, UR11, UR21, URZ ;  /* 0x000000150b207290 */ /* 0x000fc8000fffe03f */
[----:B------:R-:W-:Y:S08]  /*8a00*/  @P1 BRA `(.L_x_3247) ;  /* 0x0000000400881947 */ /* 0x000ff00003800000 */
        /* <DEDUP_REMOVED lines=18> */
.L_x_3250:
[----:B------:R-:W2:Y:S04]  /*8b30*/  LDG.E.STRONG.GPU R4, desc[UR46][R2.64] ;  /* 0x0000002e02047981 */ /* 0x000ea8000c1ef900 */
[----:B--2---:R-:W-:Y:S01]  /*8b40*/  CCTL.IVALL ;  /* 0x00000000ff00798f */ /* 0x004fe20002000000 */
[----:B------:R-:W-:Y:S05]  /*8b50*/  YIELD ;  /* 0x0000000000007946 */ /* 0x000fea0003800000 */
[----:B------:R-:W-:-:S13]  /*8b60*/  ISETP.NE.AND P1, PT, R4, R5, PT ;  /* 0x000000050400720c */ /* 0x000fda0003f25270 */
[----:B------:R-:W-:Y:S05]  /*8b70*/  @P1 BRA `(.L_x_3250) ;  /* 0xfffffffc00ec1947 */ /* 0x000fea000383ffff */
.L_x_3249:
[----:B------:R-:W-:Y:S05]  /*8b80*/  BSYNC B0 ;  /* 0x0000000000007941 */ /* 0x000fea0003800000 */
.L_x_3248:
[----:B------:R-:W-:-:S03]  /*8b90*/  UMOV UR6, 0xffffffff ;  /* 0xffffffff00067882 */ /* 0x000fc60000000000 */
[----:B------:R-:W-:Y:S05]  /*8ba0*/  BRA.DIV UR6, `(.L_x_3251) ;  /* 0x0000003a06e07947 */ /* 0x000fea000b800000 */
[----:B------:R-:W-:Y:S01]  /*8bb0*/  NOP ;  /* 0x0000000000007918 */ /* 0x000fe20000000000 */
.L_x_3326:
        /* <DEDUP_REMOVED lines=22> */
.L_x_3253:
[----:B------:R-:W-:Y:S05]  /*8d20*/  BSYNC B0 ;  /* 0x0000000000007941 */ /* 0x000fea0003800000 */
.L_x_3252:
        /* <DEDUP_REMOVED lines=9> */
[----:B------:R-:W-:Y:S02]  /*8dc0*/  UIADD3 UR24, UP0, UR6, UR10, URZ ;  /* 0x0000000a06187290 */ /* 0x000fe4000ff1e03f */
[----:B-1----:R-:W-:Y:S02]  /*8dd0*/  ULEA UR23, UR23, UR7, 0x18 ;  /* 0x0000000717177291 */ /* 0x002fe4000f8ec03f */
[----:B------:R-:W-:Y:S02]  /*8de0*/  ULEA.HI.X.SX32 UR7, UR6, UR32, 0x1, UP0 ;  /* 0x0000002006077291 */ /* 0x000fe400080f0e3f */
        /* <DEDUP_REMOVED lines=8> */
.L_x_3255:
[----:B------:R-:W-:Y:S05]  /*8e70*/  BSYNC B0 ;  /* 0x0000000000007941 */ /* 0x000fea0003800000 */
.L_x_3254:
[----:B------:R-:W-:Y:S06]  /*8e80*/  BAR.ARV 0xa, 0xa0 ;  /* 0x0282800000007b1d */ /* 0x000fec0000002000 */
[----:B------:R-:W-:Y:S04]  /*8e90*/  BSSY B0, `(.L_x_3256) ;  /* 0x0000003000007945 */ /* 0x000fe80003800000 */
[----:B------:R-:W-:Y:S05]  /*8ea0*/  @!P0 BRA `(.L_x_3257) ;  /* 0x0000000000048947 */ /* 0x000fea0003800000 */
[----:B------:R-:W-:-:S04]  /*8eb0*/  DEPBAR.LE SB0, 0x0 ;  /* 0x000080000000791a */ /* 0x000fc80000000000 */
.L_x_3257:
[----:B------:R-:W-:Y:S05]  /*8ec0*/  BSYNC B0 ;  /* 0x0000000000007941 */ /* 0x000fea0003800000 */
.L_x_3256:
        /* <DEDUP_REMOVED lines=19> */
.L_x_3259:
[----:B------:R-:W-:Y:S05]  /*9000*/  BSYNC B0 ;  /* 0x0000000000007941 */ /* 0x000fea0003800000 */
.L_x_3258:
[----:B------:R-:W-:Y:S01]  /*9010*/  UIADD3 UR7, UR13, 0x1, URZ ;  /* 0x000000010d077890 */ /* 0x000fe2000fffe03f */
[----:B------:R-:W-:Y:S11]  /*9020*/  BRA `(.L_x_3260) ;  /* 0x0000000000047947 */ /* 0x000ff60003800000 */
.L_x_3247:
[----:B------:R-:W-:-:S05]  /*9030*/  UMOV UR7, UR13 ;  /* 0x0000000d00077c82 */ /* 0x000fca0008000000 */
.L_x_3260:
[----:B------:R-:W-:-:S04]  /*9040*/  UIADD3 UR6, UR13, 0x1, URZ ;  /* 0x000000010d067890 */ /* 0x000fc8000fffe03f */
[----:B------:R-:W-:-:S06]  /*9050*/  UISETP.NE.AND UP0, UPT, UR12, UR6, UPT ;  /* 0x000000060c00728c */ /* 0x000fcc000bf05270 */
[----:B------:R-:W-:-:S13]  /*9060*/  PLOP3.LUT P1, PT, PT, PT, UP0, 0x80, 0x0 ;  /* 0x000000000000781c */ /* 0x000fda0003f2f008 */
[----:B------:R-:W-:Y:S05]  /*9070*/  @!P1 BRA `(.L_x_3151) ;  /* 0x00000034004c9947 */ /* 0x000fea0003800000 */
[----:B------:R-:W-:Y:S01]  /*9080*/  UMOV UR18, UR8 ;  /* 0x0000000800127c82 */ /* 0x000fe20008000000 */
[----:B------:R-:W-:Y:S01]  /*9090*/  UMOV UR19, UR17 ;  /* 0x0000001100137c82 */ /* 0x000fe20008000000 */
[----:B------:R-:W-:Y:S01]  /*90a0*/  ULDC.64 UR24, c[0x0][0x2c0] ;  /* 0x0000b00000187ab9 */ /* 0x000fe20000000a00 */
[----:B------:R-:W-:Y:S01]  /*90b0*/  UIMAD.WIDE.U32 UR18, UR29, UR30, UR18 ;  /* 0x0000001e1d1272a5 */ /* 0x000fe2000f8e0012 */
[----:B------:R-:W-:Y:S01]  /*90c0*/  UMOV UR23, UR7 ;  /* 0x0000000700177c82 */ /* 0x000fe20008000000 */
[----:B------:R-:W-:Y:S02]  /*90d0*/  UMOV UR6, URZ ;  /* 0x0000003f00067c82 */ /* 0x000fe40008000000 */
[----:B------:R-:W-:-:S04]  /*90e0*/  UIADD3 UR27, UP0, UR4, UR18, URZ ;  /* 0x00000012041b7290 */ /* 0x000fc8000ff1e03f */
[----:B------:R-:W-:Y:S02]  /*90f0*/  UIADD3.X UR18, UR5, UR21, UR19, UP0, !UPT ;  /* 0x0000001505127290 */ /* 0x000fe400087fe413 */
[----:B------:R-:W-:-:S04]  /*9100*/  ULEA UR26, UP0, UR27, UR24, 0x2 ;  /* 0x000000181b1a7291 */ /* 0x000fc8000f80103f */
[----:B------:R-:W-:Y:S02]  /*9110*/  ULEA.HI.X UR27, UR27, UR25, UR18, 0x2, UP0 ;  /* 0x000000191b1b7291 */ /* 0x000fe400080f1412 */
[----:B------:R-:W-:-:S04]  /*9120*/  UIADD3 UR26, UP0, UR26, 0x4000, URZ ;  /* 0x000040001a1a7890 */ /* 0x000fc8000ff1e03f */
[----:B------:R-:W-:-:S12]  /*9130*/  UIADD3.X UR27, URZ, UR27, URZ, UP0, !UPT ;  /* 0x0000001b3f1b7290 */ /* 0x000fd800087fe43f */
.L_x_3285:
        /* <DEDUP_REMOVED lines=18> */
.L_x_3263:
[----:B------:R-:W2:Y:S04]  /*9260*/  LDG.E.STRONG.GPU R4, desc[UR46][R2.64] ;  /* 0x0000002e02047981 */ /* 0x000ea8000c1ef900 */
[----:B--2---:R-:W-:Y:S01]  /*9270*/  CCTL.IVALL ;  /* 0x00000000ff00798f */ /* 0x004fe20002000000 */
[----:B------:R-:W-:Y:S05]  /*9280*/  YIELD ;  /* 0x0000000000007946 */ /* 0x000fea0003800000 */
[----:B------:R-:W-:-:S13]  /*9290*/  ISETP.NE.AND P1, PT, R4, R5, PT ;  /* 0x000000050400720c */ /* 0x000fda0003f25270 */
[----:B------:R-:W-:Y:S05]  /*92a0*/  @P1 BRA `(.L_x_3263) ;  /* 0xfffffffc00ec1947 */ /* 0x000fea000383ffff */
.L_x_3262:
[----:B------:R-:W-:Y:S05]  /*92b0*/  BSYNC B0 ;  /* 0x0000000000007941 */ /* 0x000fea0003800000 */
.L_x_3261:
[----:B------:R-:W-:-:S03]  /*92c0*/  UMOV UR24, 0xffffffff ;  /* 0xffffffff00187882 */ /* 0x000fc60000000000 */
[----:B------:R-:W-:Y:S05]  /*92d0*/  BRA.DIV UR24, `(.L_x_3264) ;  /* 0x0000003618307947 */ /* 0x000fea000b800000 */
[----:B------:R-:W-:Y:S01]  /*92e0*/  NOP ;  /* 0x0000000000007918 */ /* 0x000fe20000000000 */
.L_x_3329:
        /* <DEDUP_REMOVED lines=19> */
.L_x_3266:
[----:B------:R-:W-:Y:S05]  /*9420*/  BSYNC B0 ;  /* 0x0000000000007941 */ /* 0x000fea0003800000 */
.L_x_3265:
        /* <DEDUP_REMOVED lines=15> */
.L_x_3268:
[----:B------:R-:W-:Y:S05]  /*9520*/  BSYNC B0 ;  /* 0x0000000000007941 */ /* 0x000fea0003800000 */
.L_x_3267:
[----:B------:R-:W-:Y:S06]  /*9530*/  BAR.ARV 0xa, 0xa0 ;  /* 0x0282800000007b1d */ /* 0x000fec0000002000 */
[----:B------:R-:W-:Y:S04]  /*9540*/  BSSY B0, `(.L_x_3269) ;  /* 0x0000003000007945 */ /* 0x000fe80003800000 */
[----:B------:R-:W-:Y:S05]  /*9550*/  @!P0 BRA `(.L_x_3270) ;  /* 0x0000000000048947 */ /* 0x000fea0003800000 */
[----:B------:R-:W-:-:S04]  /*9560*/  DEPBAR.LE SB0, 0x0 ;  /* 0x000080000000791a */ /* 0x000fc80000000000 */
.L_x_3270:
[----:B------:R-:W-:Y:S05]  /*9570*/  BSYNC B0 ;  /* 0x0000000000007941 */ /* 0x000fea0003800000 */
.L_x_3269:
        /* <DEDUP_REMOVED lines=19> */
.L_x_3272:
[----:B------:R-:W-:Y:S05]  /*96b0*/  BSYNC B0 ;  /* 0x0000000000007941 */ /* 0x000fea0003800000 */
.L_x_3271:
        /* <DEDUP_REMOVED lines=17> */
.L_x_3275:
[----:B------:R-:W2:Y:S04]  /*97d0*/  LDG.E.STRONG.GPU R4, desc[UR46][R2.64] ;  /* 0x0000002e02047981 */ /* 0x000ea8000c1ef900 */
[----:B--2---:R-:W-:Y:S01]  /*97e0*/  CCTL.IVALL ;  /* 0x00000000ff00798f */ /* 0x004fe20002000000 */
[----:B------:R-:W-:Y:S05]  /*97f0*/  YIELD ;  /* 0x0000000000007946 */ /* 0x000fea0003800000 */
[----:B------:R-:W-:-:S13]  /*9800*/  ISETP.NE.AND P1, PT, R4, R5, PT ;  /* 0x000000050400720c */ /* 0x000fda0003f25270 */
[----:B------:R-:W-:Y:S05]  /*9810*/  @P1 BRA `(.L_x_3275) ;  /* 0xfffffffc00ec1947 */ /* 0x000fea000383ffff */
.L_x_3274:
[----:B------:R-:W-:Y:S05]  /*9820*/  BSYNC B0 ;  /* 0x0000000000007941 */ /* 0x000fea0003800000 */
.L_x_3273:
[----:B------:R-:W-:-:S03]  /*9830*/  UMOV UR18, 0xffffffff ;  /* 0xffffffff00127882 */ /* 0x000fc60000000000 */
[----:B------:R-:W-:Y:S05]  /*9840*/  BRA.DIV UR18, `(.L_x_3276) ;  /* 0x0000002e12f07947 */ /* 0x000fea000b800000 */
[----:B------:R-:W-:Y:S01]  /*9850*/  NOP ;  /* 0x0000000000007918 */ /* 0x000fe20000000000 */
.L_x_3332:
        /* <DEDUP_REMOVED lines=15> */
.L_x_3278:
[----:B------:R-:W-:Y:S05]  /*9950*/  BSYNC B0 ;  /* 0x0000000000007941 */ /* 0x000fea0003800000 */
.L_x_3277:
        /* <DEDUP_REMOVED lines=15> */
.L_x_3280:
[----:B------:R-:W-:Y:S05]  /*9a50*/  BSYNC B0 ;  /* 0x0000000000007941 */ /* 0x000fea0003800000 */
.L_x_3279:
[----:B------:R-:W-:Y:S06]  /*9a60*/  BAR.ARV 0xa, 0xa0 ;  /* 0x0282800000007b1d */ /* 0x000fec0000002000 */
[----:B------:R-:W-:Y:S04]  /*9a70*/  BSSY B0, `(.L_x_3281) ;  /* 0x0000003000007945 */ /* 0x000fe80003800000 */
[----:B------:R-:W-:Y:S05]  /*9a80*/  @!P0 BRA `(.L_x_3282) ;  /* 0x0000000000048947 */ /* 0x000fea0003800000 */
[----:B------:R-:W-:-:S04]  /*9a90*/  DEPBAR.LE SB0, 0x0 ;  /* 0x000080000000791a */ /* 0x000fc80000000000 */
.L_x_3282:
[----:B------:R-:W-:Y:S05]  /*9aa0*/  BSYNC B0 ;  /* 0x0000000000007941 */ /* 0x000fea0003800000 */
.L_x_3281:
        /* <DEDUP_REMOVED lines=19> */
.L_x_3284:
[----:B------:R-:W-:Y:S05]  /*9be0*/  BSYNC B0 ;  /* 0x0000000000007941 */ /* 0x000fea0003800000 */
.L_x_3283:
[----:B------:R-:W-:Y:S02]  /*9bf0*/  UIADD3 UR7, UR7, 0x2, URZ ;  /* 0x0000000207077890 */ /* 0x000fe4000fffe03f */
[----:B------:R-:W-:Y:S02]  /*9c00*/  UIADD3 UR6, UR6, 0x4000, URZ ;  /* 0x0000400006067890 */ /* 0x000fe4000fffe03f */
[----:B------:R-:W-:-:S06]  /*9c10*/  UISETP.GE.AND UP0, UPT, UR7, UR12, UPT ;  /* 0x0000000c0700728c */ /* 0x000fcc000bf06270 */
[----:B------:R-:W-:-:S13]  /*9c20*/  PLOP3.LUT P1, PT, PT, PT, UP0, 0x80, 0x0 ;  /* 0x000000000000781c */ /* 0x000fda0003f2f008 */
[----:B------:R-:W-:Y:S05]  /*9c30*/  @!P1 BRA `(.L_x_3285) ;  /* 0xfffffff400409947 */ /* 0x000fea000383ffff */
[----:B------:R-:W-:Y:S05]  /*9c40*/  BRA `(.L_x_3151) ;  /* 0x0000002800587947 */ /* 0x000fea0003800000 */
.L_x_3238:
[----:B------:R-:W1:Y:S01]  /*9c50*/  LDC R5, c[0x0][0x8d0] ;  /* 0x00023400ff057b82 */ /* 0x000e620000000800 */
[----:B------:R-:W2:Y:S01]  /*9c60*/  S2R R3, SR_CTAID.X ;  /* 0x0000000000037919 */ /* 0x000ea20000002500 */
[----:B------:R-:W-:Y:S01]  /*9c70*/  ULDC UR4, c[0x0][0x8e8] ;  /* 0x00023a0000047ab9 */ /* 0x000fe20000000800 */
[----:B-1----:R-:W-:Y:S01]  /*9c80*/  ISETP.NE.AND P0, PT, R5, 0x1, PT ;  /* 0x000000010500780c */ /* 0x002fe20003f05270 */
[----:B--2---:R-:W-:-:S12]  /*9c90*/  IMAD.MOV.U32 R2, RZ, RZ, R3 ;  /* 0x000000ffff027224 */ /* 0x004fd800078e0003 */
[----:B------:R-:W1:Y:S08]  /*9ca0*/  @P0 LDC R0, c[0x0][0x8d4] ;  /* 0x00023500ff000b82 */ /* 0x000e700000000800 */
[----:B------:R-:W2:Y:S01]  /*9cb0*/  @P0 LDC R7, c[0x0][0x8d8] ;  /* 0x00023600ff070b82 */ /* 0x000ea20000000800 */
[----:B-1----:R-:W-:-:S05]  /*9cc0*/  @P0 IMAD.HI.U32 R0, R3, R0, RZ ;  /* 0x0000000003000227 */ /* 0x002fca00078e00ff */
[----:B--2---:R-:W-:-:S04]  /*9cd0*/  @P0 SHF.R.U32.HI R2, RZ, R7, R0 ;  /* 0x00000007ff020219 */ /* 0x004fc80000011600 */
[----:B------:R-:W-:Y:S01]  /*9ce0*/  ISETP.GE.AND P0, PT, R2, UR4, PT ;  /* 0x0000000402007c0c */ /* 0x000fe2000bf06270 */
[----:B------:R-:W-:-:S04]  /*9cf0*/  IMAD.MOV R0, RZ, RZ, -R2 ;  /* 0x000000ffff007224 */ /* 0x000fc800078e0a02 */
[----:B------:R-:W-:-:S08]  /*9d00*/  IMAD R5, R5, R0, R3 ;  /* 0x0000000005057224 */ /* 0x000fd000078e0203 */
[----:B------:R-:W-:Y:S05]  /*9d10*/  @!P0 BRA `(.L_x_3286) ;  /* 0x0000000000208947 */ /* 0x000fea0003800000 */
[----:B------:R-:W1:Y:S01]  /*9d20*/  LDC R3, c[0x0][0x8dc] ;  /* 0x00023700ff037b82 */ /* 0x000e620000000800 */
[----:B------:R-:W-:Y:S01]  /*9d30*/  IMAD.MOV.U32 R0, RZ, RZ, R5 ;  /* 0x000000ffff007224 */ /* 0x000fe200078e0005 */
[----:B-1----:R-:W-:-:S13]  /*9d40*/  ISETP.NE.AND P0, PT, R3, 0x1, PT ;  /* 0x000000010300780c */ /* 0x002fda0003f05270 */
[----:B------:R-:W1:Y:S02]  /*9d50*/  @P0 LDC.64 R6, c[0x0][0x8e0] ;  /* 0x00023800ff060b82 */ /* 0x000e640000000a00 */
[----:B-1----:R-:W-:-:S05]  /*9d60*/  @P0 IMAD.HI.U32 R4, R5, R6, RZ ;  /* 0x0000000605040227 */ /* 0x002fca00078e00ff */
[----:B------:R-:W-:-:S05]  /*9d70*/  @P0 SHF.R.U32.HI R0, RZ, R7, R4 ;  /* 0x00000007ff000219 */ /* 0x000fca0000011604 */
[----:B------:R-:W-:Y:S01]  /*9d80*/  IMAD R3, R0, R3, RZ ;  /* 0x0000000300037224 */ /* 0x000fe200078e02ff */
[----:B------:R-:W-:Y:S06]  /*9d90*/  BRA `(.L_x_3287) ;  /* 0x00000000001c7947 */ /* 0x000fec0003800000 */
.L_x_3286:
[----:B------:R-:W1:Y:S01]  /*9da0*/  LDC R3, c[0x0][0x8c4] ;  /* 0x00023100ff037b82 */ /* 0x000e620000000800 */
[----:B------:R-:W-:Y:S01]  /*9db0*/  IMAD.MOV.U32 R0, RZ, RZ, R5 ;  /* 0x000000ffff007224 */ /* 0x000fe200078e0005 */
[----:B-1----:R-:W-:-:S13]  /*9dc0*/  ISETP.NE.AND P0, PT, R3, 0x1, PT ;  /* 0x000000010300780c */ /* 0x002fda0003f05270 */
[----:B------:R-:W1:Y:S02]  /*9dd0*/  @P0 LDC.64 R6, c[0x0][0x8c8] ;  /* 0x00023200ff060b82 */ /* 0x000e640000000a00 */
[----:B-1----:R-:W-:-:S05]  /*9de0*/  @P0 IMAD.HI.U32 R4, R5, R6, RZ ;  /* 0x0000000605040227 */ /* 0x002fca00078e00ff */
[----:B------:R-:W-:-:S05]  /*9df0*/  @P0 SHF.R.U32.HI R0, RZ, R7, R4 ;  /* 0x00000007ff000219 */ /* 0x000fca0000011604 */
[----:B------:R-:W-:-:S07]  /*9e00*/  IMAD R3, R0, R3, RZ ;  /* 0x0000000300037224 */ /* 0x000fce00078e02ff */
.L_x_3287:
[----:B------:R-:W1:Y:S01]  /*9e10*/  LDC R8, c[0x0][0x8b8] ;  /* 0x00022e00ff087b82 */ /* 0x000e620000000800 */
[----:B------:R-:W-:Y:S01]  /*9e20*/  IMAD.IADD R3, R5, 0x1, -R3 ;  /* 0x0000000105037824 */ /* 0x000fe200078e0a03 */
[----:B------:R-:W-:-:S06]  /*9e30*/  ULDC.64 UR6, c[0x0][0x8f8] ;  /* 0x00023e0000067ab9 */ /* 0x000fcc0000000a00 */
[----:B------:R-:W2:Y:S01]  /*9e40*/  LDC R4, c[0x0][0x8c4] ;  /* 0x00023100ff047b82 */ /* 0x000ea20000000800 */
[C---:B-1----:R-:W-:Y:S02]  /*9e50*/  ISETP.NE.AND P0, PT, R8.reuse, 0x1, PT ;  /* 0x000000010800780c */ /* 0x042fe40003f05270 */
[----:B------:R-:W-:Y:S01]  /*9e60*/  R2UR UR20, R8 ;  /* 0x00000000081472ca */ /* 0x000fe200000e0000 */
[----:B--2---:R-:W-:-:S04]  /*9e70*/  IMAD R3, R2, R4, R3 ;  /* 0x0000000402037224 */ /* 0x004fc800078e0203 */
[----:B------:R-:W-:-:S06]  /*9e80*/  IMAD.MOV.U32 R11, RZ, RZ, R3 ;  /* 0x000000ffff0b7224 */ /* 0x000fcc00078e0003 */
[----:B------:R-:W1:Y:S01]  /*9e90*/  @P0 LDC R6, c[0x0][0x8bc] ;  /* 0x00022f00ff060b82 */ /* 0x000e620000000800 */
[----:B------:R-:W-:-:S07]  /*9ea0*/  R2UR UR5, R3 ;  /* 0x00000000030572ca */ /* 0x000fce00000e0000 */
[----:B------:R-:W2:Y:S01]  /*9eb0*/  @P0 LDC R7, c[0x0][0x8c0] ;  /* 0x00023000ff070b82 */ /* 0x000ea20000000800 */
[----:B-1----:R-:W-:-:S05]  /*9ec0*/  @P0 IMAD.HI.U32 R2, R3, R6, RZ ;  /* 0x0000000603020227 */ /* 0x002fca00078e00ff */
[----:B--2---:R-:W-:Y:S02]  /*9ed0*/  @P0 SHF.R.U32.HI R11, RZ, R7, R2 ;  /* 0x00000007ff0b0219 */ /* 0x004fe40000011602 */
[----:B------:R-:W-:-:S03]  /*9ee0*/  ISETP.NE.U32.AND P0, PT, RZ, UR6, PT ;  /* 0x00000006ff007c0c */ /* 0x000fc6000bf05070 */
[----:B------:R-:W-:Y:S01]  /*9ef0*/  IMAD.MOV R2, RZ, RZ, -R11 ;  /* 0x000000ffff027224 */ /* 0x000fe200078e0a0b */
[----:B------:R-:W-:-:S04]  /*9f00*/  ISETP.NE.AND.EX P0, PT, RZ, UR7, PT, P0 ;  /* 0x00000007ff007c0c */ /* 0x000fc8000bf05300 */
[----:B------:R-:W-:-:S13]  /*9f10*/  R2UR UR4, R2 ;  /* 0x00000000020472ca */ /* 0x000fda00000e0000 */
[----:B------:R-:W-:Y:S01]  /*9f20*/  UIMAD UR20, UR20, UR4, UR5 ;  /* 0x00000004141472a4 */ /* 0x000fe2000f8e0205 */
[----:B------:R-:W-:Y:S11]  /*9f30*/  @!P0 BRA `(.L_x_3288) ;  /* 0x0000000000108947 */ /* 0x000ff60003800000 */
[----:B------:R-:W1:Y:S02]  /*9f40*/  LDC.64 R2, c[0x0][0x8f8] ;  /* 0x00023e00ff027b82 */ /* 0x000e640000000a00 */
[----:B-1----:R-:W-:-:S05]  /*9f50*/  IMAD.WIDE R2, R11, 0x4, R2 ;  /* 0x000000040b027825 */ /* 0x002fca00078e0202 */
[----:B------:R2:W5:Y:S01]  /*9f60*/  LDG.E R4, desc[UR46][R2.64] ;  /* 0x0000002e02047981 */ /* 0x000562000c1e1900 */
[----:B------:R-:W-:Y:S05]  /*9f70*/  BRA `(.L_x_3289) ;  /* 0x00000000002c7947 */ /* 0x000fea0003800000 */
.L_x_3288:
        /* <DEDUP_REMOVED lines=10> */
.L_x_3290:
[----:B------:R-:W1:Y:S02]  /*a020*/  LDC R4, c[0x0][0x8ec] ;  /* 0x00023b00ff047b82 */ /* 0x000e640000000800 */
.L_x_3289:
[----:B-1---5:R-:W-:Y:S01]  /*a030*/  VIADD R4, R4, 0x7f ;  /* 0x0000007f04047836 */ /* 0x022fe20000000000 */
[----:B------:R-:W-:Y:S01]  /*a040*/  LOP3.LUT R12, R0, 0x1ffffff, RZ, 0x3c, !PT ;  /* 0x01ffffff000c7812 */ /* 0x000fe200078e3cff */
[----:B------:R-:W-:Y:S02]  /*a050*/  IMAD.MOV.U32 R10, RZ, RZ, 0x1 ;  /* 0x00000001ff0a7424 */ /* 0x000fe400078e00ff */
[----:B--2---:R-:W-:Y:S01]  /*a060*/  IMAD.MOV.U32 R2, RZ, RZ, RZ ;  /* 0x000000ffff027224 */ /* 0x004fe200078e00ff */
[----:B------:R-:W-:-:S04]  /*a070*/  SHF.R.S32.HI R3, RZ, 0x1f, R4 ;  /* 0x0000001fff037819 */ /* 0x000fc80000011404 */
[----:B------:R-:W-:-:S04]  /*a080*/  LEA.HI R3, R3, R4, RZ, 0x7 ;  /* 0x0000000403037211 */ /* 0x000fc800078f38ff */
[----:B------:R-:W-:-:S04]  /*a090*/  SHF.R.S32.HI R3, RZ, 0x7, R3 ;  /* 0x00000007ff037819 */ /* 0x000fc80000011403 */
[C---:B------:R-:W-:Y:S01]  /*a0a0*/  ISETP.GT.AND P0, PT, R3.reuse, R0, PT ;  /* 0x000000000300720c */ /* 0x040fe20003f04270 */
[----:B------:R-:W-:-:S03]  /*a0b0*/  IMAD.IADD R12, R3, 0x1, R12 ;  /* 0x00000001030c7824 */ /* 0x000fc600078e020c */
[----:B------:R-:W-:-:S04]  /*a0c0*/  SEL R11, R11, 0xffffffff, P0 ;  /* 0xffffffff0b0b7807 */ /* 0x000fc80000000000 */
[----:B------:R-:W-:-:S13]  /*a0d0*/  ISETP.GE.AND P0, PT, R11, RZ, PT ;  /* 0x000000ff0b00720c */ /* 0x000fda0003f06270 */
[----:B------:R-:W-:Y:S05]  /*a0e0*/  @!P0 BRA `(.L_x_3291) ;  /* 0x00000020009c8947 */ /* 0x000fea0003800000 */
[----:B------:R-:W1:Y:S08]  /*a0f0*/  LDC.64 R8, c[0x0][0x770] ;  /* 0x0001dc00ff087b82 */ /* 0x000e700000000a00 */
[----:B------:R-:W2:Y:S08]  /*a100*/  LDC.64 R2, c[0x0][0x780] ;  /* 0x0001e000ff027b82 */ /* 0x000eb00000000a00 */
[----:B------:R-:W3:Y:S01]  /*a110*/  LDC.64 R6, c[0x0][0x778] ;  /* 0x0001de00ff067b82 */ /* 0x000ee20000000a00 */
[----:B-1----:R-:W-:-:S07]  /*a120*/  ISETP.NE.U32.AND P0, PT, R8, RZ, PT ;  /* 0x000000ff0800720c */ /* 0x002fce0003f05070 */
[----:B------:R-:W1:Y:S01]  /*a130*/  LDC.64 R14, c[0x0][0x778] ;  /* 0x0001de00ff0e7b82 */ /* 0x000e620000000a00 */
[----:B------:R-:W-:Y:S02]  /*a140*/  ISETP.NE.AND.EX P0, PT, R9, RZ, PT, P0 ;  /* 0x000000ff0900720c */ /* 0x000fe40003f05300 */
[----:B--2---:R-:W-:-:S05]  /*a150*/  ISETP.NE.U32.AND P1, PT, R2, RZ, PT ;  /* 0x000000ff0200720c */ /* 0x004fca0003f25070 */
[----:B------:R-:W2:Y:S01]  /*a160*/  LDC.64 R4, c[0x0][0x770] ;  /* 0x0001dc00ff047b82 */ /* 0x000ea20000000a00 */
[----:B------:R-:W-:-:S05]  /*a170*/  ISETP.NE.AND.EX P1, PT, R3, RZ, PT, P1 ;  /* 0x000000ff0300720c */ /* 0x000fca0003f25310 */
[----:B------:R-:W-:Y:S01]  /*a180*/  VOTEU.ANY UP0, P0 ;  /* 0x00000000003f7886 */ /* 0x000fe20000000100 */
[----:B---3--:R-:W-:Y:S02]  /*a190*/  ISETP.NE.U32.AND P0, PT, R6, RZ, PT ;  /* 0x000000ff0600720c */ /* 0x008fe40003f05070 */
[----:B------:R-:W-:Y:S02]  /*a1a0*/  PLOP3.LUT P2, PT, PT, PT, UP0, 0x80, 0x0 ;  /* 0x000000000000781c */ /* 0x000fe40003f4f008 */
[----:B------:R-:W-:-:S03]  /*a1b0*/  ISETP.NE.AND.EX P0, PT, R7, RZ, PT, P0 ;  /* 0x000000ff0700720c */ /* 0x000fc60003f05300 */
[----:B------:R-:W3:Y:S01]  /*a1c0*/  @P1 LDC.64 R6, c[0x0][0x780] ;  /* 0x0001e000ff061b82 */ /* 0x000ee20000000a00 */
[----:B-1----:R-:W-:-:S07]  /*a1d0*/  IMAD.WIDE R2, R11, 0x4, R14 ;  /* 0x000000040b027825 */ /* 0x002fce00078e020e */
[----:B------:R-:W1:Y:S01]  /*a1e0*/  LDC R15, c[0x0][0x280] ;  /* 0x0000a000ff0f7b82 */ /* 0x000e620000000800 */
[----:B--2---:R-:W-:-:S05]  /*a1f0*/  IMAD.WIDE R4, R11, 0x4, R4 ;  /* 0x000000040b047825 */ /* 0x004fca00078e0204 */
[----:B------:R-:W2:Y:S01]  /*a200*/  @P2 LDG.E R16, desc[UR46][R4.64] ;  /* 0x0000002e04102981 */ /* 0x000ea2000c1e1900 */
[----:B------:R-:W-:-:S03]  /*a210*/  IMAD.MOV.U32 R13, RZ, RZ, RZ ;  /* 0x000000ffff0d7224 */ /* 0x000fc600078e00ff */
[----:B------:R4:W5:Y:S04]  /*a220*/  @P2 LDG.E R0, desc[UR46][R4.64] ;  /* 0x0000002e04002981 */ /* 0x000968000c1e1900 */
[----:B------:R4:W5:Y:S01]  /*a230*/  @P0 LDG.E R13, desc[UR46][R2.64] ;  /* 0x0000002e020d0981 */ /* 0x000962000c1e1900 */
[----:B---3--:R-:W-:-:S05]  /*a240*/  @P1 IMAD.WIDE R6, R11, 0x4, R6 ;  /* 0x000000040b061825 */ /* 0x008fca00078e0206 */
[----:B-1----:R4:W5:Y:S01]  /*a250*/  @P1 LDG.E R15, desc[UR46][R6.64] ;  /* 0x0000002e060f1981 */ /* 0x002962000c1e1900 */
[----:B--2---:R-:W-:-:S05]  /*a260*/  @P2 IMAD R16, R11, 0x40, R16 ;  /* 0x000000400b102824 */ /* 0x004fca00078e0210 */
[----:B------:R-:W-:Y:S01]  /*a270*/  @P2 R2UR UR4, R16 ;  /* 0x00000000100422ca */ /* 0x000fe200000e0000 */
[----:B----4-:R-:W-:-:S14]  /*a280*/  @P1 BRA `(.L_x_3292) ;  /* 0x0000000000101947 */ /* 0x010fdc0003800000 */
[----:B------:R-:W-:Y:S05]  /*a290*/  @!P2 BRA `(.L_x_3292) ;  /* 0x00000000000ca947 */ /* 0x000fea0003800000 */
[----:B------:R-:W2:Y:S04]  /*a2a0*/  LDG.E R6, desc[UR46][R4.64] ;  /* 0x0000002e04067981 */ /* 0x000ea8000c1e1900 */
[----:B-----5:R-:W2:Y:S02]  /*a2b0*/  LDG.E R15, desc[UR46][R4.64+0x4] ;  /* 0x0000042e040f7981 */ /* 0x020ea4000c1e1900 */
[----:B--2---:R-:W-:-:S07]  /*a2c0*/  IMAD.IADD R15, R15, 0x1, -R6 ;  /* 0x000000010f0f7824 */ /* 0x004fce00078e0a06 */
.L_x_3292:
[----:B------:R-:W-:Y:S01]  /*a2d0*/  @UP0 USHF.R.S32.HI UR5, URZ, 0x1f, UR4 ;  /* 0x0000001f3f050899 */ /* 0x000fe20008011404 */
[----:B------:R-:W-:Y:S01]  /*a2e0*/  ULDC.64 UR8, c[0x0][0x788] ;  /* 0x0001e20000087ab9 */ /* 0x000fe20000000a00 */
[----:B------:R-:W-:Y:S01]  /*a2f0*/  UMOV UR6, URZ ;  /* 0x0000003f00067c82 */ /* 0x000fe20008000000 */
[----:B------:R-:W-:Y:S01]  /*a300*/  ISETP.NE.U32.AND P1, PT, RZ, UR8, PT ;  /* 0x00000008ff007c0c */ /* 0x000fe2000bf25070 */
[----:B------:R-:W-:Y:S01]  /*a310*/  @UP0 ULEA.HI UR5, UR5, UR4, URZ, 0x6 ;  /* 0x0000000405050291 */ /* 0x000fe2000f8f303f */
[----:B-----5:R-:W-:Y:S02]  /*a320*/  @P2 R2UR UR6, R0 ;  /* 0x00000000000622ca */ /* 0x020fe400000e0000 */
[----:B------:R-:W-:Y:S01]  /*a330*/  ISETP.NE.AND.EX P1, PT, RZ, UR9, PT, P1 ;  /* 0x00000009ff007c0c */ /* 0x000fe2000bf25310 */
[----:B------:R-:W-:Y:S01]  /*a340*/  @UP0 ULOP3.LUT UR7, UR5, 0xffffffc0, URZ, 0xc0, !UPT ;  /* 0xffffffc005070892 */ /* 0x000fe2000f8ec03f */
[----:B------:R-:W-:Y:S01]  /*a350*/  ULDC UR9, c[0x0][0x290] ;  /* 0x0000a40000097ab9 */ /* 0x000fe20000000800 */
[----:B------:R-:W-:-:S02]  /*a360*/  UMOV UR4, URZ ;  /* 0x0000003f00047c82 */ /* 0x000fc40008000000 */
[----:B------:R-:W-:Y:S01]  /*a370*/  @UP0 USHF.R.S32.HI UR8, URZ, 0x1f, UR7 ;  /* 0x0000001f3f080899 */ /* 0x000fe20008011407 */
[----:B------:R-:W-:Y:S01]  /*a380*/  IMAD.U32 R0, RZ, RZ, UR9 ;  /* 0x00000009ff007e24 */ /* 0x000fe2000f8e00ff */
[----:B------:R-:W-:Y:S01]  /*a390*/  UMOV UR5, URZ ;  /* 0x0000003f00057c82 */ /* 0x000fe20008000000 */
[----:B------:R-:W-:-:S04]  /*a3a0*/  @UP0 UMOV UR4, UR7 ;  /* 0x0000000700040c82 */ /* 0x000fc80008000000 */
[----:B------:R-:W-:Y:S01]  /*a3b0*/  @UP0 UMOV UR5, UR8 ;  /* 0x0000000800050c82 */ /* 0x000fe20008000000 */
[----:B------:R-:W-:Y:S05]  /*a3c0*/  @!P1 BRA `(.L_x_3293) ;  /* 0x0000000000109947 */ /* 0x000fea0003800000 */
[----:B------:R-:W1:Y:S02]  /*a3d0*/  LDC.64 R2, c[0x0][0x788] ;  /* 0x0001e200ff027b82 */ /* 0x000e640000000a00 */
[----:B-1----:R-:W-:-:S05]  /*a3e0*/  IMAD.WIDE R2, R11, 0x4, R2 ;  /* 0x000000040b027825 */ /* 0x002fca00078e0202 */
[----:B------:R1:W5:Y:S01]  /*a3f0*/  LDG.E R0, desc[UR46][R2.64] ;  /* 0x0000002e02007981 */ /* 0x000362000c1e1900 */
[----:B------:R-:W-:Y:S05]  /*a400*/  BRA `(.L_x_3294) ;  /* 0x0000000000107947 */ /* 0x000fea0003800000 */
.L_x_3293:
[----:B------:R-:W-:Y:S05]  /*a410*/  @!P0 BRA `(.L_x_3294) ;  /* 0x00000000000c8947 */ /* 0x000fea0003800000 */
[----:B------:R-:W2:Y:S04]  /*a420*/  LDG.E R5, desc[UR46][R2.64] ;  /* 0x0000002e02057981 */ /* 0x000ea8000c1e1900 */
[----:B------:R-:W2:Y:S02]  /*a430*/  LDG.E R0, desc[UR46][R2.64+0x4] ;  /* 0x0000042e02007981 */ /* 0x000ea4000c1e1900 */
[----:B--2---:R-:W-:-:S07]  /*a440*/  IMAD.IADD R0, R0, 0x1, -R5 ;  /* 0x0000000100007824 */ /* 0x004fce00078e0a05 */
.L_x_3294:
[----:B-1----:R-:W-:Y:S01]  /*a450*/  IMAD R3, R12, 0x80, R15 ;  /* 0x000000800c037824 */ /* 0x002fe200078e020f */
[----:B------:R-:W-:Y:S01]  /*a460*/  ULDC UR7, c[0x0][0x74c] ;  /* 0x0001d30000077ab9 */ /* 0x000fe20000000800 */
[----:B------:R-:W-:Y:S02]  /*a470*/  VIADD R15, R15, 0x3f ;  /* 0x0000003f0f0f7836 */ /* 0x000fe40000000000 */
[----:B------:R-:W-:Y:S01]  /*a480*/  IMAD.MOV.U32 R2, RZ, RZ, RZ ;  /* 0x000000ffff027224 */ /* 0x000fe200078e00ff */
[----:B-----5:R-:W-:-:S04]  /*a490*/  IADD3 R0, R3, -UR7, -R0 ;  /* 0x8000000703007c10 */ /* 0x020fc8000fffe800 */
[----:B------:R-:W-:-:S04]  /*a4a0*/  SHF.R.S32.HI R3, RZ, 0x1f, R0 ;  /* 0x0000001fff037819 */ /* 0x000fc80000011400 */
[----:B------:R-:W-:Y:S02]  /*a4b0*/  LEA.HI R3, R3, R0, RZ, 0x6 ;  /* 0x0000000003037211 */ /* 0x000fe400078f30ff */
[----:B------:R-:W-:Y:S02]  /*a4c0*/  SHF.R.S32.HI R0, RZ, 0x1f, R15 ;  /* 0x0000001fff007819 */ /* 0x000fe4000001140f */
[----:B------:R-:W-:Y:S02]  /*a4d0*/  SHF.R.S32.HI R3, RZ, 0x6, R3 ;  /* 0x00000006ff037819 */ /* 0x000fe40000011403 */
[----:B------:R-:W-:Y:S02]  /*a4e0*/  LEA.HI R0, R0, R15, RZ, 0x6 ;  /* 0x0000000f00007211 */ /* 0x000fe400078f30ff */
[----:B------:R-:W-:Y:S02]  /*a4f0*/  VIMNMX R4, RZ, R3, !PT ;  /* 0x00000003ff047248 */ /* 0x000fe40007fe0100 */
[----:B------:R-:W-:-:S04]  /*a500*/  SHF.R.S32.HI R0, RZ, 0x6, R0 ;  /* 0x00000006ff007819 */ /* 0x000fc80000011400 */
[----:B------:R-:W-:-:S13]  /*a510*/  ISETP.GT.AND P1, PT, R0, R4, PT ;  /* 0x000000040000720c */ /* 0x000fda0003f24270 */
[----:B------:R-:W-:Y:S05]  /*a520*/  @!P1 BRA `(.L_x_3291) ;  /* 0x0000001c008c9947 */ /* 0x000fea0003800000 */
[----:B------:R-:W-:Y:S01]  /*a530*/  ISETP.NE.U32.AND P1, PT, R8, RZ, PT ;  /* 0x000000ff0800720c */ /* 0x000fe20003f25070 */
[----:B------:R-:W-:Y:S01]  /*a540*/  USHF.R.S32.HI UR7, URZ, 0x1f, UR20 ;  /* 0x0000001f3f077899 */ /* 0x000fe20008011414 */
[----:B------:R-:W-:Y:S01]  /*a550*/  SHF.R.S32.HI R2, RZ, 0x1f, R11 ;  /* 0x0000001fff027819 */ /* 0x000fe2000001140b */
[----:B------:R-:W-:Y:S01]  /*a560*/  ULDC.64 UR10, c[0x0][0x718] ;  /* 0x0001c600000a7ab9 */ /* 0x000fe20000000a00 */
[----:B------:R-:W-:Y:S01]  /*a570*/  ISETP.NE.AND.EX P1, PT, R9, RZ, PT, P1 ;  /* 0x000000ff0900720c */ /* 0x000fe20003f25310 */
[----:B------:R-:W-:Y:S01]  /*a580*/  UMOV UR8, UR4 ;  /* 0x0000000400087c82 */ /* 0x000fe20008000000 */
[----:B------:R-:W-:Y:S01]  /*a590*/  UMOV UR9, UR5 ;  /* 0x0000000500097c82 */ /* 0x000fe20008000000 */
[----:B------:R-:W-:Y:S01]  /*a5a0*/  R2UR UR21, R11 ;  /* 0x000000000b1572ca */ /* 0x000fe200000e0000 */
[----:B------:R-:W-:Y:S01]  /*a5b0*/  UIMAD.WIDE.U32 UR4, UR20, UR10, UR8 ;  /* 0x0000000a140472a5 */ /* 0x000fe2000f8e0008 */
[----:B------:R-:W-:Y:S01]  /*a5c0*/  SEL R2, R2, RZ, !P1 ;  /* 0x000000ff02027207 */ /* 0x000fe20004800000 */
[----:B------:R-:W-:Y:S01]  /*a5d0*/  UIMAD UR10, UR7, UR10, URZ ;  /* 0x0000000a070a72a4 */ /* 0x000fe2000f8e023f */
[----:B------:R-:W-:Y:S01]  /*a5e0*/  R2UR UR18, R12 ;  /* 0x000000000c1272ca */ /* 0x000fe200000e0000 */
[----:B------:R-:W-:Y:S01]  /*a5f0*/  ULDC.64 UR14, c[0x0][0x730] ;  /* 0x0001cc00000e7ab9 */ /* 0x000fe20000000a00 */
[----:B------:R-:W-:Y:S01]  /*a600*/  R2UR UR12, R2 ;  /* 0x00000000020c72ca */ /* 0x000fe200000e0000 */
[----:B------:R-:W-:Y:S01]  /*a610*/  UIMAD UR7, UR7, UR14, URZ ;  /* 0x0000000e070772a4 */ /* 0x000fe2000f8e023f */
[----:B------:R-:W-:Y:S01]  /*a620*/  R2UR UR19, R13 ;  /* 0x000000000d1372ca */ /* 0x000fe200000e0000 */
[----:B------:R-:W-:Y:S01]  /*a630*/  UIMAD UR10, UR20, UR11, UR10 ;  /* 0x0000000b140a72a4 */ /* 0x000fe2000f8e020a */
[----:B------:R-:W-:Y:S01]  /*a640*/  SEL R11, R11, RZ, !P0 ;  /* 0x000000ff0b0b7207 */ /* 0x000fe20004000000 */
[----:B------:R-:W-:Y:S01]  /*a650*/  UIMAD.WIDE.U32 UR8, UR20, UR14, UR8 ;  /* 0x0000000e140872a5 */ /* 0x000fe2000f8e0008 */
[----:B------:R-:W-:Y:S01]  /*a660*/  BSSY B0, `(.L_x_3291) ;  /* 0x00001cf000007945 */ /* 0x000fe20003800000 */
[----:B------:R-:W-:Y:S01]  /*a670*/  ULDC UR11, c[0x0][0x2e8] ;  /* 0x0000ba00000b7ab9 */ /* 0x000fe20000000800 */
[----:B------:R-:W-:Y:S01]  /*a680*/  UIMAD UR7, UR20, UR15, UR7 ;  /* 0x0000000f140772a4 */ /* 0x000fe2000f8e0207 */
[----:B------:R-:W-:Y:S01]  /*a690*/  R2UR UR13, R11 ;  /* 0x000000000b0d72ca */ /* 0x000fe200000e0000 */
[----:B------:R-:W-:Y:S01]  /*a6a0*/  UISETP.NE.AND UP0, UPT, UR11, 0x1, UPT ;  /* 0x000000010b00788c */ /* 0x000fe2000bf05270 */
[----:B------:R-:W-:Y:S01]  /*a6b0*/  IMAD.MOV.U32 R2, RZ, RZ, RZ ;  /* 0x000000ffff027224 */ /* 0x000fe200078e00ff */
[----:B------:R-:W-:Y:S01]  /*a6c0*/  ULDC.64 UR14, c[0x0][0x720] ;  /* 0x0001c800000e7ab9 */ /* 0x000fe20000000a00 */
[----:B------:R-:W-:Y:S01]  /*a6d0*/  VOTEU.ANY UP1, P1 ;  /* 0x00000000003f7886 */ /* 0x000fe20000820100 */
[----:B------:R-:W-:-:S02]  /*a6e0*/  UIADD3 UR5, UR5, UR10, URZ ;  /* 0x0000000a05057290 */ /* 0x000fc4000fffe03f */
[----:B------:R-:W-:Y:S02]  /*a6f0*/  UIADD3 UR9, UR9, UR7, URZ ;  /* 0x0000000709097290 */ /* 0x000fe4000fffe03f */
[----:B------:R-:W-:Y:S02]  /*a700*/  USEL UR21, UR21, URZ, !UP1 ;  /* 0x0000003f15157287 */ /* 0x000fe4000c800000 */
[----:B------:R-:W-:Y:S01]  /*a710*/  UIMAD UR7, UR12, UR14, URZ ;  /* 0x0000000e0c0772a4 */ /* 0x000fe2000f8e023f */
[----:B------:R-:W-:Y:S01]  /*a720*/  ELECT P0, URZ, PT ;  /* 0x00000000003f782f */ /* 0x000fe20003800000 */
[----:B------:R-:W-:Y:S01]  /*a730*/  ULDC.64 UR16, c[0x0][0x738] ;  /* 0x0001ce0000107ab9 */ /* 0x000fe20000000a00 */
[----:B------:R-:W-:Y:S02]  /*a740*/  UIMAD.WIDE.U32 UR22, UR14, UR21, UR4 ;  /* 0x000000150e1672a5 */ /* 0x000fe4000f8e0004 */
[----:B------:R-:W-:Y:S02]  /*a750*/  UIMAD UR5, UR15, UR21, UR7 ;  /* 0x000000150f0572a4 */ /* 0x000fe4000f8e0207 */
[----:B------:R-:W-:-:S02]  /*a760*/  UIMAD.WIDE.U32 UR14, UR16, UR21, UR8 ;  /* 0x00000015100e72a5 */ /* 0x000fc4000f8e0008 */
[----:B------:R-:W-:Y:S01]  /*a770*/  UIMAD UR10, UR12, UR16, URZ ;  /* 0x000000100c0a72a4 */ /* 0x000fe2000f8e023f */
[----:B------:R-:W-:Y:S01]  /*a780*/  @UP0 ULDC UR8, c[0x0][0x2ec] ;  /* 0x0000bb0000080ab9 */ /* 0x000fe20000000800 */
[----:B------:R-:W-:Y:S01]  /*a790*/  @UP0 ULDC UR7, c[0x0][0x2f0] ;  /* 0x0000bc0000070ab9 */ /* 0x000fe20000000800 */
[----:B------:R-:W-:Y:S02]  /*a7a0*/  UIMAD.WIDE.U32 UR8, UR20, UR8, URZ ;  /* 0x00000008140872a5 */ /* 0x000fe4000f8e003f */
[----:B------:R-:W-:Y:S01]  /*a7b0*/  UMOV UR12, UR20 ;  /* 0x00000014000c7c82 */ /* 0x000fe20008000000 */
[----:B------:R-:W-:Y:S02]  /*a7c0*/  UIMAD UR4, UR17, UR21, UR10 ;  /* 0x00000015110472a4 */ /* 0x000fe4000f8e020a */
[----:B------:R-:W-:Y:S02]  /*a7d0*/  ULEA UR11, UR18, UR19, 0x7 ;  /* 0x00000013120b7291 */ /* 0x000fe4000f8e383f */
        /* <DEDUP_REMOVED lines=9> */
.L_x_3333:
        /* <DEDUP_REMOVED lines=15> */
.L_x_3297:
        /* <DEDUP_REMOVED lines=92> */
.L_x_3308:
[----:B-123--:R-:W-:-:S04]  /*af20*/  SHF.L.U32 R18, R10, 0x1f, RZ ;  /* 0x0000001f0a127819 */ /* 0x00efc800000006ff */
[----:B------:R-:W2:Y:S02]  /*af30*/  SYNCS.PHASECHK.TRANS64.TRYWAIT P1, [R15+URZ+0x30840], R18 ;  /* 0x030840120f0075a7 */ /* 0x000ea4000802017f */
[----:B--2---:R-:W-:Y:S05]  /*af40*/  @!P1 BRA `(.L_x_3300) ;  /* 0x0000001800609947 */ /* 0x004fea0003800000 */
.L_x_3334:
        /* <DEDUP_REMOVED lines=8> */
.L_x_3301:
        /* <DEDUP_REMOVED lines=37> */
.L_x_3335:
        /* <DEDUP_REMOVED lines=8> */
.L_x_3303:
        /* <DEDUP_REMOVED lines=37> */
.L_x_3336:
        /* <DEDUP_REMOVED lines=8> */
.L_x_3305:
        /* <DEDUP_REMOVED lines=31> */
.L_x_3338:
        /* <DEDUP_REMOVED lines=8> */
.L_x_3307:
        /* <DEDUP_REMOVED lines=37> */
.L_x_3299:
[----:B------:R-:W4:Y:S02]  /*ba30*/  LDL.LU R4, [R1+0x4] ;  /* 0x0000040001047983 */ /* 0x000f240000300800 */
[----:B----4-:R-:W-:Y:S02]  /*ba40*/  ISETP.NE.AND P1, PT, R4, RZ, PT ;  /* 0x000000ff0400720c */ /* 0x010fe40003f25270 */
[----:B------:R4:W5:Y:S11]  /*ba50*/  LDL R4, [R1] ;  /* 0x0000000001047983 */ /* 0x0009760000100800 */
[----:B----4-:R-:W-:Y:S05]  /*ba60*/  @!P1 BRA `(.L_x_3298) ;  /* 0x00000004005c9947 */ /* 0x010fea0003800000 */
[----:B------:R-:W-:-:S04]  /*ba70*/  SHF.L.U32 R12, R10, 0x1f, RZ ;  /* 0x0000001f0a0c7819 */ /* 0x000fc800000006ff */
[----:B------:R-:W4:Y:S02]  /*ba80*/  SYNCS.PHASECHK.TRANS64.TRYWAIT P1, [R15+URZ+0x30840], R12 ;  /* 0x0308400c0f0075a7 */ /* 0x000f24000802017f */
[----:B----4-:R-:W-:Y:S05]  /*ba90*/  @!P1 BRA `(.L_x_3309) ;  /* 0x0000000c00e09947 */ /* 0x010fea0003800000 */
.L_x_3339:
        /* <DEDUP_REMOVED lines=8> */
.L_x_3310:
        /* <DEDUP_REMOVED lines=34> */
.L_x_3340:
        /* <DEDUP_REMOVED lines=8> */
.L_x_3312:
        /* <DEDUP_REMOVED lines=34> */
.L_x_3298:
[----:B------:R-:W1:Y:S01]  /*bfe0*/  S2R R0, SR_TID.X ;  /* 0x0000000000007919 */ /* 0x000e620000002100 */
[----:B------:R-:W-:Y:S01]  /*bff0*/  IMAD R3, R16, 0x8, R15 ;  /* 0x0000000810037824 */ /* 0x000fe200078e020f */
[----:B-1----:R-:W-:Y:S02]  /*c000*/  LOP3.LUT R2, R0, 0x7f, RZ, 0xc0, !PT ;  /* 0x0000007f00027812 */ /* 0x002fe400078ec0ff */
[----:B------:R-:W-:Y:S02]  /*c010*/  SHF.L.U32 R0, R10, 0x1f, RZ ;  /* 0x0000001f0a007819 */ /* 0x000fe400000006ff */
[----:B------:R-:W-:Y:S02]  /*c020*/  ISETP.NE.AND P1, PT, R2, RZ, PT ;  /* 0x000000ff0200720c */ /* 0x000fe40003f25270 */
[----:B------:R-:W1:Y:S02]  /*c030*/  SYNCS.PHASECHK.TRANS64.TRYWAIT P0, [R3+URZ+0x30840], R0 ;  /* 0x03084000030075a7 */ /* 0x000e64000800017f */
[----:B-1----:R-:W-:Y:S09]  /*c040*/  @!P0 BRA `(.L_x_3313) ;  /* 0x00000008009c8947 */ /* 0x002ff20003800000 */
.L_x_3341:
[----:B------:R-:W-:Y:S05]  /*c050*/  @P1 BRA `(.L_x_3314) ;  /* 0x0000000000181947 */ /* 0x000fea0003800000 */
[----:B------:R-:W1:Y:S01]  /*c060*/  S2R R2, SR_TID.X ;  /* 0x0000000000027919 */ /* 0x000e620000002100 */
[----:B------:R-:W-:-:S04]  /*c070*/  IMAD.MOV.U32 R0, RZ, RZ, 0x4100 ;  /* 0x00004100ff007424 */ /* 0x000fc800078e00ff */
[----:B------:R1:W-:Y:S02]  /*c080*/  SYNCS.ARRIVE.TRANS64 RZ, [R3+URZ+0x30830], R0 ;  /* 0x0308300003ff79a7 */ /* 0x0003e4000800003f */
[----:B-1----:R-:W-:-:S13]  /*c090*/  LOP3.LUT P0, RZ, R2, 0x1f, RZ, 0xc0, !PT ;  /* 0x0000001f02ff7812 */ /* 0x002fda000780c0ff */
[----:B------:R-:W-:Y:S05]  /*c0a0*/  @!P0 BRA `(.L_x_3314) ;  /* 0x0000000000048947 */ /* 0x000fea0003800000 */
[----:B------:R-:W-:Y:S01]  /*c0b0*/  BPT.TRAP 0x1 ;  /* 0x000000040000795c */ /* 0x000fe20000300000 */
.L_x_3314:
        /* <DEDUP_REMOVED lines=41> */
.L_x_3295:
[----:B------:R-:W-:Y:S05]  /*c350*/  BSYNC B0 ;  /* 0x0000000000007941 */ /* 0x000fea0003800000 */
.L_x_3291:
[----:B------:R-:W-:-:S03]  /*c360*/  UMOV UR7, 0xffffffff ;  /* 0xffffffff00077882 */ /* 0x000fc60000000000 */
[----:B------:R-:W-:Y:S05]  /*c370*/  BRA.DIV UR7, `(.L_x_3315) ;  /* 0x0000000607e47947 */ /* 0x000fea000b800000 */
[----:B------:R-:W-:-:S13]  /*c380*/  ELECT P6, URZ, PT ;  /* 0x00000000003f782f */ /* 0x000fda00038c0000 */
.L_x_3344:
[----:B------:R-:W-:Y:S05]  /*c390*/  @!P6 BRA `(.L_x_3151) ;  /* 0x000000000084e947 */ /* 0x000fea0003800000 */
[----:B------:R-:W-:-:S06]  /*c3a0*/  ULOP3.LUT UR7, UR38, 0x2, URZ, 0xfc, !UPT ;  /* 0x0000000226077892 */ /* 0x000fcc000f8efc3f */
[----:B------:R-:W-:-:S05]  /*c3b0*/  IMAD.U32 R0, RZ, RZ, UR7 ;  /* 0x00000007ff007e24 */ /* 0x000fca000f8e00ff */
[----:B------:R-:W-:-:S13]  /*c3c0*/  ISETP.NE.AND P2, PT, R0, 0x3, PT ;  /* 0x000000030000780c */ /* 0x000fda0003f45270 */
[----:B------:R-:W-:Y:S05]  /*c3d0*/  @!P2 BRA `(.L_x_3316) ;  /* 0x000000000004a947 */ /* 0x000fea0003800000 */
[----:B------:R-:W-:Y:S01]  /*c3e0*/  BPT.TRAP 0x1 ;  /* 0x000000040000795c */ /* 0x000fe20000300000 */
.L_x_3316:
        /* <DEDUP_REMOVED lines=15> */
.L_x_3345:
[----:B------:R-:W2:Y:S02]  /*c4e0*/  SYNCS.PHASECHK.TRANS64.TRYWAIT P0, [R3+URZ], R0 ;  /* 0x00000000030075a7 */ /* 0x000ea4000800017f */
[----:B--2---:R-:W-:Y:S05]  /*c4f0*/  @!P0 BRA `(.L_x_3318) ;  /* 0x0000000400b88947 */ /* 0x004fea0003800000 */
.L_x_3346:
[----:B------:R-:W-:Y:S05]  /*c500*/  @!P2 BRA `(.L_x_3319) ;  /* 0x000000000004a947 */ /* 0x000fea0003800000 */
[----:B------:R-:W-:Y:S01]  /*c510*/  BPT.TRAP 0x1 ;  /* 0x000000040000795c */ /* 0x000fe20000300000 */
.L_x_3319:
[----:B--2---:R-:W-:-:S04]  /*c520*/  VIADD R3, R8, 0x30840 ;  /* 0x0003084008037836 */ /* 0x004fc80000000000 */
[----:B------:R-:W-:-:S04]  /*c530*/  IMAD R5, R2, 0x8, R3 ;  /* 0x0000000802057824 */ /* 0x000fc800078e0203 */
[----:B------:R-:W2:Y:S02]  /*c540*/  SYNCS.PHASECHK.TRANS64.TRYWAIT P0, [R5+URZ], R4 ;  /* 0x00000004050075a7 */ /* 0x000ea4000800017f */
[----:B--2---:R-:W-:Y:S05]  /*c550*/  @!P0 BRA `(.L_x_3320) ;  /* 0x0000000400b48947 */ /* 0x004fea0003800000 */
.L_x_3347:
[----:B------:R-:W-:-:S07]  /*c560*/  IMAD R3, R6, 0x8, R3 ;  /* 0x0000000806037824 */ /* 0x000fce00078e0203 */
.L_x_3321:
[----:B---3--:R3:W4:Y:S02]  /*c570*/  SYNCS.PHASECHK.TRANS64.TRYWAIT P0, [R3+URZ], R0 ;  /* 0x00000000030075a7 */ /* 0x008724000800017f */
[----:B----4-:R-:W-:Y:S05]  /*c580*/  @!P0 NANOSLEEP.SYNCS 0x989680 ;  /* 0x009896800000895d */ /* 0x010fea0003900000 */
[----:B------:R-:W4:Y:S02]  /*c590*/  @!P0 SYNCS.PHASECHK.TRANS64 P0, [R3+URZ], R0 ;  /* 0x00000000030085a7 */ /* 0x000f24000800007f */
[----:B----4-:R-:W-:Y:S05]  /*c5a0*/  @!P0 BRA `(.L_x_3321) ;  /* 0xfffffffc00f08947 */ /* 0x010fea000383ffff */
.L_x_3151:
[----:B------:R-:W-:Y:S05]  /*c5b0*/  BSYNC B6 ;  /* 0x0000000000067941 */ /* 0x000fea0003800000 */
.L_x_3143:
[----:B------:R-:W-:Y:S05]  /*c5c0*/  EXIT ;  /* 0x000000000000794d */ /* 0x000fea0003800000 */
.L_x_3161:
[----:B------:R-:W-:Y:S02]  /*c5d0*/  IMAD.MOV.U32 R12, RZ, RZ, RZ ;  /* 0x000000ffff0c7224 */ /* 0x000fe400078e00ff */
[----:B------:R-:W-:Y:S02]  /*c5e0*/  IMAD.MOV.U32 R11, RZ, RZ, 0x1f ;  /* 0x0000001fff0b7424 */ /* 0x000fe400078e00ff */
[----:B------:R-:W-:-:S07]  /*c5f0*/  IMAD.MOV.U32 R15, RZ, RZ, -0x1 ;  /* 0xffffffffff0f7424 */ /* 0x000fce00078e00ff */
[----:B------:R-:W-:Y:S05]  /*c600*/  WARPSYNC.COLLECTIVE R15, `(.L_x_3322) ;  /* 0x000000000f087348 */ /* 0x000fea0003c00000 */
[----:B------:R1:W2:Y:S02]  /*c610*/  SHFL.IDX P6, R14, R13, R12, R11 ;  /* 0x0000000c0d0e7389 */ /* 0x0002a400000c000b */
[----:B-12---:R-:W-:Y:S01]  /*c620*/  ENDCOLLECTIVE ;  /* 0x000000000000791b */ /* 0x006fe20003800000 */
.L_x_3322:
[----:B------:R-:W-:Y:S05]  /*c630*/  BRA `(.L_x_3323) ;  /* 0xffffff50008c7947 */ /* 0x000fea000383ffff */
.L_x_3163:
[----:B---3--:R3:W4:Y:S02]  /*c640*/  SYNCS.PHASECHK.TRANS64.TRYWAIT P0, [R228+URZ+0x30800], R9 ;  /* 0x03080009e40075a7 */ /* 0x008724000800017f */
[----:B----4-:R-:W-:Y:S05]  /*c650*/  @!P0 NANOSLEEP.SYNCS 0x989680 ;  /* 0x009896800000895d */ /* 0x010fea0003900000 */
[----:B------:R-:W4:Y:S02]  /*c660*/  @!P0 SYNCS.PHASECHK.TRANS64 P0, [R228+URZ+0x30800], R9 ;  /* 0x03080009e40085a7 */ /* 0x000f24000800007f */
[----:B----4-:R-:W-:Y:S05]  /*c670*/  @!P0 BRA `(.L_x_3163) ;  /* 0xfffffffc00f08947 */ /* 0x010fea000383ffff */
[----:B------:R-:W-:Y:S05]  /*c680*/  BRA `(.L_x_3162) ;  /* 0xffffff5000b47947 */ /* 0x000fea000383ffff */
.L_x_3167:
[----:B---3--:R3:W4:Y:S02]  /*c690*/  SYNCS.PHASECHK.TRANS64.TRYWAIT P1, [R0+URZ+0x30810], R9 ;  /* 0x03081009000075a7 */ /* 0x008724000802017f */
[----:B----4-:R-:W-:Y:S05]  /*c6a0*/  @!P1 NANOSLEEP.SYNCS 0x989680 ;  /* 0x009896800000995d */ /* 0x010fea0003900000 */
[----:B------:R-:W4:Y:S02]  /*c6b0*/  @!P1 SYNCS.PHASECHK.TRANS64 P1, [R0+URZ+0x30810], R9 ;  /* 0x03081009000095a7 */ /* 0x000f24000802007f */
[----:B----4-:R-:W-:Y:S05]  /*c6c0*/  @!P1 BRA `(.L_x_3167) ;  /* 0xfffffffc00f09947 */ /* 0x010fea000383ffff */
[----:B------:R-:W-:Y:S05]  /*c6d0*/  BRA `(.L_x_3166) ;  /* 0xffffff5800647947 */ /* 0x000fea000383ffff */
.L_x_3171:
[----:B------:R1:W1:Y:S02]  /*c6e0*/  SYNCS.PHASECHK.TRANS64.TRYWAIT P1, [R0+URZ+0x30830], R9 ;  /* 0x03083009000075a7 */ /* 0x000264000802017f */
[----:B-1----:R-:W-:Y:S05]  /*c6f0*/  @!P1 NANOSLEEP.SYNCS 0x989680 ;  /* 0x009896800000995d */ /* 0x002fea0003900000 */
[----:B------:R-:W1:Y:S02]  /*c700*/  @!P1 SYNCS.PHASECHK.TRANS64 P1, [R0+URZ+0x30830], R9 ;  /* 0x03083009000095a7 */ /* 0x000e64000802007f */
[----:B-1----:R-:W-:Y:S05]  /*c710*/  @!P1 BRA `(.L_x_3171) ;  /* 0xfffffffc00f09947 */ /* 0x002fea000383ffff */
[----:B------:R-:W-:Y:S05]  /*c720*/  BRA `(.L_x_3170) ;  /* 0xffffff5c00bc7947 */ /* 0x000fea000383ffff */
.L_x_3251:
[----:B------:R-:W-:Y:S01]  /*c730*/  BSSY B0, `(.L_x_3324) ;  /* 0x0000005000007945 */ /* 0x000fe20003800000 */
[----:B------:R-:W-:-:S07]  /*c740*/  IMAD.MOV.U32 R15, RZ, RZ, -0x1 ;  /* 0xffffffffff0f7424 */ /* 0x000fce00078e00ff */
[----:B------:R-:W-:Y:S05]  /*c750*/  WARPSYNC.COLLECTIVE R15, `(.L_x_3325) ;  /* 0x000000000f087348 */ /* 0x000fea0003c00000 */
[----:B------:R-:W-:Y:S01]  /*c760*/  NOP ;  /* 0x0000000000007918 */ /* 0x000fe20000000000 */
[----:B------:R-:W-:Y:S01]  /*c770*/  ENDCOLLECTIVE ;  /* 0x000000000000791b */ /* 0x000fe20003800000 */
.L_x_3325:
[----:B------:R-:W-:Y:S05]  /*c780*/  BSYNC B0 ;  /* 0x0000000000007941 */ /* 0x000fea0003800000 */
.L_x_3324:
[----:B------:R-:W-:Y:S05]  /*c790*/  BRA `(.L_x_3326) ;  /* 0xffffffc400087947 */ /* 0x000fea000383ffff */
.L_x_3264:
[----:B------:R-:W-:Y:S01]  /*c7a0*/  BSSY B0, `(.L_x_3327) ;  /* 0x0000005000007945 */ /* 0x000fe20003800000 */
[----:B------:R-:W-:-:S07]  /*c7b0*/  IMAD.MOV.U32 R15, RZ, RZ, -0x1 ;  /* 0xffffffffff0f7424 */ /* 0x000fce00078e00ff */
[----:B------:R-:W-:Y:S05]  /*c7c0*/  WARPSYNC.COLLECTIVE R15, `(.L_x_3328) ;  /* 0x000000000f087348 */ /* 0x000fea0003c00000 */
[----:B------:R-:W-:Y:S01]  /*c7d0*/  NOP ;  /* 0x0000000000007918 */ /* 0x000fe20000000000 */
[----:B------:R-:W-:Y:S01]  /*c7e0*/  ENDCOLLECTIVE ;  /* 0x000000000000791b */ /* 0x000fe20003800000 */
.L_x_3328:
[----:B------:R-:W-:Y:S05]  /*c7f0*/  BSYNC B0 ;  /* 0x0000000000007941 */ /* 0x000fea0003800000 */
.L_x_3327:
[----:B------:R-:W-:Y:S05]  /*c800*/  BRA `(.L_x_3329) ;  /* 0xffffffc800b87947 */ /* 0x000fea000383ffff */
.L_x_3276:
[----:B------:R-:W-:Y:S01]  /*c810*/  BSSY B0, `(.L_x_3330) ;  /* 0x0000005000007945 */ /* 0x000fe20003800000 */
[----:B------:R-:W-:-:S07]  /*c820*/  IMAD.MOV.U32 R15, RZ, RZ, -0x1 ;  /* 0xffffffffff0f7424 */ /* 0x000fce00078e00ff */
[----:B------:R-:W-:Y:S05]  /*c830*/  WARPSYNC.COLLECTIVE R15, `(.L_x_3331) ;  /* 0x000000000f087348 */ /* 0x000fea0003c00000 */
[----:B------:R-:W-:Y:S01]  /*c840*/  NOP ;  /* 0x0000000000007918 */ /* 0x000fe20000000000 */
[----:B------:R-:W-:Y:S01]  /*c850*/  ENDCOLLECTIVE ;  /* 0x000000000000791b */ /* 0x000fe20003800000 */
.L_x_3331:
[----:B------:R-:W-:Y:S05]  /*c860*/  BSYNC B0 ;  /* 0x0000000000007941 */ /* 0x000fea0003800000 */
.L_x_3330:
[----:B------:R-:W-:Y:S05]  /*c870*/  BRA `(.L_x_3332) ;  /* 0xffffffcc00f87947 */ /* 0x000fea000383ffff */
.L_x_3296:
[----:B-1----:R1:W2:Y:S02]  /*c880*/  SYNCS.PHASECHK.TRANS64.TRYWAIT P0, [R15+URZ+0x30820], R2 ;  /* 0x030820020f0075a7 */ /* 0x0022a4000800017f */
[----:B--2---:R-:W-:Y:S05]  /*c890*/  @!P0 NANOSLEEP.SYNCS 0x989680 ;  /* 0x009896800000895d */ /* 0x004fea0003900000 */
[----:B------:R-:W2:Y:S02]  /*c8a0*/  @!P0 SYNCS.PHASECHK.TRANS64 P0, [R15+URZ+0x30820], R2 ;  /* 0x030820020f0085a7 */ /* 0x000ea4000800007f */
[----:B--2---:R-:W-:Y:S05]  /*c8b0*/  @!P0 BRA `(.L_x_3296) ;  /* 0xfffffffc00f08947 */ /* 0x004fea000383ffff */
[----:B------:R-:W-:Y:S05]  /*c8c0*/  BRA `(.L_x_3333) ;  /* 0xffffffdc00e87947 */ /* 0x000fea000383ffff */
.L_x_3300:
[----:B--2---:R2:W3:Y:S02]  /*c8d0*/  SYNCS.PHASECHK.TRANS64.TRYWAIT P1, [R15+URZ+0x30840], R18 ;  /* 0x030840120f0075a7 */ /* 0x0044e4000802017f */
[----:B---3--:R-:W-:Y:S05]  /*c8e0*/  @!P1 NANOSLEEP.SYNCS 0x989680 ;  /* 0x009896800000995d */ /* 0x008fea0003900000 */
[----:B------:R-:W3:Y:S02]  /*c8f0*/  @!P1 SYNCS.PHASECHK.TRANS64 P1, [R15+URZ+0x30840], R18 ;  /* 0x030840120f0095a7 */ /* 0x000ee4000802007f */
[----:B---3--:R-:W-:Y:S05]  /*c900*/  @!P1 BRA `(.L_x_3300) ;  /* 0xfffffffc00f09947 */ /* 0x008fea000383ffff */
[----:B------:R-:W-:Y:S05]  /*c910*/  BRA `(.L_x_3334) ;  /* 0xffffffe4008c7947 */ /* 0x000fea000383ffff */
.L_x_3302:
[----:B-1----:R1:W3:Y:S02]  /*c920*/  SYNCS.PHASECHK.TRANS64.TRYWAIT P1, [R15+URZ+0x30828], R18 ;  /* 0x030828120f0075a7 */ /* 0x0022e4000802017f */
[----:B---3--:R-:W-:Y:S05]  /*c930*/  @!P1 NANOSLEEP.SYNCS 0x989680 ;  /* 0x009896800000995d */ /* 0x008fea0003900000 */
[----:B------:R-:W3:Y:S02]  /*c940*/  @!P1 SYNCS.PHASECHK.TRANS64 P1, [R15+URZ+0x30828], R18 ;  /* 0x030828120f0095a7 */ /* 0x000ee4000802007f */
[----:B---3--:R-:W-:Y:S05]  /*c950*/  @!P1 BRA `(.L_x_3302) ;  /* 0xfffffffc00f09947 */ /* 0x008fea000383ffff */
[----:B------:R-:W-:Y:S05]  /*c960*/  BRA `(.L_x_3335) ;  /* 0xffffffe8002c7947 */ /* 0x000fea000383ffff */
.L_x_3304:
[----:B---3--:R3:W4:Y:S02]  /*c970*/  SYNCS.PHASECHK.TRANS64.TRYWAIT P1, [R15+URZ+0x30848], R18 ;  /* 0x030848120f0075a7 */ /* 0x008724000802017f */
[----:B----4-:R-:W-:Y:S05]  /*c980*/  @!P1 NANOSLEEP.SYNCS 0x989680 ;  /* 0x009896800000995d */ /* 0x010fea0003900000 */
[----:B------:R-:W4:Y:S02]  /*c990*/  @!P1 SYNCS.PHASECHK.TRANS64 P1, [R15+URZ+0x30848], R18 ;  /* 0x030848120f0095a7 */ /* 0x000f24000802007f */
[----:B----4-:R-:W-:Y:S05]  /*c9a0*/  @!P1 BRA `(.L_x_3304) ;  /* 0xfffffffc00f09947 */ /* 0x010fea000383ffff */
[----:B------:R-:W-:Y:S05]  /*c9b0*/  BRA `(.L_x_3336) ;  /* 0xffffffe800cc7947 */ /* 0x000fea000383ffff */
.L_x_3306:
[----:B------:R-:W-:-:S07]  /*c9c0*/  SHF.L.U32 R4, R10, 0x1f, RZ ;  /* 0x0000001f0a047819 */ /* 0x000fce00000006ff */
.L_x_3337:
[----:B----4-:R4:W1:Y:S02]  /*c9d0*/  SYNCS.PHASECHK.TRANS64.TRYWAIT P1, [R15+URZ+0x30820], R4 ;  /* 0x030820040f0075a7 */ /* 0x010864000802017f */
[----:B-1----:R-:W-:Y:S05]  /*c9e0*/  @!P1 NANOSLEEP.SYNCS 0x989680 ;  /* 0x009896800000995d */ /* 0x002fea0003900000 */
[----:B------:R-:W1:Y:S02]  /*c9f0*/  @!P1 SYNCS.PHASECHK.TRANS64 P1, [R15+URZ+0x30820], R4 ;  /* 0x030820040f0095a7 */ /* 0x000e64000802007f */
[----:B-1----:R-:W-:Y:S05]  /*ca00*/  @!P1 BRA `(.L_x_3337) ;  /* 0xfffffffc00f09947 */ /* 0x002fea000383ffff */
[----:B------:R-:W-:Y:S05]  /*ca10*/  BRA `(.L_x_3338) ;  /* 0xffffffec00507947 */ /* 0x000fea000383ffff */
.L_x_3309:
[----:B----4-:R4:W1:Y:S02]  /*ca20*/  SYNCS.PHASECHK.TRANS64.TRYWAIT P1, [R15+URZ+0x30840], R12 ;  /* 0x0308400c0f0075a7 */ /* 0x010864000802017f */
[----:B-1----:R-:W-:Y:S05]  /*ca30*/  @!P1 NANOSLEEP.SYNCS 0x989680 ;  /* 0x009896800000995d */ /* 0x002fea0003900000 */
[----:B------:R-:W1:Y:S02]  /*ca40*/  @!P1 SYNCS.PHASECHK.TRANS64 P1, [R15+URZ+0x30840], R12 ;  /* 0x0308400c0f0095a7 */ /* 0x000e64000802007f */
[----:B-1----:R-:W-:Y:S05]  /*ca50*/  @!P1 BRA `(.L_x_3309) ;  /* 0xfffffffc00f09947 */ /* 0x002fea000383ffff */
[----:B------:R-:W-:Y:S05]  /*ca60*/  BRA `(.L_x_3339) ;  /* 0xfffffff0000c7947 */ /* 0x000fea000383ffff */
.L_x_3311:
[----:B-1----:R1:W2:Y:S02]  /*ca70*/  SYNCS.PHASECHK.TRANS64.TRYWAIT P1, [R15+URZ+0x30828], R12 ;  /* 0x0308280c0f0075a7 */ /* 0x0022a4000802017f */
[----:B--2---:R-:W-:Y:S05]  /*ca80*/  @!P1 NANOSLEEP.SYNCS 0x989680 ;  /* 0x009896800000995d */ /* 0x004fea0003900000 */
[----:B------:R-:W2:Y:S02]  /*ca90*/  @!P1 SYNCS.PHASECHK.TRANS64 P1, [R15+URZ+0x30828], R12 ;  /* 0x0308280c0f0095a7 */ /* 0x000ea4000802007f */
[----:B--2---:R-:W-:Y:S05]  /*caa0*/  @!P1 BRA `(.L_x_3311) ;  /* 0xfffffffc00f09947 */ /* 0x004fea000383ffff */
[----:B------:R-:W-:Y:S05]  /*cab0*/  BRA `(.L_x_3340) ;  /* 0xfffffff000a07947 */ /* 0x000fea000383ffff */
.L_x_3313:
[----:B------:R1:W1:Y:S02]  /*cac0*/  SYNCS.PHASECHK.TRANS64.TRYWAIT P0, [R3+URZ+0x30840], R0 ;  /* 0x03084000030075a7 */ /* 0x000264000800017f */
[----:B-1----:R-:W-:Y:S05]  /*cad0*/  @!P0 NANOSLEEP.SYNCS 0x989680 ;  /* 0x009896800000895d */ /* 0x002fea0003900000 */
[----:B------:R-:W1:Y:S02]  /*cae0*/  @!P0 SYNCS.PHASECHK.TRANS64 P0, [R3+URZ+0x30840], R0 ;  /* 0x03084000030085a7 */ /* 0x000e64000800007f */
[----:B-1----:R-:W-:Y:S05]  /*caf0*/  @!P0 BRA `(.L_x_3313) ;  /* 0xfffffffc00f08947 */ /* 0x002fea000383ffff */
[----:B------:R-:W-:Y:S05]  /*cb00*/  BRA `(.L_x_3341) ;  /* 0xfffffff400507947 */ /* 0x000fea000383ffff */
.L_x_3315:
[----:B------:R-:W-:Y:S01]  /*cb10*/  BSSY B0, `(.L_x_3342) ;  /* 0x0000006000007945 */ /* 0x000fe20003800000 */
[----:B------:R-:W-:-:S07]  /*cb20*/  IMAD.MOV.U32 R15, RZ, RZ, -0x1 ;  /* 0xffffffffff0f7424 */ /* 0x000fce00078e00ff */
[----:B------:R-:W-:Y:S05]  /*cb30*/  WARPSYNC.COLLECTIVE R15, `(.L_x_3343) ;  /* 0x000000000f0c7348 */ /* 0x000fea0003c00000 */
[----:B------:R-:W-:Y:S02]  /*cb40*/  ELECT P6, UR62, PT ;  /* 0x00000000003e782f */ /* 0x000fe400038c0000 */
[----:B------:R-:W-:Y:S01]  /*cb50*/  MOV R14, UR62 ;  /* 0x0000003e000e7c02 */ /* 0x000fe20008000f00 */
[----:B------:R-:W-:Y:S10]  /*cb60*/  ENDCOLLECTIVE ;  /* 0x000000000000791b */ /* 0x000ff40003800000 */
.L_x_3343:
[----:B------:R-:W-:Y:S05]  /*cb70*/  BSYNC B0 ;  /* 0x0000000000007941 */ /* 0x000fea0003800000 */
.L_x_3342:
[----:B------:R-:W-:Y:S05]  /*cb80*/  BRA `(.L_x_3344) ;  /* 0xfffffff800007947 */ /* 0x000fea000383ffff */
.L_x_3317:
[----:B-1----:R1:W2:Y:S02]  /*cb90*/  SYNCS.PHASECHK.TRANS64.TRYWAIT P0, [R7+URZ], R4 ;  /* 0x00000004070075a7 */ /* 0x0022a4000800017f */
[----:B--2---:R-:W-:Y:S05]  /*cba0*/  @!P0 NANOSLEEP.SYNCS 0x989680 ;  /* 0x009896800000895d */ /* 0x004fea0003900000 */
[----:B------:R-:W2:Y:S02]  /*cbb0*/  @!P0 SYNCS.PHASECHK.TRANS64 P0, [R7+URZ], R4 ;  /* 0x00000004070085a7 */ /* 0x000ea4000800007f */
[----:B--2---:R-:W-:Y:S05]  /*cbc0*/  @!P0 BRA `(.L_x_3317) ;  /* 0xfffffffc00f08947 */ /* 0x004fea000383ffff */
[----:B------:R-:W-:Y:S05]  /*cbd0*/  BRA `(.L_x_3345) ;  /* 0xfffffff800407947 */ /* 0x000fea000383ffff */
.L_x_3318:
[----:B--2---:R2:W3:Y:S02]  /*cbe0*/  SYNCS.PHASECHK.TRANS64.TRYWAIT P0, [R3+URZ], R0 ;  /* 0x00000000030075a7 */ /* 0x0044e4000800017f */
[----:B---3--:R-:W-:Y:S05]  /*cbf0*/  @!P0 NANOSLEEP.SYNCS 0x989680 ;  /* 0x009896800000895d */ /* 0x008fea0003900000 */
[----:B------:R-:W3:Y:S02]  /*cc00*/  @!P0 SYNCS.PHASECHK.TRANS64 P0, [R3+URZ], R0 ;  /* 0x00000000030085a7 */ /* 0x000ee4000800007f */
[----:B---3--:R-:W-:Y:S05]  /*cc10*/  @!P0 BRA `(.L_x_3318) ;  /* 0xfffffffc00f08947 */ /* 0x008fea000383ffff */
[----:B------:R-:W-:Y:S05]  /*cc20*/  BRA `(.L_x_3346) ;  /* 0xfffffff800347947 */ /* 0x000fea000383ffff */
.L_x_3320:
[----:B--2---:R2:W3:Y:S02]  /*cc30*/  SYNCS.PHASECHK.TRANS64.TRYWAIT P0, [R5+URZ], R4 ;  /* 0x00000004050075a7 */ /* 0x0044e4000800017f */
[----:B---3--:R-:W-:Y:S05]  /*cc40*/  @!P0 NANOSLEEP.SYNCS 0x989680 ;  /* 0x009896800000895d */ /* 0x008fea0003900000 */
[----:B------:R-:W3:Y:S02]  /*cc50*/  @!P0 SYNCS.PHASECHK.TRANS64 P0, [R5+URZ], R4 ;  /* 0x00000004050085a7 */ /* 0x000ee4000800007f */
[----:B---3--:R-:W-:Y:S05]  /*cc60*/  @!P0 BRA `(.L_x_3320) ;  /* 0xfffffffc00f08947 */ /* 0x008fea000383ffff */
[----:B------:R-:W-:Y:S05]  /*cc70*/  BRA `(.L_x_3347) ;  /* 0xfffffff800387947 */ /* 0x000fea000383ffff */
.L_x_3348:
        /* <DEDUP_REMOVED lines=16> */
.L_x_3707:


//--------------------- .text._ZN7cutlass13device_kernelIN5flash11enable_sm90INS1_16FlashAttnBwdSm90INS1_25CollectiveMainloopBwdSm90ILi2ELi2ELi2EN4cute5tupleIJNS5_1CILi1EEES8_S8_EEENS6_IJNS7_ILi64EEENS7_ILi128EEESB_EEENS_10bfloat16_tEfNS_4arch4Sm90ELb1ELb0ELb0ELb1ELb0ELb1ELb0ELb0ELi2ELi1ELi2ELi1ELb0EEENS1_24CollectiveEpilogueBwdGQAISC_fSF_Li256ELb1ELb0EEENS1_25SingleTileBwdLPTSchedulerILb1ELi128ELb0EEEEEEEEEvNT_6ParamsE --------------------------
	.section	.text._ZN7cutlass13device_kernelIN5flash11enable_sm90INS1_16FlashAttnBwdSm90INS1_25CollectiveMainloopBwdSm90ILi2ELi2ELi2EN4cute5tupleIJNS5_1CILi1EEES8_S8_EEENS6_IJNS7_ILi64EEENS7_ILi128EEESB_EEENS_10bfloat16_tEfNS_4arch4Sm90ELb1ELb0ELb0ELb1ELb0ELb1ELb0ELb0ELi2ELi1ELi2ELi1ELb0EEENS1_24CollectiveEpilogueBwdGQAISC_fSF_Li256ELb1ELb0EEENS1_25SingleTileBwdLPTSchedulerILb1ELi128ELb0EEEEEEEEEvNT_6ParamsE,"ax",@progbits
	.align	128
.text._ZN7cutlass13device_kernelIN5flash11enable_sm90INS1_16FlashAttnBwdSm90INS1_25CollectiveMainloopBwdSm90ILi2ELi2ELi2EN4cute5tupleIJNS5_1CILi1EEES8_S8_EEENS6_IJNS7_ILi64EEENS7_ILi128EEESB_EEENS_10bfloat16_tEfNS_4arch4Sm90ELb1ELb0ELb0ELb1ELb0ELb1ELb0ELb0ELi2ELi1ELi2ELi1ELb0EEENS1_24CollectiveEpilogueBwdGQAISC_fSF_Li256ELb1ELb0EEENS1_25SingleTileBwdLPTSchedulerILb1ELi128ELb0EEEEEEEEEvNT_6ParamsE:
        .type           _ZN7cutlass13device_kernelIN5flash11enable_sm90INS1_16FlashAttnBwdSm90INS1_25CollectiveMainloopBwdSm90ILi2ELi2ELi2EN4cute5tupleIJNS5_1CILi1EEES8_S8_EEENS6_IJNS7_ILi64EEENS7_ILi128EEESB_EEENS_10bfloat16_tEfNS_4arch4Sm90ELb1ELb0ELb0ELb1ELb0ELb1ELb0ELb0ELi2ELi1ELi2ELi1ELb0EEENS1_24CollectiveEpilogueBwdGQAISC_fSF_Li256ELb1ELb0EEENS1_25SingleTileBwdLPTSchedulerILb1ELi128ELb0EEEEEEEEEvNT_6ParamsE,@function
        .size           _ZN7cutlass13device_kernelIN5flash11enable_sm90INS1_16FlashAttnBwdSm90INS1_25CollectiveMainloopBwdSm90ILi2ELi2ELi2EN4cute5tupleIJNS5_1CILi1EEES8_S8_EEENS6_IJNS7_ILi64EEENS7_ILi128EEESB_EEENS_10bfloat16_tEfNS_4arch4Sm90ELb1ELb0ELb0ELb1ELb0ELb1ELb0ELb0ELi2ELi1ELi2ELi1ELb0EEENS1_24CollectiveEpilogueBwdGQAISC_fSF_Li256ELb1ELb0EEENS1_25SingleTileBwdLPTSchedulerILb1ELi128ELb0EEEEEEEEEvNT_6ParamsE,(.L_x_3708 - _ZN7cutlass13device_kernelIN5flash11enable_sm90INS1_16FlashAttnBwdSm90INS1_25CollectiveMainloopBwdSm90ILi2ELi2ELi2EN4cute5tupleIJNS5_1CILi1EEES8_S8_EEENS6_IJNS7_ILi64EEENS7_ILi128EEESB_EEENS_10bfloat16_tEfNS_4arch4Sm90ELb1ELb0ELb0ELb1ELb0ELb1ELb0ELb0ELi2ELi1ELi2ELi1ELb0EEENS1_24CollectiveEpilogueBwdGQAISC_fSF_Li256ELb1ELb0EEENS1_25SingleTileBwdLPTSchedulerILb1ELi128ELb0EEEEEEEEEvNT_6ParamsE)
        .other          _ZN7cutlass13device_kernelIN5flash11enable_sm90INS1_16FlashAttnBwdSm90INS1_25CollectiveMainloopBwdSm90ILi2ELi2ELi2EN4cute5tupleIJNS5_1CILi1EEES8_S8_EEENS6_IJNS7_ILi64EEENS7_ILi128EEESB_EEENS_10bfloat16_tEfNS_4arch4Sm90ELb1ELb0ELb0ELb1ELb0ELb1ELb0ELb0ELi2ELi1ELi2ELi1ELb0EEENS1_24CollectiveEpilogueBwdGQAISC_fSF_Li256ELb1ELb0EEENS1_25SingleTileBwdLPTSchedulerILb1ELi128ELb0EEEEEEEEEvNT_6ParamsE,@"STO_CUDA_ENTRY STV_DEFAULT"
_ZN7cutlass13device_kernelIN5flash11enable_sm90INS1_16FlashAttnBwdSm90INS1_25CollectiveMainloopBwdSm90ILi2ELi2ELi2EN4cute5tupleIJNS5_1CILi1EEES8_S8_EEENS6_IJNS7_ILi64EEENS7_ILi128EEESB_EEENS_10bfloat16_tEfNS_4arch4Sm90ELb1ELb0ELb0ELb1ELb0ELb1ELb0ELb0ELi2ELi1ELi2ELi1ELb0EEENS1_24CollectiveEpilogueBwdGQAISC_fSF_Li256ELb1ELb0EEENS1_25SingleTileBwdLPTSchedulerILb1ELi128ELb0EEEEEEEEEvNT_6ParamsE:
        /* <DEDUP_REMOVED lines=24> */
.L_x_3350:
[----:B------:R-:W-:Y:S05]  /*0180*/  BSYNC B0 ;  /* 0x0000000000007941 */ /* 0x000fea0003800000 */
.L_x_3349:
        /* <DEDUP_REMOVED lines=37> */
.L_x_3351:
        /* <DEDUP_REMOVED lines=22> */
.L_x_3352:
[----:B------:R-:W-:Y:S01]  /*0540*/  PLOP3.LUT P0, PT, PT, PT, UP0, 0x80, 0x0 ;  /* 0x000000000000781c */ /* 0x000fe20003f0f008 */
[----:B------:R-:W-:Y:S01]  /*0550*/  NOP ;  /* 0x0000000000007918 */ /* 0x000fe20000000000 */
[----:B------:R-:W-:Y:S01]  /*0560*/  ULDC.64 UR46, c[0x0][0x208] ;  /* 0x00008200002e7ab9 */ /* 0x000fe20000000a00 */
[----:B------:R-:W-:Y:S01]  /*0570*/  BSSY B6, `(.L_x_3353) ;  /* 0x00008a0000067945 */ /* 0x000fe20003800000 */
[----:B-12-4-:R-:W-:Y:S09]  /*0580*/  BAR.SYNC.DEFER_BLOCKING 0x0 ;  /* 0x0000000000007b1d */ /* 0x016ff20000010000 */
[----:B------:R-:W-:Y:S05]  /*0590*/  @!P0 BRA `(.L_x_3354) ;  /* 0x0000004800bc8947 */ /* 0x000fea0003800000 */
.L_x_3355:
        /* <DEDUP_REMOVED lines=32> */
.L_x_3356:
[----:B------:R-:W-:Y:S01]  /*07a0*/  ULDC UR7, c[0x0][0x8cc] ;  /* 0x0002330000077ab9 */ /* 0x000fe20000000800 */
[----:B------:R-:W-:Y:S01]  /*07b0*/  UMOV UR36, UR10 ;  /* 0x0000000a00247c82 */ /* 0x000fe20008000000 */
[----:B------:R-:W-:-:S11]  /*07c0*/  UISETP.NE.AND UP0, UPT, UR7, 0x1, UPT ;  /* 0x000000010700788c */ /* 0x000fd6000bf05270 */
[----:B------:R-:W-:Y:S02]  /*07d0*/  @UP0 ULDC.64 UR8, c[0x0][0x8d0] ;  /* 0x0002340000080ab9 */ /* 0x000fe40000000a00 */
[----:B------:R-:W-:-:S04]  /*07e0*/  UIMAD.WIDE.U32 UR4, UR10, UR8, URZ ;  /* 0x000000080a0472a5 */ /* 0x000fc8000f8e003f */
[----:B------:R-:W-:-:S04]  /*07f0*/  @UP0 USHF.R.U32.HI UR36, URZ, UR9, UR5 ;  /* 0x000000093f240299 */ /* 0x000fc80008011605 */
[----:B------:R-:W-:-:S12]  /*0800*/  UIMAD UR4, UR36, UR7, URZ ;  /* 0x00000007240472a4 */ /* 0x000fd8000f8e023f */
.L_x_3357:
        /* <DEDUP_REMOVED lines=23> */
.L_x_3358:
        /* <DEDUP_REMOVED lines=14> */
.L_x_3360:
[----:B------:R-:W-:-:S05]  /*0a60*/  ULDC UR4, c[0x0][0x8f4] ;  /* 0x00023d0000047ab9 */ /* 0x000fca0000000800 */
.L_x_3359:
        /* <DEDUP_REMOVED lines=20> */
.L_x_3362:
        /* <DEDUP_REMOVED lines=14> */
.L_x_3363:
        /* <DEDUP_REMOVED lines=11> */
.L_x_3364:
        /* <DEDUP_REMOVED lines=13> */
.L_x_3365:
        /* <DEDUP_REMOVED lines=101> */
.L_x_3368:
        /* <DEDUP_REMOVED lines=15> */
.L_x_3367:
        /* <DEDUP_REMOVED lines=22> */
.L_x_3370:
        /* <DEDUP_REMOVED lines=15> */
.L_x_3369:
        /* <DEDUP_REMOVED lines=8> */
.L_x_3456:
        /* <DEDUP_REMOVED lines=15> */
.L_x_3372:
        /* <DEDUP_REMOVED lines=102> */
.L_x_3384:
[----:B------:R-:W-:-:S13]  /*1f70*/  ISETP.NE.AND P0, PT, R231, 0x3, PT ;  /* 0x00000003e700780c */ /* 0x000fda0003f05270 */
[----:B------:R-:W-:Y:S05]  /*1f80*/  @!P0 BRA `(.L_x_3374) ;  /* 0x0000000000048947 */ /* 0x000fea0003800000 */
[----:B------:R-:W-:Y:S01]  /*1f90*/  BPT.TRAP 0x1 ;  /* 0x000000040000795c */ /* 0x000fe20000300000 */
.L_x_3374:
[----:B------:R-:W-:Y:S01]  /*1fa0*/  IMAD R0, R3, 0x8, R228 ;  /* 0x0000000803007824 */ /* 0x000fe200078e02e4 */
[----:B------:R-:W-:-:S04]  /*1fb0*/  SHF.L.U32 R9, R4, 0x1f, RZ ;  /* 0x0000001f04097819 */ /* 0x000fc800000006ff */
[----:B------:R2:W3:Y:S01]  /*1fc0*/  SYNCS.PHASECHK.TRANS64.TRYWAIT P1, [R0+URZ+0x30810], R9 ;  /* 0x03081009000075a7 */ /* 0x0004e2000802017f */
[----:B------:R-:W-:Y:S05]  /*1fd0*/  @!P0 BRA `(.L_x_3375) ;  /* 0x0000000000048947 */ /* 0x000fea0003800000 */
[----:B------:R-:W-:Y:S01]  /*1fe0*/  BPT.TRAP 0x1 ;  /* 0x000000040000795c */ /* 0x000fe20000300000 */
.L_x_3375:
[----:B---3--:R-:W-:Y:S05]  /*1ff0*/  @P1 BRA `(.L_x_3376) ;  /* 0x0000000000081947 */ /* 0x008fea0003800000 */
[----:B------:R-:W3:Y:S02]  /*2000*/  SYNCS.PHASECHK.TRANS64.TRYWAIT P1, [R0+URZ+0x30810], R9 ;  /* 0x03081009000075a7 */ /* 0x000ee4000802017f */
[----:B---3--:R-:W-:Y:S05]  /*2010*/  @!P1 BRA `(.L_x_3377) ;  /* 0x00000070000c9947 */ /* 0x008fea0003800000 */
.L_x_3376:
        /* <DEDUP_REMOVED lines=81> */
.L_x_3378:
[----:B------:R1:W1:Y:S01]  /*2530*/  SYNCS.PHASECHK.TRANS64.TRYWAIT P1, [R0+URZ+0x30830], R9 ;  /* 0x03083009000075a7 */ /* 0x000262000802017f */
[----:B------:R-:W-:Y:S05]  /*2540*/  @!P0 BRA `(.L_x_3379) ;  /* 0x0000000000048947 */ /* 0x000fea0003800000 */
[----:B------:R-:W-:Y:S01]  /*2550*/  BPT.TRAP 0x1 ;  /* 0x000000040000795c */ /* 0x000fe20000300000 */
.L_x_3379:
[----:B------:R-:W-:-:S05]  /*2560*/  VIADD R6, R228, 0x20000 ;  /* 0x00020000e4067836 */ /* 0x000fca0000000000 */
[----:B------:R-:W-:-:S04]  /*2570*/  SHF.R.U32.HI R6, RZ, 0x4, R6 ;  /* 0x00000004ff067819 */ /* 0x000fc80000011606 */
[----:B------:R-:W-:-:S04]  /*2580*/  LOP3.LUT R225, R6, 0x3fff, RZ, 0xc0, !PT ;  /* 0x00003fff06e17812 */ /* 0x000fc800078ec0ff */
[----:B------:R-:W-:Y:S01]  /*2590*/  LOP3.LUT R6, R225, 0x10000, RZ, 0xfc, !PT ;  /* 0x00010000e1067812 */ /* 0x000fe200078efcff */
[----:B-1----:R-:W-:Y:S06]  /*25a0*/  @P1 BRA `(.L_x_3380) ;  /* 0x0000000000081947 */ /* 0x002fec0003800000 */
[----:B------:R-:W1:Y:S02]  /*25b0*/  SYNCS.PHASECHK.TRANS64.TRYWAIT P1, [R0+URZ+0x30830], R9 ;  /* 0x03083009000075a7 */ /* 0x000e64000802017f */
[----:B-1----:R-:W-:Y:S05]  /*25c0*/  @!P1 BRA `(.L_x_3381) ;  /* 0x0000006800b49947 */ /* 0x002fea0003800000 */
.L_x_3380:
        /* <DEDUP_REMOVED lines=406> */
.L_x_3382:
        /* <DEDUP_REMOVED lines=49> */
.L_x_3383:
        /* <DEDUP_REMOVED lines=78> */
.L_x_3366:
[----:B------:R-:W-:Y:S05]  /*4720*/  @P0 BRA `(.L_x_3361) ;  /* 0x0000004800100947 */ /* 0x000fea0003800000 */
[----:B------:R-:W-:Y:S01]  /*4730*/  ULDC.64 UR4, c[0x0][0x878] ;  /* 0x00021e0000047ab9 */ /* 0x000fe20000000a00 */
[----:B------:R-:W1:Y:S01]  /*4740*/  S2R R4, SR_TID.X ;  /* 0x0000000000047919 */ /* 0x000e620000002100 */
[----:B------:R-:W-:Y:S01]  /*4750*/  UISETP.NE.U32.AND UP0, UPT, UR4, URZ, UPT ;  /* 0x0000003f0400728c */ /* 0x000fe2000bf05070 */
[----:B------:R-:W2:Y:S01]  /*4760*/  S2UR UR10, SR_CgaCtaId ;  /* 0x00000000000a79c3 */ /* 0x000ea20000008800 */
[----:B------:R-:W-:Y:S01]  /*4770*/  UMOV UR7, 0x400 ;  /* 0x0000040000077882 */ /* 0x000fe20000000000 */
[----:B------:R-:W-:Y:S02]  /*4780*/  USHF.L.U32 UR36, UR36, 0xe, URZ ;  /* 0x0000000e24247899 */ /* 0x000fe4000800063f */
[----:B------:R-:W-:Y:S01]  /*4790*/  UISETP.NE.AND.EX UP0, UPT, UR5, URZ, UPT, UP0 ;  /* 0x0000003f0500728c */ /* 0x000fe2000bf05300 */
[----:B------:R-:W-:Y:S01]  /*47a0*/  ULDC.64 UR12, c[0x0][0x818] ;  /* 0x00020600000c7ab9 */ /* 0x000fe20000000a00 */
[----:B------:R-:W-:Y:S01]  /*47b0*/  ULDC.64 UR14, c[0x0][0x840] ;  /* 0x00021000000e7ab9 */ /* 0x000fe20000000a00 */
[----:B------:R-:W-:-:S03]  /*47c0*/  ULDC.64 UR16, c[0x0][0x848] ;  /* 0x0002120000107ab9 */ /* 0x000fc60000000a00 */
[----:B------:R-:W-:-:S05]  /*47d0*/  PLOP3.LUT P0, PT, PT, PT, UP0, 0x80, 0x0 ;  /* 0x000000000000781c */ /* 0x000fca0003f0f008 */
[----:B------:R-:W-:Y:S02]  /*47e0*/  @UP0 ULDC.64 UR4, c[0x0][0x878] ;  /* 0x00021e0000040ab9 */ /* 0x000fe40000000a00 */
[----:B------:R-:W-:-:S06]  /*47f0*/  @UP0 UIMAD.WIDE UR4, UR39, 0x4, UR4 ;  /* 0x00000004270408a5 */ /* 0x000fcc000f8e0204 */
[----:B------:R-:W-:Y:S02]  /*4800*/  IMAD.U32 R2, RZ, RZ, UR4 ;  /* 0x00000004ff027e24 */ /* 0x000fe4000f8e00ff */
[----:B------:R-:W-:Y:S01]  /*4810*/  IMAD.U32 R3, RZ, RZ, UR5 ;  /* 0x00000005ff037e24 */ /* 0x000fe2000f8e00ff */
[----:B------:R-:W-:-:S04]  /*4820*/  ULDC UR5, c[0x0][0x850] ;  /* 0x0002140000057ab9 */ /* 0x000fc80000000800 */
[----:B------:R-:W3:Y:S01]  /*4830*/  @P0 LDG.E R2, desc[UR46][R2.64] ;  /* 0x0000002e02020981 */ /* 0x000ee2000c1e1900 */
[----:B-1----:R-:W-:Y:S01]  /*4840*/  VIADD R5, R4, 0xffffff80 ;  /* 0xffffff8004057836 */ /* 0x002fe20000000000 */
[----:B------:R-:W-:Y:S01]  /*4850*/  UISETP.NE.AND UP1, UPT, UR5, 0x1, UPT ;  /* 0x000000010500788c */ /* 0x000fe2000bf25270 */
[----:B------:R-:W-:Y:S03]  /*4860*/  BSSY B0, `(.L_x_3385) ;  /* 0x000005a000007945 */ /* 0x000fe60003800000 */
[----:B------:R-:W-:-:S07]  /*4870*/  SHF.R.S32.HI R0, RZ, 0x1f, R5 ;  /* 0x0000001fff007819 */ /* 0x000fce0000011405 */
[----:B------:R-:W-:Y:S02]  /*4880*/  @UP1 ULDC UR8, c[0x0][0x854] ;  /* 0x0002150000081ab9 */ /* 0x000fe40000000800 */
[----:B------:R-:W-:Y:S01]  /*4890*/  UIMAD.WIDE.U32 UR8, UR37, UR8, URZ ;  /* 0x00000008250872a5 */ /* 0x000fe2000f8e003f */
        /* <DEDUP_REMOVED lines=12> */
[----:B--2---:R-:W-:Y:S02]  /*4960*/  ULEA UR4, UR10, UR7, 0x18 ;  /* 0x000000070a047291 */ /* 0x004fe4000f8ec03f */
[----:B------:R-:W-:-:S04]  /*4970*/  @UP0 USHF.L.U32 UR5, UR5, 0x7, URZ ;  /* 0x0000000705050899 */ /* 0x000fc8000800063f */
[----:B------:R-:W-:Y:S01]  /*4980*/  @UP0 ULOP3.LUT UR6, UR5, 0xffffc000, URZ, 0xc0, !UPT ;  /* 0xffffc00005060892 */ /* 0x000fe2000f8ec03f */
[----:B------:R-:W-:Y:S02]  /*4990*/  LEA R0, R0, UR4, 0x2 ;  /* 0x0000000400007c11 */ /* 0x000fe4000f8e10ff */
[----:B------:R-:W-:Y:S01]  /*49a0*/  @UP1 ULDC UR5, c[0x0][0x858] ;  /* 0x0002160000051ab9 */ /* 0x000fe20000000800 */
[----:B------:R-:W-:Y:S02]  /*49b0*/  @UP0 USHF.R.S32.HI UR7, URZ, 0x1f, UR6 ;  /* 0x0000001f3f070899 */ /* 0x000fe40008011406 */
[----:B------:R-:W-:Y:S01]  /*49c0*/  @UP1 USHF.R.U32.HI UR37, URZ, UR5, UR9 ;  /* 0x000000053f251299 */ /* 0x000fe20008011609 */
[----:B------:R1:W-:Y:S01]  /*49d0*/  STS.128 [R0], R24 ;  /* 0x0000001800007388 */ /* 0x0003e20000000c00 */
[----:B------:R-:W-:Y:S02]  /*49e0*/  @!UP0 UMOV UR6, URZ ;  /* 0x0000003f00068c82 */ /* 0x000fe40008000000 */
[----:B------:R-:W-:Y:S01]  /*49f0*/  USHF.R.S32.HI UR5, URZ, 0x1f, UR37 ;  /* 0x0000001f3f057899 */ /* 0x000fe20008011425 */
[----:B------:R1:W-:Y:S01]  /*4a00*/  STS.128 [R0+0x800], R28 ;  /* 0x0008001c00007388 */ /* 0x0003e20000000c00 */
[----:B------:R-:W-:Y:S01]  /*4a10*/  UIADD3 UR8, UP1, UR36, UR6, URZ ;  /* 0x0000000624087290 */ /* 0x000fe2000ff3e03f */
[----:B------:R-:W-:Y:S01]  /*4a20*/  @!UP0 UMOV UR7, URZ ;  /* 0x0000003f00078c82 */ /* 0x000fe20008000000 */
[----:B------:R-:W-:Y:S01]  /*4a30*/  UIMAD UR6, UR5, UR12, URZ ;  /* 0x0000000c050672a4 */ /* 0x000fe2000f8e023f */
[----:B------:R1:W-:Y:S01]  /*4a40*/  STS.128 [R0+0x1000], R32 ;  /* 0x0010002000007388 */ /* 0x0003e20000000c00 */
[----:B------:R-:W-:-:S02]  /*4a50*/  ULEA.HI.X.SX32 UR9, UR36, UR7, 0x1, UP1 ;  /* 0x0000000724097291 */ /* 0x000fc400088f0e3f */
[----:B------:R-:W-:Y:S01]  /*4a60*/  UIMAD UR5, UR5, UR14, URZ ;  /* 0x0000000e050572a4 */ /* 0x000fe2000f8e023f */
[----:B------:R1:W-:Y:S01]  /*4a70*/  STS.128 [R0+0x1800], R36 ;  /* 0x0018002400007388 */ /* 0x0003e20000000c00 */
[----:B------:R-:W-:Y:S02]  /*4a80*/  UIMAD UR10, UR37, UR13, UR6 ;  /* 0x0000000d250a72a4 */ /* 0x000fe4000f8e0206 */
[----:B------:R-:W-:Y:S01]  /*4a90*/  UIMAD.WIDE.U32 UR6, UR37, UR12, UR8 ;  /* 0x0000000c250672a5 */ /* 0x000fe2000f8e0008 */
[----:B------:R1:W-:Y:S01]  /*4aa0*/  STS.128 [R0+0x2000], R40 ;  /* 0x0020002800007388 */ /* 0x0003e20000000c00 */
[----:B------:R-:W-:Y:S02]  /*4ab0*/  UIMAD UR12, UR37, UR15, UR5 ;  /* 0x0000000f250c72a4 */ /* 0x000fe4000f8e0205 */
[----:B------:R-:W-:Y:S01]  /*4ac0*/  USHF.R.S32.HI UR5, URZ, 0x1f, UR39 ;  /* 0x0000001f3f057899 */ /* 0x000fe20008011427 */
[----:B------:R1:W-:Y:S01]  /*4ad0*/  STS.128 [R0+0x2800], R44 ;  /* 0x0028002c00007388 */ /* 0x0003e20000000c00 */
[----:B------:R-:W-:-:S02]  /*4ae0*/  UIMAD.WIDE.U32 UR8, UR37, UR14, UR8 ;  /* 0x0000000e250872a5 */ /* 0x000fc4000f8e0008 */
[----:B------:R-:W-:Y:S01]  /*4af0*/  USEL UR5, UR5, URZ, !UP0 ;  /* 0x0000003f05057287 */ /* 0x000fe2000c000000 */
[----:B------:R1:W-:Y:S01]  /*4b00*/  STS.128 [R0+0x3000], R48 ;  /* 0x0030003000007388 */ /* 0x0003e20000000c00 */
[----:B------:R-:W-:Y:S01]  /*4b10*/  ULDC.64 UR14, c[0x0][0x820] ;  /* 0x00020800000e7ab9 */ /* 0x000fe20000000a00 */
[----:B------:R-:W-:Y:S02]  /*4b20*/  USEL UR39, UR39, URZ, !UP0 ;  /* 0x0000003f27277287 */ /* 0x000fe4000c000000 */
[----:B------:R1:W-:Y:S01]  /*4b30*/  STS.128 [R0+0x3800], R52 ;  /* 0x0038003400007388 */ /* 0x0003e20000000c00 */
[----:B------:R-:W-:Y:S02]  /*4b40*/  UIMAD UR11, UR5, UR14, URZ ;  /* 0x0000000e050b72a4 */ /* 0x000fe4000f8e023f */
[----:B------:R-:W-:Y:S01]  /*4b50*/  UIADD3 UR7, UR7, UR10, URZ ;  /* 0x0000000a07077290 */ /* 0x000fe2000fffe03f */
[----:B------:R1:W-:Y:S01]  /*4b60*/  STS.128 [R0+0x4000], R56 ;  /* 0x0040003800007388 */ /* 0x0003e20000000c00 */
[----:B------:R-:W-:-:S02]  /*4b70*/  UIMAD UR5, UR5, UR16, URZ ;  /* 0x00000010050572a4 */ /* 0x000fc4000f8e023f */
[----:B------:R-:W-:Y:S01]  /*4b80*/  UIADD3 UR9, UR9, UR12, URZ ;  /* 0x0000000c09097290 */ /* 0x000fe2000fffe03f */
[----:B------:R1:W-:Y:S01]  /*4b90*/  STS.128 [R0+0x4800], R60 ;  /* 0x0048003c00007388 */ /* 0x0003e20000000c00 */
[----:B------:R-:W-:Y:S02]  /*4ba0*/  UIMAD UR11, UR39, UR15, UR11 ;  /* 0x0000000f270b72a4 */ /* 0x000fe4000f8e020b */
[----:B------:R-:W-:Y:S01]  /*4bb0*/  UIMAD.WIDE.U32 UR6, UR39, UR14, UR6 ;  /* 0x0000000e270672a5 */ /* 0x000fe2000f8e0006 */
[----:B------:R1:W-:Y:S01]  /*4bc0*/  STS.128 [R0+0x5000], R64 ;  /* 0x0050004000007388 */ /* 0x0003e20000000c00 */
[----:B------:R-:W-:Y:S02]  /*4bd0*/  UIMAD UR5, UR39, UR17, UR5 ;  /* 0x00000011270572a4 */ /* 0x000fe4000f8e0205 */
[----:B------:R-:W-:Y:S01]  /*4be0*/  UIMAD.WIDE.U32 UR8, UR39, UR16, UR8 ;  /* 0x00000010270872a5 */ /* 0x000fe2000f8e0008 */
[----:B------:R1:W-:Y:S01]  /*4bf0*/  STS.128 [R0+0x5800], R68 ;  /* 0x0058004400007388 */ /* 0x0003e20000000c00 */
[----:B------:R-:W-:Y:S01]  /*4c00*/  ULDC.64 UR12, c[0x0][0x800] ;  /* 0x00020000000c7ab9 */ /* 0x000fe20000000a00 */
[----:B------:R-:W-:Y:S01]  /*4c10*/  ULDC.64 UR14, c[0x0][0x828] ;  /* 0x00020a00000e7ab9 */ /* 0x000fe20000000a00 */
[----:B------:R-:W-:Y:S01]  /*4c20*/  UIADD3 UR7, UR7, UR11, URZ ;  /* 0x0000000b07077290 */ /* 0x000fe2000fffe03f */
        /* <DEDUP_REMOVED lines=22> */
.L_x_3387:
[----:B------:R-:W-:Y:S01]  /*4d90*/  @P0 ELECT P1, URZ, PT ;  /* 0x00000000003f082f */ /* 0x000fe20003820000 */
[----:B------:R2:W-:-:S12]  /*4da0*/  UBLKRED.G.S.ADD.F32.RN [UR6], [UR4], UR5, desc[UR8] ;  /* 0x00000806040073bb */ /* 0x0005d800080a1405 */
[----:B------:R-:W-:Y:S02]  /*4db0*/  @P1 PLOP3.LUT P0, PT, P1, PT, PT, 0x8, 0x0 ;  /* 0x000000000000181c */ /* 0x000fe40000f0e170 */
[----:B------:R-:W-:-:S11]  /*4dc0*/  PLOP3.LUT P1, PT, PT, PT, PT, 0x8, 0x0 ;  /* 0x000000000000781c */ /* 0x000fd60003f2e170 */
[----:B--2---:R-:W-:Y:S05]  /*4dd0*/  @P0 BRA.U.ANY `(.L_x_3387) ;  /* 0xfffffffd00ec0947 */ /* 0x004fea000393ffff */
[----:B------:R0:W-:Y:S01]  /*4de0*/  UTMACMDFLUSH ;  /* 0x00000000000079b7 */ /* 0x0001e20000000000 */
[----:B------:R-:W-:-:S04]  /*4df0*/  DEPBAR.LE SB0, 0x0 ;  /* 0x000080000000791a */ /* 0x000fc80000000000 */
.L_x_3386:
[----:B------:R-:W-:Y:S05]  /*4e00*/  BSYNC B0 ;  /* 0x0000000000007941 */ /* 0x000fea0003800000 */
.L_x_3385:
        /* <DEDUP_REMOVED lines=32> */
.L_x_3388:
[----:B------:R-:W-:Y:S01]  /*5010*/  @P0 ELECT P1, URZ, PT ;  /* 0x00000000003f082f */ /* 0x000fe20003820000 */
[----:B------:R2:W-:-:S12]  /*5020*/  UBLKRED.G.S.ADD.F32.RN [UR6], [UR4], UR5, desc[UR8] ;  /* 0x00000806040073bb */ /* 0x0005d800080a1405 */
[----:B------:R-:W-:Y:S02]  /*5030*/  @P1 PLOP3.LUT P0, PT, P1, PT, PT, 0x8, 0x0 ;  /* 0x000000000000181c */ /* 0x000fe40000f0e170 */
[----:B------:R-:W-:-:S11]  /*5040*/  PLOP3.LUT P1, PT, PT, PT, PT, 0x8, 0x0 ;  /* 0x000000000000781c */ /* 0x000fd60003f2e170 */
[----:B--2---:R-:W-:Y:S05]  /*5050*/  @P0 BRA.U.ANY `(.L_x_3388) ;  /* 0xfffffffd00ec0947 */ /* 0x004fea000393ffff */
[----:B------:R0:W-:Y:S01]  /*5060*/  UTMACMDFLUSH ;  /* 0x00000000000079b7 */ /* 0x0001e20000000000 */
[----:B------:R-:W-:-:S04]  /*5070*/  DEPBAR.LE SB0, 0x0 ;  /* 0x000080000000791a */ /* 0x000fc80000000000 */
[----:B------:R-:W-:Y:S05]  /*5080*/  BRA `(.L_x_3361) ;  /* 0x0000003c00b87947 */ /* 0x000fea0003800000 */
.L_x_3354:
        /* <DEDUP_REMOVED lines=29> */
.L_x_3390:
[----:B------:R-:W-:Y:S01]  /*5260*/  ULDC UR9, c[0x0][0x8cc] ;  /* 0x0002330000097ab9 */ /* 0x000fe20000000800 */
[----:B------:R-:W-:Y:S01]  /*5270*/  UMOV UR7, UR8 ;  /* 0x0000000800077c82 */ /* 0x000fe20008000000 */
[----:B------:R-:W-:-:S11]  /*5280*/  UISETP.NE.AND UP0, UPT, UR9, 0x1, UPT ;  /* 0x000000010900788c */ /* 0x000fd6000bf05270 */
[----:B------:R-:W-:Y:S02]  /*5290*/  @UP0 ULDC.64 UR10, c[0x0][0x8d0] ;  /* 0x00023400000a0ab9 */ /* 0x000fe40000000a00 */
[----:B------:R-:W-:-:S04]  /*52a0*/  UIMAD.WIDE.U32 UR4, UR8, UR10, URZ ;  /* 0x0000000a080472a5 */ /* 0x000fc8000f8e003f */
[----:B------:R-:W-:-:S04]  /*52b0*/  @UP0 USHF.R.U32.HI UR7, URZ, UR11, UR5 ;  /* 0x0000000b3f070299 */ /* 0x000fc80008011605 */
[----:B------:R-:W-:-:S12]  /*52c0*/  UIMAD UR4, UR7, UR9, URZ ;  /* 0x00000009070472a4 */ /* 0x000fd8000f8e023f */
.L_x_3391:
        /* <DEDUP_REMOVED lines=23> */
.L_x_3392:
        /* <DEDUP_REMOVED lines=13> */
.L_x_3394:
[----:B------:R-:W-:-:S05]  /*5510*/  ULDC UR4, c[0x0][0x8f4] ;  /* 0x00023d0000047ab9 */ /* 0x000fca0000000800 */
.L_x_3393:
        /* <DEDUP_REMOVED lines=46> */
.L_x_3395:
        /* <DEDUP_REMOVED lines=13> */
.L_x_3396:
        /* <DEDUP_REMOVED lines=12> */
.L_x_3397:
        /* <DEDUP_REMOVED lines=54> */
.L_x_3400:
[----:B------:R-:W-:Y:S05]  /*5cf0*/  BSYNC B0 ;  /* 0x0000000000007941 */ /* 0x000fea0003800000 */
.L_x_3399:
        /* <DEDUP_REMOVED lines=19> */
.L_x_3402:
[----:B------:R-:W-:Y:S05]  /*5e30*/  BSYNC B0 ;  /* 0x0000000000007941 */ /* 0x000fea0003800000 */
.L_x_3401:
[----:B------:R-:W-:Y:S06]  /*5e40*/  BAR.ARV 0xa, 0xa0 ;  /* 0x0282800000007b1d */ /* 0x000fec0000002000 */
[----:B------:R-:W-:Y:S04]  /*5e50*/  BSSY B0, `(.L_x_3403) ;  /* 0x0000003000007945 */ /* 0x000fe80003800000 */
[----:B------:R-:W-:Y:S05]  /*5e60*/  @!P0 BRA `(.L_x_3404) ;  /* 0x0000000000048947 */ /* 0x000fea0003800000 */
[----:B------:R-:W-:-:S04]  /*5e70*/  DEPBAR.LE SB0, 0x0 ;  /* 0x000080000000791a */ /* 0x000fc80000000000 */
.L_x_3404:
[----:B------:R-:W-:Y:S05]  /*5e80*/  BSYNC B0 ;  /* 0x0000000000007941 */ /* 0x000fea0003800000 */
.L_x_3403:
[----:B------:R-:W-:Y:S06]  /*5e90*/  BAR.ARV 0xb, 0xa0 ;  /* 0x02c2800000007b1d */ /* 0x000fec0000002000 */
[----:B------:R-:W-:Y:S01]  /*5ea0*/  UIADD3 UR18, UR12, 0x1, URZ ;  /* 0x000000010c127890 */ /* 0x000fe2000fffe03f */
[----:B------:R-:W-:Y:S11]  /*5eb0*/  BRA `(.L_x_3405) ;  /* 0x0000000000047947 */ /* 0x000ff60003800000 */
.L_x_3398:
[----:B------:R-:W-:-:S05]  /*5ec0*/  UMOV UR18, UR12 ;  /* 0x0000000c00127c82 */ /* 0x000fca0008000000 */
.L_x_3405:
        /* <DEDUP_REMOVED lines=22> */
.L_x_3418:
        /* <DEDUP_REMOVED lines=20> */
.L_x_3407:
[----:B------:R-:W-:Y:S05]  /*6170*/  BSYNC B0 ;  /* 0x0000000000007941 */ /* 0x000fea0003800000 */
.L_x_3406:
        /* <DEDUP_REMOVED lines=13> */
.L_x_3409:
[----:B------:R-:W-:Y:S05]  /*6250*/  BSYNC B0 ;  /* 0x0000000000007941 */ /* 0x000fea0003800000 */
.L_x_3408:
[----:B------:R-:W-:Y:S06]  /*6260*/  BAR.ARV 0xa, 0xa0 ;  /* 0x0282800000007b1d */ /* 0x000fec0000002000 */
[----:B------:R-:W-:Y:S04]  /*6270*/  BSSY B0, `(.L_x_3410) ;  /* 0x0000003000007945 */ /* 0x000fe80003800000 */
[----:B------:R-:W-:Y:S05]  /*6280*/  @!P0 BRA `(.L_x_3411) ;  /* 0x0000000000048947 */ /* 0x000fea0003800000 */
[----:B------:R-:W-:-:S04]  /*6290*/  DEPBAR.LE SB0, 0x0 ;  /* 0x000080000000791a */ /* 0x000fc80000000000 */
.L_x_3411:
[----:B------:R-:W-:Y:S05]  /*62a0*/  BSYNC B0 ;  /* 0x0000000000007941 */ /* 0x000fea0003800000 */
.L_x_3410:
        /* <DEDUP_REMOVED lines=13> */
.L_x_3413:
[----:B------:R-:W-:Y:S05]  /*6380*/  BSYNC B0 ;  /* 0x0000000000007941 */ /* 0x000fea0003800000 */
.L_x_3412:
        /* <DEDUP_REMOVED lines=13> */
.L_x_3415:
[----:B------:R-:W-:Y:S05]  /*6460*/  BSYNC B0 ;  /* 0x0000000000007941 */ /* 0x000fea0003800000 */
.L_x_3414:
[----:B------:R-:W-:Y:S01]  /*6470*/  UIADD3 UR18, UR18, 0x2, URZ ;  /* 0x0000000212127890 */ /* 0x000fe2000fffe03f */
[----:B------:R-:W-:Y:S06]  /*6480*/  BAR.ARV 0xa, 0xa0 ;  /* 0x0282800000007b1d */ /* 0x000fec0000002000 */
[----:B------:R-:W-:Y:S01]  /*6490*/  UISETP.GE.AND UP0, UPT, UR18, UR7, UPT ;  /* 0x000000071200728c */ /* 0x000fe2000bf06270 */
[----:B------:R-:W-:Y:S04]  /*64a0*/  BSSY B0, `(.L_x_3416) ;  /* 0x0000003000007945 */ /* 0x000fe80003800000 */
[----:B------:R-:W-:Y:S06]  /*64b0*/  @!P0 BRA `(.L_x_3417) ;  /* 0x0000000000048947 */ /* 0x000fec0003800000 */
[----:B------:R-:W-:-:S04]  /*64c0*/  DEPBAR.LE SB0, 0x0 ;  /* 0x000080000000791a */ /* 0x000fc80000000000 */
.L_x_3417:
[----:B------:R-:W-:Y:S05]  /*64d0*/  BSYNC B0 ;  /* 0x0000000000007941 */ /* 0x000fea0003800000 */
.L_x_3416:
[----:B------:R-:W-:Y:S06]  /*64e0*/  BAR.ARV 0xb, 0xa0 ;  /* 0x02c2800000007b1d */ /* 0x000fec0000002000 */
[----:B------:R-:W-:Y:S01]  /*64f0*/  PLOP3.LUT P1, PT, PT, PT, UP0, 0x80, 0x0 ;  /* 0x000000000000781c */ /* 0x000fe20003f2f008 */
[----:B------:R-:W-:Y:S02]  /*6500*/  UIADD3 UR26, UR26, 0x4000, URZ ;  /* 0x000040001a1a7890 */ /* 0x000fe4000fffe03f */
[----:B------:R-:W-:-:S10]  /*6510*/  UIADD3 UR6, UR6, 0x4000, URZ ;  /* 0x0000400006067890 */ /* 0x000fd4000fffe03f */
[----:B------:R-:W-:Y:S05]  /*6520*/  @!P1 BRA `(.L_x_3418) ;  /* 0xfffffff800c09947 */ /* 0x000fea000383ffff */
[----:B------:R-:W-:Y:S05]  /*6530*/  BRA `(.L_x_3361) ;  /* 0x00000028008c7947 */ /* 0x000fea0003800000 */
.L_x_3389:
        /* <DEDUP_REMOVED lines=22> */
.L_x_3419:
[----:B------:R-:W-:Y:S01]  /*66a0*/  ULDC UR9, c[0x0][0x8cc] ;  /* 0x0002330000097ab9 */ /* 0x000fe20000000800 */
[----:B------:R-:W-:Y:S01]  /*66b0*/  UMOV UR7, UR8 ;  /* 0x0000000800077c82 */ /* 0x000fe20008000000 */
[----:B------:R-:W-:-:S11]  /*66c0*/  UISETP.NE.AND UP0, UPT, UR9, 0x1, UPT ;  /* 0x000000010900788c */ /* 0x000fd6000bf05270 */
[----:B------:R-:W-:Y:S02]  /*66d0*/  @UP0 ULDC.64 UR10, c[0x0][0x8d0] ;  /* 0x00023400000a0ab9 */ /* 0x000fe40000000a00 */
[----:B------:R-:W-:-:S04]  /*66e0*/  UIMAD.WIDE.U32 UR4, UR8, UR10, URZ ;  /* 0x0000000a080472a5 */ /* 0x000fc8000f8e003f */
[----:B------:R-:W-:-:S04]  /*66f0*/  @UP0 USHF.R.U32.HI UR7, URZ, UR11, UR5 ;  /* 0x0000000b3f070299 */ /* 0x000fc80008011605 */
[----:B------:R-:W-:-:S12]  /*6700*/  UIMAD UR4, UR7, UR9, URZ ;  /* 0x00000009070472a4 */ /* 0x000fd8000f8e023f */
.L_x_3420:
        /* <DEDUP_REMOVED lines=23> */
.L_x_3421:
        /* <DEDUP_REMOVED lines=14> */
.L_x_3423:
[----:B------:R-:W-:-:S05]  /*6960*/  ULDC UR4, c[0x0][0x8f4] ;  /* 0x00023d0000047ab9 */ /* 0x000fca0000000800 */
.L_x_3422:
        /* <DEDUP_REMOVED lines=60> */
.L_x_3425:
        /* <DEDUP_REMOVED lines=12> */
.L_x_3426:
[----:B------:R-:W-:Y:S05]  /*6df0*/  @!P2 BRA `(.L_x_3427) ;  /* 0x000000000014a947 */ /* 0x000fea0003800000 */
[----:B------:R-:W-:Y:S02]  /*6e00*/  IMAD.U32 R2, RZ, RZ, UR14 ;  /* 0x0000000eff027e24 */ /* 0x000fe4000f8e00ff */
[----:B------:R-:W-:-:S05]  /*6e10*/  IMAD.U32 R3, RZ, RZ, UR15 ;  /* 0x0000000fff037e24 */ /* 0x000fca000f8e00ff */
[----:B------:R-:W2:Y:S04]  /*6e20*/  LDG.E R5, desc[UR46][R2.64] ;  /* 0x0000002e02057981 */ /* 0x000ea8000c1e1900 */
[----:B------:R-:W2:Y:S02]  /*6e30*/  LDG.E R4, desc[UR46][R2.64+0x4] ;  /* 0x0000042e02047981 */ /* 0x000ea4000c1e1900 */
[----:B--2---:R-:W-:-:S07]  /*6e40*/  IMAD.IADD R4, R4, 0x1, -R5 ;  /* 0x0000000104047824 */ /* 0x004fce00078e0a05 */
.L_x_3427:
        /* <DEDUP_REMOVED lines=62> */
.L_x_3457:
        /* <DEDUP_REMOVED lines=15> */
.L_x_3430:
        /* <DEDUP_REMOVED lines=92> */
.L_x_3441:
[----:B-123--:R-:W-:-:S04]  /*78e0*/  SHF.L.U32 R18, R10, 0x1f, RZ ;  /* 0x0000001f0a127819 */ /* 0x00efc800000006ff */
[----:B------:R-:W2:Y:S02]  /*78f0*/  SYNCS.PHASECHK.TRANS64.TRYWAIT P1, [R15+URZ+0x30840], R18 ;  /* 0x030840120f0075a7 */ /* 0x000ea4000802017f */
[----:B--2---:R-:W-:Y:S05]  /*7900*/  @!P1 BRA `(.L_x_3433) ;  /* 0x00000018000c9947 */ /* 0x004fea0003800000 */
.L_x_3458:
        /* <DEDUP_REMOVED lines=8> */
.L_x_3434:
        /* <DEDUP_REMOVED lines=37> */
.L_x_3459:
        /* <DEDUP_REMOVED lines=8> */
.L_x_3436:
        /* <DEDUP_REMOVED lines=37> */
.L_x_3460:
        /* <DEDUP_REMOVED lines=8> */
.L_x_3438:
        /* <DEDUP_REMOVED lines=31> */
.L_x_3462:
        /* <DEDUP_REMOVED lines=8> */
.L_x_3440:
        /* <DEDUP_REMOVED lines=37> */
.L_x_3432:
[----:B------:R-:W4:Y:S02]  /*83f0*/  LDL.LU R4, [R1+0x4] ;  /* 0x0000040001047983 */ /* 0x000f240000300800 */
[----:B----4-:R-:W-:Y:S02]  /*8400*/  ISETP.NE.AND P1, PT, R4, RZ, PT ;  /* 0x000000ff0400720c */ /* 0x010fe40003f25270 */
[----:B------:R4:W5:Y:S11]  /*8410*/  LDL R4, [R1] ;  /* 0x0000000001047983 */ /* 0x0009760000100800 */
[----:B----4-:R-:W-:Y:S05]  /*8420*/  @!P1 BRA `(.L_x_3431) ;  /* 0x00000004005c9947 */ /* 0x010fea0003800000 */
[----:B------:R-:W-:-:S04]  /*8430*/  SHF.L.U32 R12, R10, 0x1f, RZ ;  /* 0x0000001f0a0c7819 */ /* 0x000fc800000006ff */
[----:B------:R-:W4:Y:S02]  /*8440*/  SYNCS.PHASECHK.TRANS64.TRYWAIT P1, [R15+URZ+0x30840], R12 ;  /* 0x0308400c0f0075a7 */ /* 0x000f24000802017f */
[----:B----4-:R-:W-:Y:S05]  /*8450*/  @!P1 BRA `(.L_x_3442) ;  /* 0x0000000c008c9947 */ /* 0x010fea0003800000 */
.L_x_3463:
        /* <DEDUP_REMOVED lines=8> */
.L_x_3443:
        /* <DEDUP_REMOVED lines=34> */
.L_x_3464:
        /* <DEDUP_REMOVED lines=8> */
.L_x_3445:
        /* <DEDUP_REMOVED lines=34> */
.L_x_3431:
[----:B------:R-:W1:Y:S01]  /*89a0*/  S2R R0, SR_TID.X ;  /* 0x0000000000007919 */ /* 0x000e620000002100 */
[----:B------:R-:W-:Y:S01]  /*89b0*/  IMAD R3, R16, 0x8, R15 ;  /* 0x0000000810037824 */ /* 0x000fe200078e020f */
[----:B-1----:R-:W-:Y:S02]  /*89c0*/  LOP3.LUT R2, R0, 0x7f, RZ, 0xc0, !PT ;  /* 0x0000007f00027812 */ /* 0x002fe400078ec0ff */
[----:B------:R-:W-:Y:S02]  /*89d0*/  SHF.L.U32 R0, R10, 0x1f, RZ ;  /* 0x0000001f0a007819 */ /* 0x000fe400000006ff */
[----:B------:R-:W-:Y:S02]  /*89e0*/  ISETP.NE.AND P1, PT, R2, RZ, PT ;  /* 0x000000ff0200720c */ /* 0x000fe40003f25270 */
[----:B------:R-:W1:Y:S02]  /*89f0*/  SYNCS.PHASECHK.TRANS64.TRYWAIT P0, [R3+URZ+0x30840], R0 ;  /* 0x03084000030075a7 */ /* 0x000e64000800017f */
[----:B-1----:R-:W-:Y:S09]  /*8a00*/  @!P0 BRA `(.L_x_3446) ;  /* 0x0000000800488947 */ /* 0x002ff20003800000 */
.L_x_3465:
[----:B------:R-:W-:Y:S05]  /*8a10*/  @P1 BRA `(.L_x_3447) ;  /* 0x0000000000181947 */ /* 0x000fea0003800000 */
[----:B------:R-:W1:Y:S01]  /*8a20*/  S2R R2, SR_TID.X ;  /* 0x0000000000027919 */ /* 0x000e620000002100 */
[----:B------:R-:W-:-:S04]  /*8a30*/  IMAD.MOV.U32 R0, RZ, RZ, 0x4100 ;  /* 0x00004100ff007424 */ /* 0x000fc800078e00ff */
[----:B------:R1:W-:Y:S02]  /*8a40*/  SYNCS.ARRIVE.TRANS64 RZ, [R3+URZ+0x30830], R0 ;  /* 0x0308300003ff79a7 */ /* 0x0003e4000800003f */
[----:B-1----:R-:W-:-:S13]  /*8a50*/  LOP3.LUT P0, RZ, R2, 0x1f, RZ, 0xc0, !PT ;  /* 0x0000001f02ff7812 */ /* 0x002fda000780c0ff */
[----:B------:R-:W-:Y:S05]  /*8a60*/  @!P0 BRA `(.L_x_3447) ;  /* 0x0000000000048947 */ /* 0x000fea0003800000 */
[----:B------:R-:W-:Y:S01]  /*8a70*/  BPT.TRAP 0x1 ;  /* 0x000000040000795c */ /* 0x000fe20000300000 */
.L_x_3447:
        /* <DEDUP_REMOVED lines=41> */
.L_x_3428:
[----:B------:R-:W-:Y:S05]  /*8d10*/  BSYNC B0 ;  /* 0x0000000000007941 */ /* 0x000fea0003800000 */
.L_x_3424:
[----:B------:R-:W-:-:S03]  /*8d20*/  UMOV UR7, 0xffffffff ;  /* 0xffffffff00077882 */ /* 0x000fc60000000000 */
[----:B------:R-:W-:Y:S05]  /*8d30*/  BRA.DIV UR7, `(.L_x_3448) ;  /* 0x0000000607907947 */ /* 0x000fea000b800000 */
[----:B------:R-:W-:-:S13]  /*8d40*/  ELECT P6, URZ, PT ;  /* 0x00000000003f782f */ /* 0x000fda00038c0000 */
.L_x_3468:
[----:B------:R-:W-:Y:S05]  /*8d50*/  @!P6 BRA `(.L_x_3361) ;  /* 0x000000000084e947 */ /* 0x000fea0003800000 */
[----:B------:R-:W-:-:S06]  /*8d60*/  ULOP3.LUT UR7, UR38, 0x2, URZ, 0xfc, !UPT ;  /* 0x0000000226077892 */ /* 0x000fcc000f8efc3f */
[----:B------:R-:W-:-:S05]  /*8d70*/  IMAD.U32 R0, RZ, RZ, UR7 ;  /* 0x00000007ff007e24 */ /* 0x000fca000f8e00ff */
[----:B------:R-:W-:-:S13]  /*8d80*/  ISETP.NE.AND P2, PT, R0, 0x3, PT ;  /* 0x000000030000780c */ /* 0x000fda0003f45270 */
[----:B------:R-:W-:Y:S05]  /*8d90*/  @!P2 BRA `(.L_x_3449) ;  /* 0x000000000004a947 */ /* 0x000fea0003800000 */
[----:B------:R-:W-:Y:S01]  /*8da0*/  BPT.TRAP 0x1 ;  /* 0x000000040000795c */ /* 0x000fe20000300000 */
.L_x_3449:
        /* <DEDUP_REMOVED lines=15> */
.L_x_3469:
[----:B------:R-:W2:Y:S02]  /*8ea0*/  SYNCS.PHASECHK.TRANS64.TRYWAIT P0, [R3+URZ], R0 ;  /* 0x00000000030075a7 */ /* 0x000ea4000800017f */
[----:B--2---:R-:W-:Y:S05]  /*8eb0*/  @!P0 BRA `(.L_x_3451) ;  /* 0x0000000400648947 */ /* 0x004fea0003800000 */
.L_x_3470:
[----:B------:R-:W-:Y:S05]  /*8ec0*/  @!P2 BRA `(.L_x_3452) ;  /* 0x000000000004a947 */ /* 0x000fea0003800000 */
[----:B------:R-:W-:Y:S01]  /*8ed0*/  BPT.TRAP 0x1 ;  /* 0x000000040000795c */ /* 0x000fe20000300000 */
.L_x_3452:
[----:B--2---:R-:W-:-:S04]  /*8ee0*/  VIADD R3, R8, 0x30840 ;  /* 0x0003084008037836 */ /* 0x004fc80000000000 */
[----:B------:R-:W-:-:S04]  /*8ef0*/  IMAD R5, R2, 0x8, R3 ;  /* 0x0000000802057824 */ /* 0x000fc800078e0203 */
[----:B------:R-:W2:Y:S02]  /*8f00*/  SYNCS.PHASECHK.TRANS64.TRYWAIT P0, [R5+URZ], R4 ;  /* 0x00000004050075a7 */ /* 0x000ea4000800017f */
[----:B--2---:R-:W-:Y:S05]  /*8f10*/  @!P0 BRA `(.L_x_3453) ;  /* 0x0000000400608947 */ /* 0x004fea0003800000 */
.L_x_3471:
[----:B------:R-:W-:-:S07]  /*8f20*/  IMAD R3, R6, 0x8, R3 ;  /* 0x0000000806037824 */ /* 0x000fce00078e0203 */
.L_x_3454:
[----:B---3--:R3:W4:Y:S02]  /*8f30*/  SYNCS.PHASECHK.TRANS64.TRYWAIT P0, [R3+URZ], R0 ;  /* 0x00000000030075a7 */ /* 0x008724000800017f */
[----:B----4-:R-:W-:Y:S05]  /*8f40*/  @!P0 NANOSLEEP.SYNCS 0x989680 ;  /* 0x009896800000895d */ /* 0x010fea0003900000 */
[----:B------:R-:W4:Y:S02]  /*8f50*/  @!P0 SYNCS.PHASECHK.TRANS64 P0, [R3+URZ], R0 ;  /* 0x00000000030085a7 */ /* 0x000f24000800007f */
[----:B----4-:R-:W-:Y:S05]  /*8f60*/  @!P0 BRA `(.L_x_3454) ;  /* 0xfffffffc00f08947 */ /* 0x010fea000383ffff */
.L_x_3361:
[----:B------:R-:W-:Y:S05]  /*8f70*/  BSYNC B6 ;  /* 0x0000000000067941 */ /* 0x000fea0003800000 */
.L_x_3353:
[----:B------:R-:W-:Y:S05]  /*8f80*/  EXIT ;  /* 0x000000000000794d */ /* 0x000fea0003800000 */
.L_x_3371:
[----:B------:R-:W-:Y:S02]  /*8f90*/  IMAD.MOV.U32 R12, RZ, RZ, RZ ;  /* 0x000000ffff0c7224 */ /* 0x000fe400078e00ff */
[----:B------:R-:W-:Y:S02]  /*8fa0*/  IMAD.MOV.U32 R11, RZ, RZ, 0x1f ;  /* 0x0000001fff0b7424 */ /* 0x000fe400078e00ff */
[----:B------:R-:W-:-:S07]  /*8fb0*/  IMAD.MOV.U32 R15, RZ, RZ, -0x1 ;  /* 0xffffffffff0f7424 */ /* 0x000fce00078e00ff */
[----:B------:R-:W-:Y:S05]  /*8fc0*/  WARPSYNC.COLLECTIVE R15, `(.L_x_3455) ;  /* 0x000000000f087348 */ /* 0x000fea0003c00000 */
[----:B------:R1:W2:Y:S02]  /*8fd0*/  SHFL.IDX P6, R14, R13, R12, R11 ;  /* 0x0000000c0d0e7389 */ /* 0x0002a400000c000b */
[----:B-12---:R-:W-:Y:S01]  /*8fe0*/  ENDCOLLECTIVE ;  /* 0x000000000000791b */ /* 0x006fe20003800000 */
.L_x_3455:
[----:B------:R-:W-:Y:S05]  /*8ff0*/  BRA `(.L_x_3456) ;  /* 0xffffff8800087947 */ /* 0x000fea000383ffff */
.L_x_3373:
[----:B---3--:R3:W4:Y:S02]  /*9000*/  SYNCS.PHASECHK.TRANS64.TRYWAIT P0, [R228+URZ+0x30800], R9 ;  /* 0x03080009e40075a7 */ /* 0x008724000800017f */
[----:B----4-:R-:W-:Y:S05]  /*9010*/  @!P0 NANOSLEEP.SYNCS 0x989680 ;  /* 0x009896800000895d */ /* 0x010fea0003900000 */
[----:B------:R-:W4:Y:S02]  /*9020*/  @!P0 SYNCS.PHASECHK.TRANS64 P0, [R228+URZ+0x30800], R9 ;  /* 0x03080009e40085a7 */ /* 0x000f24000800007f */
[----:B----4-:R-:W-:Y:S05]  /*9030*/  @!P0 BRA `(.L_x_3373) ;  /* 0xfffffffc00f08947 */ /* 0x010fea000383ffff */
[----:B------:R-:W-:Y:S05]  /*9040*/  BRA `(.L_x_3372) ;  /* 0xffffff8800307947 */ /* 0x000fea000383ffff */
.L_x_3377:
[----:B---3--:R3:W4:Y:S02]  /*9050*/  SYNCS.PHASECHK.TRANS64.TRYWAIT P1, [R0+URZ+0x30810], R9 ;  /* 0x03081009000075a7 */ /* 0x008724000802017f */
[----:B----4-:R-:W-:Y:S05]  /*9060*/  @!P1 NANOSLEEP.SYNCS 0x989680 ;  /* 0x009896800000995d */ /* 0x010fea0003900000 */
[----:B------:R-:W4:Y:S02]  /*9070*/  @!P1 SYNCS.PHASECHK.TRANS64 P1, [R0+URZ+0x30810], R9 ;  /* 0x03081009000095a7 */ /* 0x000f24000802007f */
[----:B----4-:R-:W-:Y:S05]  /*9080*/  @!P1 BRA `(.L_x_3377) ;  /* 0xfffffffc00f09947 */ /* 0x010fea000383ffff */
[----:B------:R-:W-:Y:S05]  /*9090*/  BRA `(.L_x_3376) ;  /* 0xffffff8c00e07947 */ /* 0x000fea000383ffff */
.L_x_3381:
[----:B------:R1:W1:Y:S02]  /*90a0*/  SYNCS.PHASECHK.TRANS64.TRYWAIT P1, [R0+URZ+0x30830], R9 ;  /* 0x03083009000075a7 */ /* 0x000264000802017f */
[----:B-1----:R-:W-:Y:S05]  /*90b0*/  @!P1 NANOSLEEP.SYNCS 0x989680 ;  /* 0x009896800000995d */ /* 0x002fea0003900000 */
[----:B------:R-:W1:Y:S02]  /*90c0*/  @!P1 SYNCS.PHASECHK.TRANS64 P1, [R0+URZ+0x30830], R9 ;  /* 0x03083009000095a7 */ /* 0x000e64000802007f */
[----:B-1----:R-:W-:Y:S05]  /*90d0*/  @!P1 BRA `(.L_x_3381) ;  /* 0xfffffffc00f09947 */ /* 0x002fea000383ffff */
[----:B------:R-:W-:Y:S05]  /*90e0*/  BRA `(.L_x_3380) ;  /* 0xffffff9400387947 */ /* 0x000fea000383ffff */
.L_x_3429:
[----:B-1----:R1:W2:Y:S02]  /*90f0*/  SYNCS.PHASECHK.TRANS64.TRYWAIT P0, [R15+URZ+0x30820], R2 ;  /* 0x030820020f0075a7 */ /* 0x0022a4000800017f */
[----:B--2---:R-:W-:Y:S05]  /*9100*/  @!P0 NANOSLEEP.SYNCS 0x989680 ;  /* 0x009896800000895d */ /* 0x004fea0003900000 */
[----:B------:R-:W2:Y:S02]  /*9110*/  @!P0 SYNCS.PHASECHK.TRANS64 P0, [R15+URZ+0x30820], R2 ;  /* 0x030820020f0085a7 */ /* 0x000ea4000800007f */
[----:B--2---:R-:W-:Y:S05]  /*9120*/  @!P0 BRA `(.L_x_3429) ;  /* 0xfffffffc00f08947 */ /* 0x004fea000383ffff */
[----:B------:R-:W-:Y:S05]  /*9130*/  BRA `(.L_x_3457) ;  /* 0xffffffe0003c7947 */ /* 0x000fea000383ffff */
.L_x_3433:
[----:B--2---:R2:W3:Y:S02]  /*9140*/  SYNCS.PHASECHK.TRANS64.TRYWAIT P1, [R15+URZ+0x30840], R18 ;  /* 0x030840120f0075a7 */ /* 0x0044e4000802017f */
[----:B---3--:R-:W-:Y:S05]  /*9150*/  @!P1 NANOSLEEP.SYNCS 0x989680 ;  /* 0x009896800000995d */ /* 0x008fea0003900000 */
[----:B------:R-:W3:Y:S02]  /*9160*/  @!P1 SYNCS.PHASECHK.TRANS64 P1, [R15+URZ+0x30840], R18 ;  /* 0x030840120f0095a7 */ /* 0x000ee4000802007f */
[----:B---3--:R-:W-:Y:S05]  /*9170*/  @!P1 BRA `(.L_x_3433) ;  /* 0xfffffffc00f09947 */ /* 0x008fea000383ffff */
[----:B------:R-:W-:Y:S05]  /*9180*/  BRA `(.L_x_3458) ;  /* 0xffffffe400e07947 */ /* 0x000fea000383ffff */
.L_x_3435:
[----:B-1----:R1:W3:Y:S02]  /*9190*/  SYNCS.PHASECHK.TRANS64.TRYWAIT P1, [R15+URZ+0x30828], R18 ;  /* 0x030828120f0075a7 */ /* 0x0022e4000802017f */
[----:B---3--:R-:W-:Y:S05]  /*91a0*/  @!P1 NANOSLEEP.SYNCS 0x989680 ;  /* 0x009896800000995d */ /* 0x008fea0003900000 */
[----:B------:R-:W3:Y:S02]  /*91b0*/  @!P1 SYNCS.PHASECHK.TRANS64 P1, [R15+URZ+0x30828], R18 ;  /* 0x030828120f0095a7 */ /* 0x000ee4000802007f */
[----:B---3--:R-:W-:Y:S05]  /*91c0*/  @!P1 BRA `(.L_x_3435) ;  /* 0xfffffffc00f09947 */ /* 0x008fea000383ffff */
[----:B------:R-:W-:Y:S05]  /*91d0*/  BRA `(.L_x_3459) ;  /* 0xffffffe800807947 */ /* 0x000fea000383ffff */
.L_x_3437:
[----:B---3--:R3:W4:Y:S02]  /*91e0*/  SYNCS.PHASECHK.TRANS64.TRYWAIT P1, [R15+URZ+0x30848], R18 ;  /* 0x030848120f0075a7 */ /* 0x008724000802017f */
[----:B----4-:R-:W-:Y:S05]  /*91f0*/  @!P1 NANOSLEEP.SYNCS 0x989680 ;  /* 0x009896800000995d */ /* 0x010fea0003900000 */
[----:B------:R-:W4:Y:S02]  /*9200*/  @!P1 SYNCS.PHASECHK.TRANS64 P1, [R15+URZ+0x30848], R18 ;  /* 0x030848120f0095a7 */ /* 0x000f24000802007f */
[----:B----4-:R-:W-:Y:S05]  /*9210*/  @!P1 BRA `(.L_x_3437) ;  /* 0xfffffffc00f09947 */ /* 0x010fea000383ffff */
[----:B------:R-:W-:Y:S05]  /*9220*/  BRA `(.L_x_3460) ;  /* 0xffffffec00207947 */ /* 0x000fea000383ffff */
.L_x_3439:
[----:B------:R-:W-:-:S07]  /*9230*/  SHF.L.U32 R4, R10, 0x1f, RZ ;  /* 0x0000001f0a047819 */ /* 0x000fce00000006ff */
.L_x_3461:
[----:B----4-:R4:W1:Y:S02]  /*9240*/  SYNCS.PHASECHK.TRANS64.TRYWAIT P1, [R15+URZ+0x30820], R4 ;  /* 0x030820040f0075a7 */ /* 0x010864000802017f */
[----:B-1----:R-:W-:Y:S05]  /*9250*/  @!P1 NANOSLEEP.SYNCS 0x989680 ;  /* 0x009896800000995d */ /* 0x002fea0003900000 */
[----:B------:R-:W1:Y:S02]  /*9260*/  @!P1 SYNCS.PHASECHK.TRANS64 P1, [R15+URZ+0x30820], R4 ;  /* 0x030820040f0095a7 */ /* 0x000e64000802007f */
[----:B-1----:R-:W-:Y:S05]  /*9270*/  @!P1 BRA `(.L_x_3461) ;  /* 0xfffffffc00f09947 */ /* 0x002fea000383ffff */
[----:B------:R-:W-:Y:S05]  /*9280*/  BRA `(.L_x_3462) ;  /* 0xffffffec00a47947 */ /* 0x000fea000383ffff */
.L_x_3442:
[----:B----4-:R4:W1:Y:S02]  /*9290*/  SYNCS.PHASECHK.TRANS64.TRYWAIT P1, [R15+URZ+0x30840], R12 ;  /* 0x0308400c0f0075a7 */ /* 0x010864000802017f */
[----:B-1----:R-:W-:Y:S05]  /*92a0*/  @!P1 NANOSLEEP.SYNCS 0x989680 ;  /* 0x009896800000995d */ /* 0x002fea0003900000 */
[----:B------:R-:W1:Y:S02]  /*92b0*/  @!P1 SYNCS.PHASECHK.TRANS64 P1, [R15+URZ+0x30840], R12 ;  /* 0x0308400c0f0095a7 */ /* 0x000e64000802007f */
[----:B-1----:R-:W-:Y:S05]  /*92c0*/  @!P1 BRA `(.L_x_3442) ;  /* 0xfffffffc00f09947 */ /* 0x002fea000383ffff */
[----:B------:R-:W-:Y:S05]  /*92d0*/  BRA `(.L_x_3463) ;  /* 0xfffffff000607947 */ /* 0x000fea000383ffff */
.L_x_3444:
[----:B-1----:R1:W2:Y:S02]  /*92e0*/  SYNCS.PHASECHK.TRANS64.TRYWAIT P1, [R15+URZ+0x30828], R12 ;  /* 0x0308280c0f0075a7 */ /* 0x0022a4000802017f */
[----:B--2---:R-:W-:Y:S05]  /*92f0*/  @!P1 NANOSLEEP.SYNCS 0x989680 ;  /* 0x009896800000995d */ /* 0x004fea0003900000 */
[----:B------:R-:W2:Y:S02]  /*9300*/  @!P1 SYNCS.PHASECHK.TRANS64 P1, [R15+URZ+0x30828], R12 ;  /* 0x0308280c0f0095a7 */ /* 0x000ea4000802007f */
[----:B--2---:R-:W-:Y:S05]  /*9310*/  @!P1 BRA `(.L_x_3444) ;  /* 0xfffffffc00f09947 */ /* 0x004fea000383ffff */
[----:B------:R-:W-:Y:S05]  /*9320*/  BRA `(.L_x_3464) ;  /* 0xfffffff000f47947 */ /* 0x000fea000383ffff */
.L_x_3446:
[----:B------:R1:W1:Y:S02]  /*9330*/  SYNCS.PHASECHK.TRANS64.TRYWAIT P0, [R3+URZ+0x30840], R0 ;  /* 0x03084000030075a7 */ /* 0x000264000800017f */
[----:B-1----:R-:W-:Y:S05]  /*9340*/  @!P0 NANOSLEEP.SYNCS 0x989680 ;  /* 0x009896800000895d */ /* 0x002fea0003900000 */
[----:B------:R-:W1:Y:S02]  /*9350*/  @!P0 SYNCS.PHASECHK.TRANS64 P0, [R3+URZ+0x30840], R0 ;  /* 0x03084000030085a7 */ /* 0x000e64000800007f */
[----:B-1----:R-:W-:Y:S05]  /*9360*/  @!P0 BRA `(.L_x_3446) ;  /* 0xfffffffc00f08947 */ /* 0x002fea000383ffff */
[----:B------:R-:W-:Y:S05]  /*9370*/  BRA `(.L_x_3465) ;  /* 0xfffffff400a47947 */ /* 0x000fea000383ffff */
.L_x_3448:
[----:B------:R-:W-:Y:S01]  /*9380*/  BSSY B0, `(.L_x_3466) ;  /* 0x0000006000007945 */ /* 0x000fe20003800000 */
[----:B------:R-:W-:-:S07]  /*9390*/  IMAD.MOV.U32 R15, RZ, RZ, -0x1 ;  /* 0xffffffffff0f7424 */ /* 0x000fce00078e00ff */
[----:B------:R-:W-:Y:S05]  /*93a0*/  WARPSYNC.COLLECTIVE R15, `(.L_x_3467) ;  /* 0x000000000f0c7348 */ /* 0x000fea0003c00000 */
[----:B------:R-:W-:Y:S02]  /*93b0*/  ELECT P6, UR62, PT ;  /* 0x00000000003e782f */ /* 0x000fe400038c0000 */
[----:B------:R-:W-:Y:S01]  /*93c0*/  MOV R14, UR62 ;  /* 0x0000003e000e7c02 */ /* 0x000fe20008000f00 */
[----:B------:R-:W-:Y:S10]  /*93d0*/  ENDCOLLECTIVE ;  /* 0x000000000000791b */ /* 0x000ff40003800000 */
.L_x_3467:
[----:B------:R-:W-:Y:S05]  /*93e0*/  BSYNC B0 ;  /* 0x0000000000007941 */ /* 0x000fea0003800000 */
.L_x_3466:
[----:B------:R-:W-:Y:S05]  /*93f0*/  BRA `(.L_x_3468) ;  /* 0xfffffff800547947 */ /* 0x000fea000383ffff */
.L_x_3450:
[----:B-1----:R1:W2:Y:S02]  /*9400*/  SYNCS.PHASECHK.TRANS64.TRYWAIT P0, [R7+URZ], R4 ;  /* 0x00000004070075a7 */ /* 0x0022a4000800017f */
[----:B--2---:R-:W-:Y:S05]  /*9410*/  @!P0 NANOSLEEP.SYNCS 0x989680 ;  /* 0x009896800000895d */ /* 0x004fea0003900000 */
[----:B------:R-:W2:Y:S02]  /*9420*/  @!P0 SYNCS.PHASECHK.TRANS64 P0, [R7+URZ], R4 ;  /* 0x00000004070085a7 */ /* 0x000ea4000800007f */
[----:B--2---:R-:W-:Y:S05]  /*9430*/  @!P0 BRA `(.L_x_3450) ;  /* 0xfffffffc00f08947 */ /* 0x004fea000383ffff */
[----:B------:R-:W-:Y:S05]  /*9440*/  BRA `(.L_x_3469) ;  /* 0xfffffff800947947 */ /* 0x000fea000383ffff */
.L_x_3451:
[----:B--2---:R2:W3:Y:S02]  /*9450*/  SYNCS.PHASECHK.TRANS64.TRYWAIT P0, [R3+URZ], R0 ;  /* 0x00000000030075a7 */ /* 0x0044e4000800017f */
[----:B---3--:R-:W-:Y:S05]  /*9460*/  @!P0 NANOSLEEP.SYNCS 0x989680 ;  /* 0x009896800000895d */ /* 0x008fea0003900000 */
[----:B------:R-:W3:Y:S02]  /*9470*/  @!P0 SYNCS.PHASECHK.TRANS64 P0, [R3+URZ], R0 ;  /* 0x00000000030085a7 */ /* 0x000ee4000800007f */
[----:B---3--:R-:W-:Y:S05]  /*9480*/  @!P0 BRA `(.L_x_3451) ;  /* 0xfffffffc00f08947 */ /* 0x008fea000383ffff */
[----:B------:R-:W-:Y:S05]  /*9490*/  BRA `(.L_x_3470) ;  /* 0xfffffff800887947 */ /* 0x000fea000383ffff */
.L_x_3453:
[----:B--2---:R2:W3:Y:S02]  /*94a0*/  SYNCS.PHASECHK.TRANS64.TRYWAIT P0, [R5+URZ], R4 ;  /* 0x00000004050075a7 */ /* 0x0044e4000800017f */
[----:B---3--:R-:W-:Y:S05]  /*94b0*/  @!P0 NANOSLEEP.SYNCS 0x989680 ;  /* 0x009896800000895d */ /* 0x008fea0003900000 */
[----:B------:R-:W3:Y:S02]  /*94c0*/  @!P0 SYNCS.PHASECHK.TRANS64 P0, [R5+URZ], R4 ;  /* 0x00000004050085a7 */ /* 0x000ee4000800007f */
[----:B---3--:R-:W-:Y:S05]  /*94d0*/  @!P0 BRA `(.L_x_3453) ;  /* 0xfffffffc00f08947 */ /* 0x008fea000383ffff */
[----:B------:R-:W-:Y:S05]  /*94e0*/  BRA `(.L_x_3471) ;  /* 0xfffffff8008c7947 */ /* 0x000fea000383ffff */
.L_x_3472:
        /* <DEDUP_REMOVED lines=9> */
.L_x_3708:


//--------------------- .text._ZN7cutlass13device_kernelIN5flash32FlashAttnBwdPostprocessConvertdQIN4cute5tupleIJNS3_1CILi128EEES6_EEENS_10bfloat16_tEfNS_4arch4Sm90ELi256ENS3_8TiledMMAINS3_8MMA_AtomIJNS3_4SM904GMMA28MMA_64x128x16_F32BF16BF16_RSILNSE_5MajorE0ELSG_1ELNSE_7ScaleInE1ELSH_1EEEEEENS3_6LayoutINS4_IJNS5_ILi2EEENS5_ILi1EEESM_EEENS4_IJSM_NS5_ILi0EEESO_EEEEENS4_IJNS3_10UnderscoreESR_SR_EEEEELb0EEEEEvNT_6ParamsE --------------------------
	.section	.text._ZN7cutlass13device_kernelIN5flash32FlashAttnBwdPostprocessConvertdQIN4cute5tupleIJNS3_1CILi128EEES6_EEENS_10bfloat16_tEfNS_4arch4Sm90ELi256ENS3_8TiledMMAINS3_8MMA_AtomIJNS3_4SM904GMMA28MMA_64x128x16_F32BF16BF16_RSILNSE_5MajorE0ELSG_1ELNSE_7ScaleInE1ELSH_1EEEEEENS3_6LayoutINS4_IJNS5_ILi2EEENS5_ILi1EEESM_EEENS4_IJSM_NS5_ILi0EEESO_EEEEENS4_IJNS3_10UnderscoreESR_SR_EEEEELb0EEEEEvNT_6ParamsE,"ax",@progbits
	.align	128
.text._ZN7cutlass13device_kernelIN5flash32FlashAttnBwdPostprocessConvertdQIN4cute5tupleIJNS3_1CILi128EEES6_EEENS_10bfloat16_tEfNS_4arch4Sm90ELi256ENS3_8TiledMMAINS3_8MMA_AtomIJNS3_4SM904GMMA28MMA_64x128x16_F32BF16BF16_RSILNSE_5MajorE0ELSG_1ELNSE_7ScaleInE1ELSH_1EEEEEENS3_6LayoutINS4_IJNS5_ILi2EEENS5_ILi1EEESM_EEENS4_IJSM_NS5_ILi0EEESO_EEEEENS4_IJNS3_10UnderscoreESR_SR_EEEEELb0EEEEEvNT_6ParamsE:
        .type           _ZN7cutlass13device_kernelIN5flash32FlashAttnBwdPostprocessConvertdQIN4cute5tupleIJNS3_1CILi128EEES6_EEENS_10bfloat16_tEfNS_4arch4Sm90ELi256ENS3_8TiledMMAINS3_8MMA_AtomIJNS3_4SM904GMMA28MMA_64x128x16_F32BF16BF16_RSILNSE_5MajorE0ELSG_1ELNSE_7ScaleInE1ELSH_1EEEEEENS3_6LayoutINS4_IJNS5_ILi2EEENS5_ILi1EEESM_EEENS4_IJSM_NS5_ILi0EEESO_EEEEENS4_IJNS3_10UnderscoreESR_SR_EEEEELb0EEEEEvNT_6ParamsE,@function
        .size           _ZN7cutlass13device_kernelIN5flash32FlashAttnBwdPostprocessConvertdQIN4cute5tupleIJNS3_1CILi128EEES6_EEENS_10bfloat16_tEfNS_4arch4Sm90ELi256ENS3_8TiledMMAINS3_8MMA_AtomIJNS3_4SM904GMMA28MMA_64x128x16_F32BF16BF16_RSILNSE_5MajorE0ELSG_1ELNSE_7ScaleInE1ELSH_1EEEEEENS3_6LayoutINS4_IJNS5_ILi2EEENS5_ILi1EEESM_EEENS4_IJSM_NS5_ILi0EEESO_EEEEENS4_IJNS3_10UnderscoreESR_SR_EEEEELb0EEEEEvNT_6ParamsE,(.L_x_3709 - _ZN7cutlass13device_kernelIN5flash32FlashAttnBwdPostprocessConvertdQIN4cute5tupleIJNS3_1CILi128EEES6_EEENS_10bfloat16_tEfNS_4arch4Sm90ELi256ENS3_8TiledMMAINS3_8MMA_AtomIJNS3_4SM904GMMA28MMA_64x128x16_F32BF16BF16_RSILNSE_5MajorE0ELSG_1ELNSE_7ScaleInE1ELSH_1EEEEEENS3_6LayoutINS4_IJNS5_ILi2EEENS5_ILi1EEESM_EEENS4_IJSM_NS5_ILi0EEESO_EEEEENS4_IJNS3_10UnderscoreESR_SR_EEEEELb0EEEEEvNT_6ParamsE)
        .other          _ZN7cutlass13device_kernelIN5flash32FlashAttnBwdPostprocessConvertdQIN4cute5tupleIJNS3_1CILi128EEES6_EEENS_10bfloat16_tEfNS_4arch4Sm90ELi256ENS3_8TiledMMAINS3_8MMA_AtomIJNS3_4SM904GMMA28MMA_64x128x16_F32BF16BF16_RSILNSE_5MajorE0ELSG_1ELNSE_7ScaleInE1ELSH_1EEEEEENS3_6LayoutINS4_IJNS5_ILi2EEENS5_ILi1EEESM_EEENS4_IJSM_NS5_ILi0EEESO_EEEEENS4_IJNS3_10UnderscoreESR_SR_EEEEELb0EEEEEvNT_6ParamsE,@"STO_CUDA_ENTRY STV_DEFAULT"
_ZN7cutlass13device_kernelIN5flash32FlashAttnBwdPostprocessConvertdQIN4cute5tupleIJNS3_1CILi128EEES6_EEENS_10bfloat16_tEfNS_4arch4Sm90ELi256ENS3_8TiledMMAINS3_8MMA_AtomIJNS3_4SM904GMMA28MMA_64x128x16_F32BF16BF16_RSILNSE_5MajorE0ELSG_1ELNSE_7ScaleInE1ELSH_1EEEEEENS3_6LayoutINS4_IJNS5_ILi2EEENS5_ILi1EEESM_EEENS4_IJSM_NS5_ILi0EEESO_EEEEENS4_IJNS3_10UnderscoreESR_SR_EEEEELb0EEEEEvNT_6ParamsE:
[----:B------:R-:W-:Y:S08]  /*0000*/  LDC R1, c[0x0][0x28] ;  /* 0x00000a00ff017b82 */ /* 0x000ff00000000800 */
[----:B------:R-:W0:Y:S01]  /*0010*/  LDC.64 R4, c[0x0][0x278] ;  /* 0x00009e00ff047b82 */ /* 0x000e220000000a00 */
[----:B------:R-:W1:Y:S01]  /*0020*/  S2R R15, SR_CTAID.Z ;  /* 0x00000000000f7919 */ /* 0x000e620000002700 */
[----:B------:R-:W-:-:S06]  /*0030*/  ULDC.64 UR8, c[0x0][0x208] ;  /* 0x0000820000087ab9 */ /* 0x000fcc0000000a00 */
[----:B------:R-:W2:Y:S08]  /*0040*/  LDC.64 R10, c[0x0][0x270] ;  /* 0x00009c00ff0a7b82 */ /* 0x000eb00000000a00 */
[----:B------:R-:W1:Y:S01]  /*0050*/  LDC.64 R2, c[0x0][0x270] ;  /* 0x00009c00ff027b82 */ /* 0x000e620000000a00 */
[----:B0-----:R-:W-:-:S04]  /*0060*/  ISETP.NE.U32.AND P2, PT, R4, RZ, PT ;  /* 0x000000ff0400720c */ /* 0x001fc80003f45070 */
[----:B------:R-:W-:Y:S02]  /*0070*/  ISETP.NE.AND.EX P2, PT, R5, RZ, PT, P2 ;  /* 0x000000ff0500720c */ /* 0x000fe40003f45320 */
[----:B--2---:R-:W-:-:S04]  /*0080*/  ISETP.NE.U32.AND P1, PT, R10, RZ, PT ;  /* 0x000000ff0a00720c */ /* 0x004fc80003f25070 */
[----:B------:R-:W-:Y:S01]  /*0090*/  ISETP.NE.AND.EX P1, PT, R11, RZ, PT, P1 ;  /* 0x000000ff0b00720c */ /* 0x000fe20003f25310 */
[----:B------:R-:W-:Y:S01]  /*00a0*/  ULDC UR4, c[0x0][0x240] ;  /* 0x0000900000047ab9 */ /* 0x000fe20000000800 */
[----:B-1----:R-:W-:-:S05]  /*00b0*/  IMAD.WIDE R2, R15, 0x4, R2 ;  /* 0x000000040f027825 */ /* 0x002fca00078e0202 */
[----:B------:R-:W0:Y:S01]  /*00c0*/  @P2 LDC.64 R4, c[0x0][0x278] ;  /* 0x00009e00ff042b82 */ /* 0x000e220000000a00 */
[----:B------:R-:W-:-:S05]  /*00d0*/  IMAD.U32 R0, RZ, RZ, UR4 ;  /* 0x00000004ff007e24 */ /* 0x000fca000f8e00ff */
[----:B------:R1:W5:Y:S01]  /*00e0*/  @P1 LDG.E R9, desc[UR8][R2.64] ;  /* 0x0000000802091981 */ /* 0x000362000c1e1900 */
[----:B0-----:R-:W-:-:S05]  /*00f0*/  @P2 IMAD.WIDE R4, R15, 0x4, R4 ;  /* 0x000000040f042825 */ /* 0x001fca00078e0204 */
[----:B------:R1:W5:Y:S01]  /*0100*/  @P2 LDG.E R0, desc[UR8][R4.64] ;  /* 0x0000000804002981 */ /* 0x000362000c1e1900 */
[----:B------:R-:W-:Y:S01]  /*0110*/  ISETP.NE.U32.AND P0, PT, R10, RZ, PT ;  /* 0x000000ff0a00720c */ /* 0x000fe20003f05070 */
[----:B------:R-:W0:Y:S03]  /*0120*/  S2R R6, SR_CTAID.X ;  /* 0x0000000000067919 */ /* 0x000e260000002500 */
[----:B------:R-:W-:Y:S01]  /*0130*/  ISETP.NE.AND.EX P0, PT, R11, RZ, PT, P0 ;  /* 0x000000ff0b00720c */ /* 0x000fe20003f05300 */
[----:B0-----:R-:W-:Y:S01]  /*0140*/  IMAD.SHL.U32 R11, R6, 0x80, RZ ;  /* 0x00000080060b7824 */ /* 0x001fe200078e00ff */
[----:B-1----:R-:W-:Y:S11]  /*0150*/  @P2 BRA `(.L_x_3473) ;  /* 0x0000000000102947 */ /* 0x002ff60003800000 */
[----:B------:R-:W-:Y:S05]  /*0160*/  @!P1 BRA `(.L_x_3473) ;  /* 0x00000000000c9947 */ /* 0x000fea0003800000 */
[----:B------:R-:W2:Y:S04]  /*0170*/  LDG.E R5, desc[UR8][R2.64] ;  /* 0x0000000802057981 */ /* 0x000ea8000c1e1900 */
[----:B-----5:R-:W2:Y:S02]  /*0180*/  LDG.E R0, desc[UR8][R2.64+0x4] ;  /* 0x0000040802007981 */ /* 0x020ea4000c1e1900 */
[----:B--2---:R-:W-:-:S07]  /*0190*/  IADD3 R0, -R5, R0, RZ ;  /* 0x0000000005007210 */ /* 0x004fce0007ffe1ff */
.L_x_3473:
[----:B-----5:R-:W-:-:S13]  /*01a0*/  ISETP.LE.AND P2, PT, R0, R11, PT ;  /* 0x0000000b0000720c */ /* 0x020fda0003f43270 */
[----:B------:R-:W-:Y:S05]  /*01b0*/  @P0 EXIT P2 ;  /* 0x000000000000094d */ /* 0x000fea0001000000 */
[----:B------:R-:W0:Y:S01]  /*01c0*/  S2R R10, SR_CTAID.Y ;  /* 0x00000000000a7919 */ /* 0x000e220000002600 */
[C---:B------:R-:W-:Y:S01]  /*01d0*/  @P1 IMAD R2, R15.reuse, 0x80, R9 ;  /* 0x000000800f021824 */ /* 0x040fe200078e0209 */
[----:B------:R-:W1:Y:S01]  /*01e0*/  LDC.64 R18, c[0x0][0x228] ;  /* 0x00008a00ff127b82 */ /* 0x000e620000000a00 */
[----:B------:R-:W-:Y:S01]  /*01f0*/  SHF.L.U32 R13, R6, 0xe, RZ ;  /* 0x0000000e060d7819 */ /* 0x000fe200000006ff */
[----:B------:R-:W2:Y:S01]  /*0200*/  S2R R17, SR_TID.X ;  /* 0x0000000000117919 */ /* 0x000ea20000002100 */
[----:B------:R-:W-:Y:S01]  /*0210*/  SEL R8, R15, RZ, !P0 ;  /* 0x000000ff0f087207 */ /* 0x000fe20004000000 */
[----:B------:R-:W-:Y:S01]  /*0220*/  BSSY B0, `(.L_x_3474) ;  /* 0x0000031000007945 */ /* 0x000fe20003800000 */
[----:B------:R-:W-:Y:S01]  /*0230*/  @P1 SHF.R.S32.HI R3, RZ, 0x1f, R2 ;  /* 0x0000001fff031819 */ /* 0x000fe20000011402 */
[----:B------:R-:W3:Y:S02]  /*0240*/  S2R R12, SR_CgaCtaId ;  /* 0x00000000000c7919 */ /* 0x000ee40000008800 */
[----:B------:R-:W4:Y:S01]  /*0250*/  LDC.64 R20, c[0x0][0x230] ;  /* 0x00008c00ff147b82 */ /* 0x000f220000000a00 */
[----:B------:R-:W-:-:S05]  /*0260*/  @P1 LEA.HI R3, R3, R2, RZ, 0x7 ;  /* 0x0000000203031211 */ /* 0x000fca00078f38ff */
[----:B------:R-:W-:Y:S02]  /*0270*/  @P1 IMAD.SHL.U32 R3, R3, 0x80, RZ ;  /* 0x0000008003031824 */ /* 0x000fe400078e00ff */
[----:B------:R-:W5:Y:S03]  /*0280*/  LDC.64 R22, c[0x0][0x210] ;  /* 0x00008400ff167b82 */ /* 0x000f660000000a00 */
[----:B------:R-:W-:Y:S02]  /*0290*/  @P1 LOP3.LUT R5, R3, 0xffffc000, RZ, 0xc0, !PT ;  /* 0xffffc00003051812 */ /* 0x000fe400078ec0ff */
[----:B------:R-:W-:Y:S02]  /*02a0*/  CS2R R2, SRZ ;  /* 0x0000000000027805 */ /* 0x000fe4000001ff00 */
[--C-:B------:R-:W-:Y:S01]  /*02b0*/  @P1 SHF.R.S32.HI R3, RZ, 0x1f, R5.reuse ;  /* 0x0000001fff031819 */ /* 0x100fe20000011405 */
[----:B------:R-:W-:Y:S01]  /*02c0*/  @P1 IMAD.MOV.U32 R2, RZ, RZ, R5 ;  /* 0x000000ffff021224 */ /* 0x000fe200078e0005 */
[----:B------:R-:W-:-:S04]  /*02d0*/  SHF.R.S32.HI R5, RZ, 0x1f, R15 ;  /* 0x0000001fff057819 */ /* 0x000fc8000001140f */
[C---:B------:R-:W-:Y:S02]  /*02e0*/  IADD3 R2, P2, R13.reuse, R2, RZ ;  /* 0x000000020d027210 */ /* 0x040fe40007f5e0ff */
[----:B0-----:R-:W-:Y:S02]  /*02f0*/  SHF.R.S32.HI R7, RZ, 0x1f, R10 ;  /* 0x0000001fff077819 */ /* 0x001fe4000001140a */
[----:B------:R-:W-:Y:S02]  /*0300*/  LEA.HI.X.SX32 R3, R13, R3, 0x1, P2 ;  /* 0x000000030d037211 */ /* 0x000fe400010f0eff */
[----:B------:R-:W-:Y:S01]  /*0310*/  SEL R5, R5, RZ, !P0 ;  /* 0x000000ff05057207 */ /* 0x000fe20004000000 */
[-C--:B-1----:R-:W-:Y:S01]  /*0320*/  IMAD R4, R7, R18.reuse, RZ ;  /* 0x0000001207047224 */ /* 0x082fe200078e02ff */
[----:B--2---:R-:W-:Y:S01]  /*0330*/  ISETP.NE.AND P0, PT, R17, RZ, PT ;  /* 0x000000ff1100720c */ /* 0x004fe20003f05270 */
[----:B------:R-:W-:-:S04]  /*0340*/  IMAD.WIDE.U32 R2, R10, R18, R2 ;  /* 0x000000120a027225 */ /* 0x000fc800078e0002 */
[----:B------:R-:W-:Y:S02]  /*0350*/  IMAD R13, R10, R19, R4 ;  /* 0x000000130a0d7224 */ /* 0x000fe400078e0204 */
[-C--:B----4-:R-:W-:Y:S02]  /*0360*/  IMAD R4, R5, R20.reuse, RZ ;  /* 0x0000001405047224 */ /* 0x090fe400078e02ff */
[----:B------:R-:W-:Y:S02]  /*0370*/  IMAD.IADD R3, R3, 0x1, R13 ;  /* 0x0000000103037824 */ /* 0x000fe400078e020d */
[C---:B------:R-:W-:Y:S02]  /*0380*/  IMAD R13, R8.reuse, R21, R4 ;  /* 0x00000015080d7224 */ /* 0x040fe400078e0204 */
[----:B------:R-:W-:-:S05]  /*0390*/  IMAD.WIDE.U32 R2, R8, R20, R2 ;  /* 0x0000001408027225 */ /* 0x000fca00078e0002 */
[----:B------:R-:W-:Y:S02]  /*03a0*/  IADD3 R3, R3, R13, RZ ;  /* 0x0000000d03037210 */ /* 0x000fe40007ffe0ff */
[----:B-----5:R-:W-:-:S04]  /*03b0*/  LEA R22, P2, R2, R22, 0x2 ;  /* 0x0000001602167211 */ /* 0x020fc800078410ff */
[----:B------:R-:W-:Y:S01]  /*03c0*/  LEA.HI.X R3, R2, R23, R3, 0x2, P2 ;  /* 0x0000001702037211 */ /* 0x000fe200010f1403 */
[----:B---3--:R-:W-:Y:S08]  /*03d0*/  @P0 BRA `(.L_x_3475) ;  /* 0x0000000000540947 */ /* 0x008ff00003800000 */
[----:B------:R-:W0:Y:S01]  /*03e0*/  S2UR UR7, SR_CgaCtaId ;  /* 0x00000000000779c3 */ /* 0x000e220000008800 */
[----:B------:R-:W-:Y:S01]  /*03f0*/  UMOV UR6, 0x400 ;  /* 0x0000040000067882 */ /* 0x000fe20000000000 */
[----:B------:R-:W-:Y:S01]  /*0400*/  UMOV UR4, 0x1 ;  /* 0x0000000100047882 */ /* 0x000fe20000000000 */
[----:B------:R-:W-:Y:S01]  /*0410*/  IMAD.MOV.U32 R2, RZ, RZ, 0x10000 ;  /* 0x00010000ff027424 */ /* 0x000fe200078e00ff */
        /* <DEDUP_REMOVED lines=12> */
.L_x_3476:
[----:B------:R-:W-:Y:S01]  /*04e0*/  @P0 ELECT P2, URZ, PT ;  /* 0x00000000003f082f */ /* 0x000fe20003840000 */
[----:B------:R1:W-:-:S12]  /*04f0*/  UBLKCP.S.G [UR6], [UR4], UR10 ;  /* 0x00000006040073ba */ /* 0x0003d8000800020a */
[----:B------:R-:W-:Y:S02]  /*0500*/  @P2 PLOP3.LUT P0, PT, P2, PT, PT, 0x8, 0x0 ;  /* 0x000000000000281c */ /* 0x000fe4000170e170 */
[----:B------:R-:W-:-:S11]  /*0510*/  PLOP3.LUT P2, PT, PT, PT, PT, 0x8, 0x0 ;  /* 0x000000000000781c */ /* 0x000fd60003f4e170 */
[----:B-1----:R-:W-:Y:S05]  /*0520*/  @P0 BRA.U.ANY `(.L_x_3476) ;  /* 0xfffffffd00ec0947 */ /* 0x002fea000393ffff */
.L_x_3475:
[----:B------:R-:W-:Y:S05]  /*0530*/  BSYNC B0 ;  /* 0x0000000000007941 */ /* 0x000fea0003800000 */
.L_x_3474:
[----:B------:R-:W-:Y:S01]  /*0540*/  BAR.SYNC.DEFER_BLOCKING 0x0 ;  /* 0x0000000000007b1d */ /* 0x000fe20000010000 */
[----:B------:R-:W-:Y:S02]  /*0550*/  MOV R57, 0x400 ;  /* 0x0000040000397802 */ /* 0x000fe40000000f00 */
[----:B------:R-:W-:Y:S02]  /*0560*/  CS2R R78, SRZ ;  /* 0x00000000004e7805 */ /* 0x000fe4000001ff00 */
[----:B0-----:R-:W-:Y:S01]  /*0570*/  SHF.L.U32 R2, RZ, 0x1f, RZ ;  /* 0x0000001fff027819 */ /* 0x001fe200000006ff */
[--C-:B------:R-:W-:Y:S01]  /*0580*/  @P1 IMAD.MOV.U32 R78, RZ, RZ, R9.reuse ;  /* 0x000000ffff4e1224 */ /* 0x100fe200078e0009 */
[----:B------:R-:W-:Y:S02]  /*0590*/  LEA R57, R12, R57, 0x18 ;  /* 0x000000390c397211 */ /* 0x000fe400078ec0ff */
[----:B------:R-:W-:-:S07]  /*05a0*/  @P1 SHF.R.S32.HI R79, RZ, 0x1f, R9 ;  /* 0x0000001fff4f1819 */ /* 0x000fce0000011409 */
.L_x_3477:
[----:B0-----:R0:W1:Y:S02]  /*05b0*/  SYNCS.PHASECHK.TRANS64.TRYWAIT P0, [R57+URZ+0x18000], R2 ;  /* 0x01800002390075a7 */ /* 0x001064000800017f */
[----:B-1----:R-:W-:Y:S05]  /*05c0*/  @!P0 NANOSLEEP.SYNCS 0x989680 ;  /* 0x009896800000895d */ /* 0x002fea0003900000 */
[----:B------:R-:W1:Y:S02]  /*05d0*/  @!P0 SYNCS.PHASECHK.TRANS64 P0, [R57+URZ+0x18000], R2 ;  /* 0x01800002390085a7 */ /* 0x000e64000800007f */
[----:B-1----:R-:W-:Y:S05]  /*05e0*/  @!P0 BRA `(.L_x_3477) ;  /* 0xfffffffc00f08947 */ /* 0x002fea000383ffff */
[----:B0-----:R-:W-:Y:S01]  /*05f0*/  SHF.R.S32.HI R2, RZ, 0x1f, R17 ;  /* 0x0000001fff027819 */ /* 0x001fe20000011411 */
[----:B------:R-:W-:Y:S01]  /*0600*/  ULDC UR4, c[0x0][0x268] ;  /* 0x00009a0000047ab9 */ /* 0x000fe20000000800 */
[----:B------:R-:W-:Y:S01]  /*0610*/  VIADDMNMX R0, R0, -R11, 0x80, PT ;  /* 0x0000008000007446 */ /* 0x000fe2000380090b */
[----:B------:R-:W-:Y:S01]  /*0620*/  ULDC.64 UR6, c[0x0][0x258] ;  /* 0x0000960000067ab9 */ /* 0x000fe20000000a00 */
[CC--:B------:R-:W-:Y:S01]  /*0630*/  LEA.HI R3, R2.reuse, R17.reuse, RZ, 0x7 ;  /* 0x0000001102037211 */ /* 0x0c0fe200078f38ff */
[----:B------:R-:W-:Y:S01]  /*0640*/  IMAD R7, R7, UR6, RZ ;  /* 0x0000000607077c24 */ /* 0x000fe2000f8e02ff */
[----:B------:R-:W-:Y:S01]  /*0650*/  LEA.HI R9, R2, R17, RZ, 0x4 ;  /* 0x0000001102097211 */ /* 0x000fe200078f20ff */
[----:B------:R-:W-:Y:S01]  /*0660*/  BSSY B0, `(.L_x_3478) ;  /* 0x00000d1000007945 */ /* 0x000fe20003800000 */
[----:B------:R-:W-:Y:S02]  /*0670*/  LOP3.LUT R4, R3, 0xfffff80, RZ, 0xc0, !PT ;  /* 0x0fffff8003047812 */ /* 0x000fe400078ec0ff */
[----:B------:R-:W-:-:S02]  /*0680*/  SHF.R.S32.HI R25, RZ, 0x7, R3 ;  /* 0x00000007ff197819 */ /* 0x000fc40000011403 */
[-C--:B------:R-:W-:Y:S02]  /*0690*/  IADD3 R4, -R4, R17.reuse, RZ ;  /* 0x0000001104047210 */ /* 0x080fe40007ffe1ff */
[----:B------:R-:W-:Y:S02]  /*06a0*/  LOP3.LUT R3, R9, 0xfffffff0, RZ, 0xc0, !PT ;  /* 0xfffffff009037812 */ /* 0x000fe400078ec0ff */
[----:B------:R-:W-:Y:S01]  /*06b0*/  LEA.HI R2, R2, R17, RZ, 0x5 ;  /* 0x0000001102027211 */ /* 0x000fe200078f28ff */
[----:B------:R-:W-:Y:S01]  /*06c0*/  IMAD R4, R25, 0x800, R4 ;  /* 0x0000080019047824 */ /* 0x000fe200078e0204 */
[----:B------:R-:W-:Y:S01]  /*06d0*/  SHF.R.S32.HI R9, RZ, 0x4, R9 ;  /* 0x00000004ff097819 */ /* 0x000fe20000011409 */
[----:B------:R-:W-:Y:S02]  /*06e0*/  IMAD.IADD R3, R17, 0x1, -R3 ;  /* 0x0000000111037824 */ /* 0x000fe400078e0a03 */
[----:B------:R-:W-:Y:S01]  /*06f0*/  IMAD.SHL.U32 R80, R4, 0x4, RZ ;  /* 0x0000000404507824 */ /* 0x000fe200078e00ff */
[C---:B------:R-:W-:Y:S01]  /*0700*/  SHF.L.U32 R11, R9.reuse, 0x6, RZ ;  /* 0x00000006090b7819 */ /* 0x040fe200000006ff */
[----:B------:R-:W-:Y:S01]  /*0710*/  IMAD.SHL.U32 R16, R2, 0x20, RZ ;  /* 0x0000002002107824 */ /* 0x000fe200078e00ff */
[----:B------:R-:W-:Y:S01]  /*0720*/  SHF.R.S32.HI R4, RZ, 0x1f, R3 ;  /* 0x0000001fff047819 */ /* 0x000fe20000011403 */
[----:B------:R-:W-:Y:S01]  /*0730*/  IMAD.SHL.U32 R24, R9, 0x8, RZ ;  /* 0x0000000809187824 */ /* 0x000fe200078e00ff */
[----:B------:R-:W-:-:S02]  /*0740*/  LEA R80, R80, R57, 0x2 ;  /* 0x0000003950507211 */ /* 0x000fc400078e10ff */
[----:B------:R-:W-:Y:S02]  /*0750*/  LEA.HI R4, R4, R3, RZ, 0x3 ;  /* 0x0000000304047211 */ /* 0x000fe400078f18ff */
[----:B------:R-:W-:Y:S01]  /*0760*/  LOP3.LUT R23, R11, 0x1c0, RZ, 0xc0, !PT ;  /* 0x000001c00b177812 */ /* 0x000fe200078ec0ff */
[----:B------:R-:W0:Y:S01]  /*0770*/  LDS.128 R40, [R80] ;  /* 0x0000000050287984 */ /* 0x000e220000000c00 */
[----:B------:R-:W-:Y:S02]  /*0780*/  LOP3.LUT R2, R4, 0xfffffff8, RZ, 0xc0, !PT ;  /* 0xfffffff804027812 */ /* 0x000fe400078ec0ff */
[----:B------:R-:W-:Y:S01]  /*0790*/  LOP3.LUT R21, R16, 0x7ffffc00, RZ, 0xc0, !PT ;  /* 0x7ffffc0010157812 */ /* 0x000fe200078ec0ff */
[----:B------:R-:W1:Y:S01]  /*07a0*/  LDS.128 R44, [R80+0x800] ;  /* 0x00080000502c7984 */ /* 0x000e620000000c00 */
[----:B------:R-:W-:Y:S01]  /*07b0*/  SHF.R.S32.HI R26, RZ, 0x3, R4 ;  /* 0x00000003ff1a7819 */ /* 0x000fe20000011404 */
[----:B------:R-:W-:Y:S01]  /*07c0*/  IMAD.IADD R2, R3, 0x1, -R2 ;  /* 0x0000000103027824 */ /* 0x000fe200078e0a02 */
[----:B------:R-:W-:Y:S01]  /*07d0*/  SHF.R.U32.HI R29, RZ, 0x3, R23 ;  /* 0x00000003ff1d7819 */ /* 0x000fe20000011617 */
[----:B------:R-:W2:Y:S01]  /*07e0*/  LDS.128 R12, [R80+0x1000] ;  /* 0x00100000500c7984 */ /* 0x000ea20000000c00 */
[----:B------:R-:W-:Y:S01]  /*07f0*/  LEA R34, R26, R25, 0x4 ;  /* 0x000000191a227211 */ /* 0x000fe200078e20ff */
[C---:B------:R-:W-:Y:S01]  /*0800*/  IMAD.SHL.U32 R20, R2.reuse, 0x8, RZ ;  /* 0x0000000802147824 */ /* 0x040fe200078e00ff */
[----:B------:R-:W-:Y:S01]  /*0810*/  SHF.L.U32 R11, R2, 0x6, RZ ;  /* 0x00000006020b7819 */ /* 0x000fe200000006ff */
[----:B------:R-:W3:Y:S01]  /*0820*/  LDS.128 R52, [R80+0x1800] ;  /* 0x0018000050347984 */ /* 0x000ee20000000c00 */
[----:B------:R-:W-:Y:S01]  /*0830*/  IMAD R32, R26, 0x200, R21 ;  /* 0x000002001a207824 */ /* 0x000fe200078e0215 */
[----:B------:R-:W-:-:S02]  /*0840*/  R2P PR, R2, 0x6 ;  /* 0x0000000602007804 */ /* 0x000fc40000000000 */
[----:B------:R-:W4:Y:S01]  /*0850*/  LDS.128 R16, [R80+0x2000] ;  /* 0x0020000050107984 */ /* 0x000f220000000c00 */
[----:B------:R-:W-:Y:S02]  /*0860*/  LOP3.LUT R11, R11, 0x1c0, RZ, 0xc0, !PT ;  /* 0x000001c00b0b7812 */ /* 0x000fe400078ec0ff */
[----:B------:R-:W-:Y:S01]  /*0870*/  LOP3.LUT R28, R23, 0x38, R20, 0xf8, !PT ;  /* 0x00000038171c7812 */ /* 0x000fe200078ef814 */
[----:B------:R-:W-:Y:S01]  /*0880*/  LDS.128 R36, [R80+0x4800] ;  /* 0x0048000050247984 */ /* 0x000fe20000000c00 */
[----:B------:R-:W-:Y:S02]  /*0890*/  LOP3.LUT R4, R11, 0x8, R24, 0xf8, !PT ;  /* 0x000000080b047812 */ /* 0x000fe400078ef818 */
[----:B------:R-:W-:Y:S01]  /*08a0*/  SHF.R.U32.HI R11, RZ, 0x3, R11 ;  /* 0x00000003ff0b7819 */ /* 0x000fe2000001160b */
[----:B------:R-:W5:Y:S01]  /*08b0*/  LDS.128 R20, [R80+0x2800] ;  /* 0x0028000050147984 */ /* 0x000f620000000c00 */
[----:B------:R-:W-:Y:S02]  /*08c0*/  LOP3.LUT R33, R28, R29, RZ, 0x3c, !PT ;  /* 0x0000001d1c217212 */ /* 0x000fe400078e3cff */
[----:B------:R-:W-:Y:S01]  /*08d0*/  LOP3.LUT R11, R4, R11, RZ, 0x3c, !PT ;  /* 0x0000000b040b7212 */ /* 0x000fe200078e3cff */
[----:B------:R-:W5:Y:S02]  /*08e0*/  LDS.128 R24, [R80+0x3000] ;  /* 0x0030000050187984 */ /* 0x000f640000000c00 */
[----:B------:R-:W-:-:S02]  /*08f0*/  IMAD.U32 R4, R34, 0x200, R33 ;  /* 0x0000020022047824 */ /* 0x000fc400078e0021 */
[----:B------:R-:W5:Y:S01]  /*0900*/  LDS.128 R28, [R80+0x3800] ;  /* 0x00380000501c7984 */ /* 0x000f620000000c00 */
[----:B------:R-:W-:-:S03]  /*0910*/  IMAD.IADD R2, R11, 0x1, R32 ;  /* 0x000000010b027824 */ /* 0x000fc600078e0220 */
[----:B------:R-:W5:Y:S01]  /*0920*/  LDS.128 R32, [R80+0x4000] ;  /* 0x0040000050207984 */ /* 0x000f620000000c00 */
[----:B0-----:R-:W-:Y:S01]  /*0930*/  FMUL.FTZ R11, R40, UR4 ;  /* 0x00000004280b7c20 */ /* 0x001fe20008410000 */
[----:B------:R-:W-:Y:S01]  /*0940*/  FMUL.FTZ R56, R41, UR4 ;  /* 0x0000000429387c20 */ /* 0x000fe20008410000 */
[----:B------:R-:W-:Y:S01]  /*0950*/  FMUL.FTZ R58, R42, UR4 ;  /* 0x000000042a3a7c20 */ /* 0x000fe20008410000 */
[----:B------:R-:W-:Y:S01]  /*0960*/  FMUL.FTZ R61, R43, UR4 ;  /* 0x000000042b3d7c20 */ /* 0x000fe20008410000 */
[----:B-1----:R-:W-:Y:S01]  /*0970*/  FMUL.FTZ R59, R44, UR4 ;  /* 0x000000042c3b7c20 */ /* 0x002fe20008410000 */
[----:B------:R-:W-:Y:S01]  /*0980*/  FMUL.FTZ R64, R45, UR4 ;  /* 0x000000042d407c20 */ /* 0x000fe20008410000 */
[----:B------:R-:W0:Y:S01]  /*0990*/  LDS.128 R40, [R80+0x5000] ;  /* 0x0050000050287984 */ /* 0x000e220000000c00 */
[----:B------:R-:W-:Y:S01]  /*09a0*/  FMUL.FTZ R60, R46, UR4 ;  /* 0x000000042e3c7c20 */ /* 0x000fe20008410000 */
[----:B------:R-:W-:Y:S01]  /*09b0*/  FMUL.FTZ R63, R47, UR4 ;  /* 0x000000042f3f7c20 */ /* 0x000fe20008410000 */
[----:B--2---:R-:W-:Y:S01]  /*09c0*/  FMUL.FTZ R62, R12, UR4 ;  /* 0x000000040c3e7c20 */ /* 0x004fe20008410000 */
[----:B------:R-:W1:Y:S01]  /*09d0*/  LDS.128 R44, [R80+0x5800] ;  /* 0x00580000502c7984 */ /* 0x000e620000000c00 */
[----:B------:R-:W-:Y:S01]  /*09e0*/  FMUL.FTZ R67, R13, UR4 ;  /* 0x000000040d437c20 */ /* 0x000fe20008410000 */
[----:B------:R-:W-:Y:S01]  /*09f0*/  FMUL.FTZ R65, R14, UR4 ;  /* 0x000000040e417c20 */ /* 0x000fe20008410000 */
[----:B------:R-:W-:Y:S01]  /*0a00*/  FMUL.FTZ R68, R15, UR4 ;  /* 0x000000040f447c20 */ /* 0x000fe20008410000 */
[----:B------:R-:W2:Y:S01]  /*0a10*/  LDS.128 R48, [R80+0x6000] ;  /* 0x0060000050307984 */ /* 0x000ea20000000c00 */
[----:B---3--:R-:W-:Y:S01]  /*0a20*/  FMUL.FTZ R66, R52, UR4 ;  /* 0x0000000434427c20 */ /* 0x008fe20008410000 */
[----:B------:R-:W-:Y:S01]  /*0a30*/  FMUL.FTZ R71, R53, UR4 ;  /* 0x0000000435477c20 */ /* 0x000fe20008410000 */
[----:B------:R-:W-:Y:S01]  /*0a40*/  FMUL.FTZ R69, R54, UR4 ;  /* 0x0000000436457c20 */ /* 0x000fe20008410000 */
[----:B------:R-:W3:Y:S01]  /*0a50*/  LDS.128 R12, [R80+0x6800] ;  /* 0x00680000500c7984 */ /* 0x000ee20000000c00 */
[----:B------:R-:W-:Y:S01]  /*0a60*/  FMUL.FTZ R72, R55, UR4 ;  /* 0x0000000437487c20 */ /* 0x000fe20008410000 */
[----:B----4-:R-:W-:Y:S01]  /*0a70*/  FMUL.FTZ R70, R16, UR4 ;  /* 0x0000000410467c20 */ /* 0x010fe20008410000 */
[----:B------:R-:W-:Y:S01]  /*0a80*/  FMUL.FTZ R75, R17, UR4 ;  /* 0x00000004114b7c20 */ /* 0x000fe20008410000 */
[----:B------:R-:W4:Y:S01]  /*0a90*/  LDS.128 R52, [R80+0x7000] ;  /* 0x0070000050347984 */ /* 0x000f220000000c00 */
[----:B------:R-:W-:Y:S01]  /*0aa0*/  FMUL.FTZ R73, R18, UR4 ;  /* 0x0000000412497c20 */ /* 0x000fe20008410000 */
[----:B------:R-:W-:Y:S01]  /*0ab0*/  FMUL.FTZ R74, R19, UR4 ;  /* 0x00000004134a7c20 */ /* 0x000fe20008410000 */
[----:B-----5:R-:W-:Y:S01]  /*0ac0*/  FMUL.FTZ R77, R21, UR4 ;  /* 0x00000004154d7c20 */ /* 0x020fe20008410000 */
[----:B------:R-:W5:Y:S01]  /*0ad0*/  LDS.128 R16, [R80+0x7800] ;  /* 0x0078000050107984 */ /* 0x000f620000000c00 */
        /* <DEDUP_REMOVED lines=14> */
[----:B------:R-:W-:Y:S01]  /*0bc0*/  FMUL.FTZ R31, R31, UR4 ;  /* 0x000000041f1f7c20 */ /* 0x000fe20008410000 */
[----:B------:R-:W-:Y:S01]  /*0bd0*/  F2FP.BF16.F32.PACK_AB R74, R77, R20 ;  /* 0x000000144d4a723e */ /* 0x000fe200000010ff */
[----:B------:R-:W-:Y:S01]  /*0be0*/  FMUL.FTZ R29, R29, UR4 ;  /* 0x000000041d1d7c20 */ /* 0x000fe20008410000 */
[----:B------:R-:W-:Y:S01]  /*0bf0*/  F2FP.BF16.F32.PACK_AB R20, R25, R22 ;  /* 0x000000161914723e */ /* 0x000fe200000010ff */
[----:B------:R-:W-:Y:S01]  /*0c00*/  FMUL.FTZ R35, R35, UR4 ;  /* 0x0000000423237c20 */ /* 0x000fe20008410000 */
[----:B0-----:R-:W-:Y:S01]  /*0c10*/  FMUL.FTZ R36, R40, UR4 ;  /* 0x0000000428247c20 */ /* 0x001fe20008410000 */
[----:B------:R-:W-:Y:S01]  /*0c20*/  FMUL.FTZ R38, R42, UR4 ;  /* 0x000000042a267c20 */ /* 0x000fe20008410000 */
[----:B------:R-:W-:Y:S01]  /*0c30*/  F2FP.BF16.F32.PACK_AB R22, R29, R24 ;  /* 0x000000181d16723e */ /* 0x000fe200000010ff */
[----:B------:R-:W-:Y:S01]  /*0c40*/  FMUL.FTZ R37, R37, UR4 ;  /* 0x0000000425257c20 */ /* 0x000fe20008410000 */
[----:B-1----:R-:W-:Y:S01]  /*0c50*/  FMUL.FTZ R40, R44, UR4 ;  /* 0x000000042c287c20 */ /* 0x002fe20008410000 */
[----:B------:R-:W-:Y:S01]  /*0c60*/  FMUL.FTZ R42, R46, UR4 ;  /* 0x000000042e2a7c20 */ /* 0x000fe20008410000 */
[----:B------:R-:W-:Y:S01]  /*0c70*/  FMUL.FTZ R43, R43, UR4 ;  /* 0x000000042b2b7c20 */ /* 0x000fe20008410000 */
[----:B------:R-:W-:Y:S01]  /*0c80*/  FMUL.FTZ R33, R33, UR4 ;  /* 0x0000000421217c20 */ /* 0x000fe20008410000 */
[----:B--2---:R-:W-:Y:S01]  /*0c90*/  FMUL.FTZ R44, R48, UR4 ;  /* 0x00000004302c7c20 */ /* 0x004fe20008410000 */
[----:B------:R-:W-:Y:S01]  /*0ca0*/  FMUL.FTZ R46, R50, UR4 ;  /* 0x00000004322e7c20 */ /* 0x000fe20008410000 */
[----:B------:R-:W-:Y:S01]  /*0cb0*/  FMUL.FTZ R39, R39, UR4 ;  /* 0x0000000427277c20 */ /* 0x000fe20008410000 */
[----:B------:R-:W-:Y:S01]  /*0cc0*/  FMUL.FTZ R45, R45, UR4 ;  /* 0x000000042d2d7c20 */ /* 0x000fe20008410000 */
[----:B---3--:R-:W-:Y:S01]  /*0cd0*/  FMUL.FTZ R48, R12, UR4 ;  /* 0x000000040c307c20 */ /* 0x008fe20008410000 */
[----:B------:R-:W-:Y:S01]  /*0ce0*/  F2FP.BF16.F32.PACK_AB R12, R56, R11 ;  /* 0x0000000b380c723e */ /* 0x000fe200000010ff */
[----:B------:R-:W-:Y:S01]  /*0cf0*/  HFMA2.MMA R56, -RZ, RZ, 0, 1.9073486328125e-06 ;  /* 0x00000020ff387435 */ /* 0x000fe200000001ff */
[----:B------:R-:W-:Y:S01]  /*0d00*/  FMUL.FTZ R50, R14, UR4 ;  /* 0x000000040e327c20 */ /* 0x000fe20008410000 */
[----:B------:R-:W-:Y:S01]  /*0d10*/  F2FP.BF16.F32.PACK_AB R14, R64, R59 ;  /* 0x0000003b400e723e */ /* 0x000fe200000010ff */
[----:B------:R-:W-:Y:S01]  /*0d20*/  VIADD R11, R57, 0x10000 ;  /* 0x00010000390b7836 */ /* 0x000fe20000000000 */
[----:B------:R-:W-:Y:S01]  /*0d30*/  F2FP.BF16.F32.PACK_AB R64, R67, R62 ;  /* 0x0000003e4340723e */ /* 0x000fe200000010ff */
[----:B----4-:R-:W-:Y:S01]  /*0d40*/  FMUL.FTZ R85, R53, UR4 ;  /* 0x0000000435557c20 */ /* 0x010fe20008410000 */
[----:B------:R-:W-:Y:S01]  /*0d50*/  F2FP.BF16.F32.PACK_AB R67, R72, R69 ;  /* 0x000000454843723e */ /* 0x000fe200000010ff */
[----:B------:R-:W-:Y:S01]  /*0d60*/  FMUL.FTZ R53, R54, UR4 ;  /* 0x0000000436357c20 */ /* 0x000fe20008410000 */
[----:B------:R-:W-:Y:S01]  /*0d70*/  F2FP.BF16.F32.PACK_AB R72, R75, R70 ;  /* 0x000000464b48723e */ /* 0x000fe200000010ff */
[----:B------:R-:W-:Y:S01]  /*0d80*/  FMUL.FTZ R81, R13, UR4 ;  /* 0x000000040d517c20 */ /* 0x000fe20008410000 */
[----:B------:R-:W-:Y:S01]  /*0d90*/  F2FP.BF16.F32.PACK_AB R75, R76, R21 ;  /* 0x000000154c4b723e */ /* 0x000fe200000010ff */
[----:B------:R-:W-:Y:S01]  /*0da0*/  FMUL.FTZ R83, R15, UR4 ;  /* 0x000000040f537c20 */ /* 0x000fe20008410000 */
[----:B------:R-:W-:Y:S01]  /*0db0*/  F2FP.BF16.F32.PACK_AB R21, R27, R23 ;  /* 0x000000171b15723e */ /* 0x000fe200000010ff */
[----:B------:R-:W-:Y:S01]  /*0dc0*/  IMAD.MOV.U32 R27, RZ, RZ, 0x40 ;  /* 0x00000040ff1b7424 */ /* 0x000fe200078e00ff */
[----:B------:R-:W-:Y:S01]  /*0dd0*/  SEL R56, R56, 0xffffffe0, !P1 ;  /* 0xffffffe038387807 */ /* 0x000fe20004800000 */
[----:B------:R-:W-:Y:S01]  /*0de0*/  FMUL.FTZ R54, R55, UR4 ;  /* 0x0000000437367c20 */ /* 0x000fe20008410000 */
[----:B------:R-:W-:Y:S01]  /*0df0*/  LEA R25, R2, R11, 0x1 ;  /* 0x0000000b02197211 */ /* 0x000fe200078e08ff */
[----:B------:R-:W-:Y:S01]  /*0e00*/  FMUL.FTZ R41, R41, UR4 ;  /* 0x0000000429297c20 */ /* 0x000fe20008410000 */
[----:B------:R-:W-:Y:S01]  /*0e10*/  F2FP.BF16.F32.PACK_AB R23, R31, R26 ;  /* 0x0000001a1f17723e */ /* 0x000fe200000010ff */
[----:B------:R-:W-:Y:S01]  /*0e20*/  FMUL.FTZ R47, R47, UR4 ;  /* 0x000000042f2f7c20 */ /* 0x000fe20008410000 */
[----:B------:R-:W-:Y:S01]  /*0e30*/  SEL R26, R27, 0xffffffc0, !P2 ;  /* 0xffffffc01b1a7807 */ /* 0x000fe20005000000 */
[----:B------:R-:W-:-:S02]  /*0e40*/  IMAD.IADD R24, R25, 0x1, R56 ;  /* 0x0000000119187824 */ /* 0x000fc400078e0238 */
[----:B------:R-:W-:Y:S01]  /*0e50*/  FMUL.FTZ R51, R51, UR4 ;  /* 0x0000000433337c20 */ /* 0x000fe20008410000 */
[----:B------:R-:W-:Y:S01]  /*0e60*/  F2FP.BF16.F32.PACK_AB R13, R61, R58 ;  /* 0x0000003a3d0d723e */ /* 0x000fe200000010ff */
[--C-:B------:R-:W-:Y:S01]  /*0e70*/  IMAD R2, R2, 0x2, R57.reuse ;  /* 0x0000000202027824 */ /* 0x100fe200078e0239 */
[----:B------:R-:W-:Y:S01]  /*0e80*/  F2FP.BF16.F32.PACK_AB R15, R63, R60 ;  /* 0x0000003c3f0f723e */ /* 0x000fe200000010ff */
[----:B-----5:R-:W-:Y:S01]  /*0e90*/  FMUL.FTZ R55, R18, UR4 ;  /* 0x0000000412377c20 */ /* 0x020fe20008410000 */
[----:B------:R-:W-:Y:S01]  /*0ea0*/  FMUL.FTZ R49, R49, UR4 ;  /* 0x0000000431317c20 */ /* 0x000fe20008410000 */
[----:B------:R-:W-:Y:S01]  /*0eb0*/  F2FP.BF16.F32.PACK_AB R65, R68, R65 ;  /* 0x000000414441723e */ /* 0x000fe200000010ff */
[----:B------:R-:W-:Y:S01]  /*0ec0*/  IMAD.IADD R18, R24, 0x1, R26 ;  /* 0x0000000118127824 */ /* 0x000fe200078e021a */
[----:B------:R-:W-:Y:S01]  /*0ed0*/  F2FP.BF16.F32.PACK_AB R66, R71, R66 ;  /* 0x000000424742723e */ /* 0x000fe200000010ff */
[----:B------:R-:W-:Y:S01]  /*0ee0*/  FMUL.FTZ R52, R52, UR4 ;  /* 0x0000000434347c20 */ /* 0x000fe20008410000 */
[----:B------:R-:W-:Y:S01]  /*0ef0*/  IADD3 R25, R25, R26, RZ ;  /* 0x0000001a19197210 */ /* 0x000fe20007ffe0ff */
[----:B------:R-:W-:Y:S01]  /*0f00*/  FMUL.FTZ R16, R16, UR4 ;  /* 0x0000000410107c20 */ /* 0x000fe20008410000 */
[----:B------:R-:W-:Y:S01]  /*0f10*/  F2FP.BF16.F32.PACK_AB R29, R35, R30 ;  /* 0x0000001e231d723e */ /* 0x000fe200000010ff */
[----:B------:R-:W-:Y:S01]  /*0f20*/  FMUL.FTZ R17, R17, UR4 ;  /* 0x0000000411117c20 */ /* 0x000fe20008410000 */
[----:B------:R-:W-:Y:S01]  /*0f30*/  FMUL.FTZ R26, R19, UR4 ;  /* 0x00000004131a7c20 */ /* 0x000fe20008410000 */
[----:B------:R-:W-:Y:S01]  /*0f40*/  F2FP.BF16.F32.PACK_AB R30, R37, R32 ;  /* 0x00000020251e723e */ /* 0x000fe200000010ff */
[----:B------:R-:W-:Y:S01]  /*0f50*/  STSM.16.M88.4 [R2+0x10000], R12 ;  /* 0x0100000c02007844 */ /* 0x000fe20000000200 */
[----:B------:R-:W-:Y:S01]  /*0f60*/  F2FP.BF16.F32.PACK_AB R37, R43, R38 ;  /* 0x000000262b25723e */ /* 0x000fe200000010ff */
[C---:B------:R-:W-:Y:S01]  /*0f70*/  IMAD R57, R4.reuse, 0x2, R57 ;  /* 0x0000000204397824 */ /* 0x040fe200078e0239 */
[----:B------:R-:W-:Y:S01]  /*0f80*/  F2FP.BF16.F32.PACK_AB R28, R33, R28 ;  /* 0x0000001c211c723e */ /* 0x000fe200000010ff */
[----:B------:R-:W-:Y:S01]  /*0f90*/  STSM.16.M88.4 [R24], R64 ;  /* 0x0000004018007844 */ /* 0x000fe20000000200 */
[----:B------:R-:W-:Y:S01]  /*0fa0*/  F2FP.BF16.F32.PACK_AB R31, R39, R34 ;  /* 0x00000022271f723e */ /* 0x000fe200000010ff */
[----:B------:R-:W-:Y:S01]  /*0fb0*/  ULDC UR4, c[0x0][0x244] ;  /* 0x0000910000047ab9 */ /* 0x000fe20000000800 */
[----:B------:R-:W-:Y:S01]  /*0fc0*/  F2FP.BF16.F32.PACK_AB R38, R45, R40 ;  /* 0x000000282d26723e */ /* 0x000fe200000010ff */
[----:B------:R-:W-:Y:S01]  /*0fd0*/  STSM.16.M88.4 [R25], R72 ;  /* 0x0000004819007844 */ /* 0x000fe20000000200 */
[----:B------:R-:W-:Y:S01]  /*0fe0*/  F2FP.BF16.F32.PACK_AB R36, R41, R36 ;  /* 0x000000242924723e */ /* 0x000fe200000010ff */
[----:B------:R-:W-:Y:S01]  /*0ff0*/  IMAD R11, R4, 0x2, R11 ;  /* 0x00000002040b7824 */ /* 0x000fe200078e020b */
        /* <DEDUP_REMOVED lines=13> */
[----:B0-----:R-:W-:Y:S01]  /*10d0*/  IMAD R23, R10, UR7, R7 ;  /* 0x000000070a177c24 */ /* 0x001fe2000f8e0207 */
[----:B------:R-:W-:Y:S01]  /*10e0*/  SHF.L.U32 R20, R3, 0x3, RZ ;  /* 0x0000000303147819 */ /* 0x000fe200000006ff */
[C---:B------:R-:W-:Y:S01]  /*10f0*/  VIADD R3, R9.reuse, 0x10 ;  /* 0x0000001009037836 */ /* 0x040fe20000000000 */
[C---:B------:R-:W-:Y:S01]  /*1100*/  IADD3 R16, P1, R9.reuse, R78, RZ ;  /* 0x0000004e09107210 */ /* 0x040fe20007f3e0ff */
[----:B------:R2:W-:Y:S01]  /*1110*/  STSM.16.M88.4 [R18+0x4000], R52 ;  /* 0x0040003412007844 */ /* 0x0005e20000000200 */
[----:B------:R-:W-:Y:S01]  /*1120*/  BAR.SYNC.DEFER_BLOCKING 0x0 ;  /* 0x0000000000007b1d */ /* 0x000fe20000010000 */
[----:B------:R-:W-:Y:S01]  /*1130*/  ISETP.GE.AND P0, PT, R20, UR4, PT ;  /* 0x0000000414007c0c */ /* 0x000fe2000bf06270 */
[C---:B------:R-:W-:Y:S01]  /*1140*/  VIADD R7, R9.reuse, 0x20 ;  /* 0x0000002009077836 */ /* 0x040fe20000000000 */
[--C-:B------:R-:W-:Y:S02]  /*1150*/  SHF.R.S32.HI R21, RZ, 0x1f, R20.reuse ;  /* 0x0000001fff157819 */ /* 0x100fe40000011414 */
[----:B------:R-:W-:Y:S01]  /*1160*/  LEA.HI.X.SX32 R17, R9, R79, 0x1, P1 ;  /* 0x0000004f09117211 */ /* 0x000fe200008f0eff */
[----:B------:R-:W-:Y:S01]  /*1170*/  ULDC.64 UR4, c[0x0][0x260] ;  /* 0x0000980000047ab9 */ /* 0x000fe20000000a00 */
[-C--:B------:R-:W-:Y:S01]  /*1180*/  ISETP.GE.OR P6, PT, R3, R0.reuse, P0 ;  /* 0x000000000300720c */ /* 0x080fe200007c6670 */
[----:B-1----:R-:W-:Y:S01]  /*1190*/  IMAD.WIDE.U32 R2, R10, UR6, R20 ;  /* 0x000000060a027c25 */ /* 0x002fe2000f8e0014 */
[----:B------:R-:W-:-:S02]  /*11a0*/  ISETP.GE.OR P1, PT, R9, R0, P0 ;  /* 0x000000000900720c */ /* 0x000fc40000726670 */
[----:B------:R-:W-:Y:S01]  /*11b0*/  IADD3 R19, R9, 0x30, RZ ;  /* 0x0000003009137810 */ /* 0x000fe20007ffe0ff */
[----:B------:R-:W-:Y:S01]  /*11c0*/  IMAD R5, R5, UR4, RZ ;  /* 0x0000000405057c24 */ /* 0x000fe2000f8e02ff */
[----:B------:R-:W-:Y:S01]  /*11d0*/  IADD3 R3, R3, R23, RZ ;  /* 0x0000001703037210 */ /* 0x000fe20007ffe0ff */
[----:B------:R-:W-:Y:S01]  /*11e0*/  VIADD R21, R9, 0x60 ;  /* 0x0000006009157836 */ /* 0x000fe20000000000 */
[-C--:B------:R-:W-:Y:S01]  /*11f0*/  ISETP.GE.OR P5, PT, R7, R0.reuse, P0 ;  /* 0x000000000700720c */ /* 0x080fe200007a6670 */
[----:B------:R-:W-:Y:S01]  /*1200*/  VIADD R7, R9, 0x40 ;  /* 0x0000004009077836 */ /* 0x000fe20000000000 */
[-C--:B------:R-:W-:Y:S01]  /*1210*/  ISETP.GE.OR P4, PT, R19, R0.reuse, P0 ;  /* 0x000000001300720c */ /* 0x080fe20000786670 */
[C---:B------:R-:W-:Y:S01]  /*1220*/  VIADD R19, R9.reuse, 0x50 ;  /* 0x0000005009137836 */ /* 0x040fe20000000000 */
[----:B------:R-:W-:Y:S01]  /*1230*/  IADD3 R23, R9, 0x70, RZ ;  /* 0x0000007009177810 */ /* 0x000fe20007ffe0ff */
[C---:B------:R-:W-:Y:S01]  /*1240*/  IMAD R5, R8.reuse, UR5, R5 ;  /* 0x0000000508057c24 */ /* 0x040fe2000f8e0205 */
[-C--:B------:R-:W-:Y:S01]  /*1250*/  ISETP.GE.OR P3, PT, R7, R0.reuse, P0 ;  /* 0x000000000700720c */ /* 0x080fe20000766670 */
[----:B------:R-:W-:Y:S01]  /*1260*/  IMAD.WIDE.U32 R2, R8, UR4, R2 ;  /* 0x0000000408027c25 */ /* 0x000fe2000f8e0002 */
[----:B------:R-:W-:Y:S01]  /*1270*/  ISETP.GE.OR P2, PT, R19, R0, P0 ;  /* 0x000000001300720c */ /* 0x000fe20000746670 */
[----:B------:R2:W0:Y:S02]  /*1280*/  LDS.128 R12, [R57+0x13800] ;  /* 0x01380000390c7984 */ /* 0x0004240000000c00 */
[----:B------:R-:W-:-:S04]  /*1290*/  IMAD.WIDE R6, R6, 0x80, R16 ;  /* 0x0000008006067825 */ /* 0x000fc800078e0210 */
[----:B------:R-:W-:Y:S01]  /*12a0*/  IMAD.IADD R5, R3, 0x1, R5 ;  /* 0x0000000103057824 */ /* 0x000fe200078e0205 */
[----:B------:R-:W-:Y:S06]  /*12b0*/  @P1 BRA `(.L_x_3479) ;  /* 0x00000000002c1947 */ /* 0x000fec0003800000 */
[----:B------:R-:W1:Y:S01]  /*12c0*/  LDS.128 R8, [R11] ;  /* 0x000000000b087984 */ /* 0x000e620000000c00 */
[----:B------:R-:W-:Y:S01]  /*12d0*/  ULDC.64 UR4, c[0x0][0x250] ;  /* 0x0000940000047ab9 */ /* 0x000fe20000000a00 */
[----:B------:R-:W-:Y:S02]  /*12e0*/  IMAD.MOV.U32 R4, RZ, RZ, R2 ;  /* 0x000000ffff047224 */ /* 0x000fe400078e0002 */
[----:B------:R-:W-:Y:S02]  /*12f0*/  IMAD R19, R7, UR4, RZ ;  /* 0x0000000407137c24 */ /* 0x000fe4000f8e02ff */
[----:B------:R-:W-:-:S04]  /*1300*/  IMAD.WIDE.U32 R16, R6, UR4, R4 ;  /* 0x0000000406107c25 */ /* 0x000fc8000f8e0004 */
[----:B------:R-:W-:Y:S01]  /*1310*/  IMAD R19, R6, UR5, R19 ;  /* 0x0000000506137c24 */ /* 0x000fe2000f8e0213 */
[----:B------:R-:W-:Y:S02]  /*1320*/  ULDC.64 UR4, c[0x0][0x238] ;  /* 0x00008e0000047ab9 */ /* 0x000fe40000000a00 */
[----:B--2---:R-:W-:Y:S02]  /*1330*/  LEA R18, P1, R16, UR4, 0x1 ;  /* 0x0000000410127c11 */ /* 0x004fe4000f8208ff */
[----:B------:R-:W-:-:S04]  /*1340*/  IADD3 R17, R17, R19, RZ ;  /* 0x0000001311117210 */ /* 0x000fc80007ffe0ff */
[----:B------:R-:W-:-:S05]  /*1350*/  LEA.HI.X R19, R16, UR5, R17, 0x1, P1 ;  /* 0x0000000510137c11 */ /* 0x000fca00088f0c11 */
[----:B-1----:R1:W-:Y:S02]  /*1360*/  STG.E.128 desc[UR8][R18.64], R8 ;  /* 0x0000000812007986 */ /* 0x0023e4000c101d08 */
.L_x_3479:
[----:B------:R-:W-:Y:S05]  /*1370*/  BSYNC B0 ;  /* 0x0000000000007941 */ /* 0x000fea0003800000 */
.L_x_3478:
[----:B-1----:R1:W3:Y:S01]  /*1380*/  LDS.128 R8, [R57+0x10800] ;  /* 0x0108000039087984 */ /* 0x0022e20000000c00 */
[----:B------:R-:W-:Y:S01]  /*1390*/  BSSY B0, `(.L_x_3480) ;  /* 0x0000011000007945 */ /* 0x000fe20003800000 */
[-C--:B------:R-:W-:Y:S02]  /*13a0*/  ISETP.GE.OR P1, PT, R21, R0.reuse, P0 ;  /* 0x000000001500720c */ /* 0x080fe40000726670 */
[----:B------:R-:W-:Y:S01]  /*13b0*/  ISETP.GE.OR P0, PT, R23, R0, P0 ;  /* 0x000000001700720c */ /* 0x000fe20000706670 */
[----:B------:R-:W-:-:S12]  /*13c0*/  @P6 BRA `(.L_x_3481) ;  /* 0x0000000000346947 */ /* 0x000fd80003800000 */
[----:B------:R-:W-:Y:S01]  /*13d0*/  IADD3 R19, P6, R6, 0x10, RZ ;  /* 0x0000001006137810 */ /* 0x000fe20007fde0ff */
[----:B------:R-:W-:Y:S01]  /*13e0*/  ULDC.64 UR4, c[0x0][0x250] ;  /* 0x0000940000047ab9 */ /* 0x000fe20000000a00 */
[----:B------:R-:W-:Y:S01]  /*13f0*/  MOV R17, R5 ;  /* 0x0000000500117202 */ /* 0x000fe20000000f00 */
        /* <DEDUP_REMOVED lines=9> */
[----:B---3--:R4:W-:Y:S02]  /*1490*/  STG.E.128 desc[UR8][R18.64], R8 ;  /* 0x0000000812007986 */ /* 0x0089e4000c101d08 */
.L_x_3481:
[----:B------:R-:W-:Y:S05]  /*14a0*/  BSYNC B0 ;  /* 0x0000000000007941 */ /* 0x000fea0003800000 */
.L_x_3480:
[----:B---34-:R3:W4:Y:S01]  /*14b0*/  LDS.128 R8, [R57+0x11000] ;  /* 0x0110000039087984 */ /* 0x0187220000000c00 */
[----:B------:R-:W-:Y:S04]  /*14c0*/  BSSY B0, `(.L_x_3482) ;  /* 0x000000f000007945 */ /* 0x000fe80003800000 */
[----:B------:R-:W-:Y:S05]  /*14d0*/  @P5 BRA `(.L_x_3483) ;  /* 0x0000000000345947 */ /* 0x000fea0003800000 */
        /* <DEDUP_REMOVED lines=12> */
[----:B----4-:R2:W-:Y:S02]  /*15a0*/  STG.E.128 desc[UR8][R18.64], R8 ;  /* 0x0000000812007986 */ /* 0x0105e4000c101d08 */
.L_x_3483:
[----:B------:R-:W-:Y:S05]  /*15b0*/  BSYNC B0 ;  /* 0x0000000000007941 */ /* 0x000fea0003800000 */
.L_x_3482:
[----:B--2-4-:R2:W4:Y:S01]  /*15c0*/  LDS.128 R8, [R57+0x11800] ;  /* 0x0118000039087984 */ /* 0x0145220000000c00 */
[----:B------:R-:W-:Y:S04]  /*15d0*/  BSSY B0, `(.L_x_3484) ;  /* 0x000000f000007945 */ /* 0x000fe80003800000 */
[----:B------:R-:W-:Y:S05]  /*15e0*/  @P4 BRA `(.L_x_3485) ;  /* 0x0000000000344947 */ /* 0x000fea0003800000 */
[----:B------:R-:W-:Y:S01]  /*15f0*/  IADD3 R19, P4, R6, 0x30, RZ ;  /* 0x0000003006137810 */ /* 0x000fe20007f9e0ff */
[----:B------:R-:W-:Y:S01]  /*1600*/  ULDC.64 UR4, c[0x0][0x250] ;  /* 0x0000940000047ab9 */ /* 0x000fe20000000a00 */
[----:B------:R-:W-:Y:S01]  /*1610*/  MOV R17, R5 ;  /* 0x0000000500117202 */ /* 0x000fe20000000f00 */
[----:B------:R-:W-:Y:S01]  /*1620*/  IMAD.MOV.U32 R16, RZ, RZ, R2 ;  /* 0x000000ffff107224 */ /* 0x000fe200078e0002 */
[----:B------:R-:W-:-:S03]  /*1630*/  IADD3.X R0, RZ, R7, RZ, P4, !PT ;  /* 0x00000007ff007210 */ /* 0x000fc600027fe4ff */
        /* <DEDUP_REMOVED lines=8> */
.L_x_3485:
[----:B------:R-:W-:Y:S05]  /*16c0*/  BSYNC B0 ;  /* 0x0000000000007941 */ /* 0x000fea0003800000 */
.L_x_3484:
[----:B----4-:R4:W0:Y:S01]  /*16d0*/  LDS.128 R8, [R57+0x12000] ;  /* 0x0120000039087984 */ /* 0x0108220000000c00 */
        /* <DEDUP_REMOVED lines=14> */
[----:B0-----:R0:W-:Y:S02]  /*17c0*/  STG.E.128 desc[UR8][R18.64], R8 ;  /* 0x0000000812007986 */ /* 0x0011e4000c101d08 */
.L_x_3487:
[----:B------:R-:W-:Y:S05]  /*17d0*/  BSYNC B0 ;  /* 0x0000000000007941 */ /* 0x000fea0003800000 */
.L_x_3486:
[----:B0-----:R0:W0:Y:S01]  /*17e0*/  LDS.128 R8, [R57+0x12800] ;  /* 0x0128000039087984 */ /* 0x0010220000000c00 */
        /* <DEDUP_REMOVED lines=15> */
.L_x_3489:
[----:B------:R-:W-:Y:S05]  /*18e0*/  BSYNC B0 ;  /* 0x0000000000007941 */ /* 0x000fea0003800000 */
.L_x_3488:
        /* <DEDUP_REMOVED lines=16> */
.L_x_3491:
[----:B------:R-:W-:Y:S05]  /*19f0*/  BSYNC B0 ;  /* 0x0000000000007941 */ /* 0x000fea0003800000 */
.L_x_3490:
[----:B------:R-:W-:Y:S05]  /*1a00*/  @P0 EXIT ;  /* 0x000000000000094d */ /* 0x000fea0003800000 */
[----:B0-----:R-:W-:Y:S01]  /*1a10*/  IADD3 R9, P0, R6, 0x70, RZ ;  /* 0x0000007006097810 */ /* 0x001fe20007f1e0ff */
[----:B------:R-:W-:Y:S01]  /*1a20*/  ULDC.64 UR4, c[0x0][0x250] ;  /* 0x0000940000047ab9 */ /* 0x000fe20000000a00 */
[----:B------:R-:W-:Y:S02]  /*1a30*/  IMAD.MOV.U32 R3, RZ, RZ, R5 ;  /* 0x000000ffff037224 */ /* 0x000fe400078e0005 */
[----:B------:R-:W-:Y:S01]  /*1a40*/  IADD3.X R6, RZ, R7, RZ, P0, !PT ;  /* 0x00000007ff067210 */ /* 0x000fe200007fe4ff */
[----:B------:R-:W-:-:S04]  /*1a50*/  IMAD.WIDE.U32 R2, R9, UR4, R2 ;  /* 0x0000000409027c25 */ /* 0x000fc8000f8e0002 */
[----:B------:R-:W-:-:S04]  /*1a60*/  IMAD R6, R6, UR4, RZ ;  /* 0x0000000406067c24 */ /* 0x000fc8000f8e02ff */
[----:B------:R-:W-:Y:S01]  /*1a70*/  IMAD R9, R9, UR5, R6 ;  /* 0x0000000509097c24 */ /* 0x000fe2000f8e0206 */
[----:B------:R-:W-:Y:S02]  /*1a80*/  ULDC.64 UR4, c[0x0][0x238] ;  /* 0x00008e0000047ab9 */ /* 0x000fe40000000a00 */
[----:B------:R-:W-:Y:S02]  /*1a90*/  LEA R4, P0, R2, UR4, 0x1 ;  /* 0x0000000402047c11 */ /* 0x000fe4000f8008ff */
[----:B------:R-:W-:-:S04]  /*1aa0*/  IADD3 R3, R3, R9, RZ ;  /* 0x0000000903037210 */ /* 0x000fc80007ffe0ff */
[----:B------:R-:W-:-:S05]  /*1ab0*/  LEA.HI.X R5, R2, UR5, R3, 0x1, P0 ;  /* 0x0000000502057c11 */ /* 0x000fca00080f0c03 */
[----:B------:R-:W-:Y:S01]  /*1ac0*/  STG.E.128 desc[UR8][R4.64], R12 ;  /* 0x0000000c04007986 */ /* 0x000fe2000c101d08 */
[----:B------:R-:W-:Y:S05]  /*1ad0*/  EXIT ;  /* 0x000000000000794d */ /* 0x000fea0003800000 */
.L_x_3492:
        /* <DEDUP_REMOVED lines=10> */
.L_x_3709:


//--------------------- .text._ZN7cutlass13device_kernelIN5flash32FlashAttnBwdPostprocessConvertdQIN4cute5tupleIJNS3_1CILi64EEENS5_ILi128EEEEEENS_10bfloat16_tEfNS_4arch4Sm90ELi256ENS3_8TiledMMAINS3_8MMA_AtomIJNS3_4SM904GMMA27MMA_64x64x16_F32BF16BF16_SSILNSF_5MajorE0ELSH_1ELNSF_7ScaleInE1ELSI_1EEEEEENS3_6LayoutINS4_IJNS5_ILi1EEENS5_ILi2EEESM_EEENS4_IJNS5_ILi0EEESM_SP_EEEEENS4_IJNS3_10UnderscoreESS_SS_EEEEELb0EEEEEvNT_6ParamsE --------------------------
	.section	.text._ZN7cutlass13device_kernelIN5flash32FlashAttnBwdPostprocessConvertdQIN4cute5tupleIJNS3_1CILi64EEENS5_ILi128EEEEEENS_10bfloat16_tEfNS_4arch4Sm90ELi256ENS3_8TiledMMAINS3_8MMA_AtomIJNS3_4SM904GMMA27MMA_64x64x16_F32BF16BF16_SSILNSF_5MajorE0ELSH_1ELNSF_7ScaleInE1ELSI_1EEEEEENS3_6LayoutINS4_IJNS5_ILi1EEENS5_ILi2EEESM_EEENS4_IJNS5_ILi0EEESM_SP_EEEEENS4_IJNS3_10UnderscoreESS_SS_EEEEELb0EEEEEvNT_6ParamsE,"ax",@progbits
	.align	128
.text._ZN7cutlass13device_kernelIN5flash32FlashAttnBwdPostprocessConvertdQIN4cute5tupleIJNS3_1CILi64EEENS5_ILi128EEEEEENS_10bfloat16_tEfNS_4arch4Sm90ELi256ENS3_8TiledMMAINS3_8MMA_AtomIJNS3_4SM904GMMA27MMA_64x64x16_F32BF16BF16_SSILNSF_5MajorE0ELSH_1ELNSF_7ScaleInE1ELSI_1EEEEEENS3_6LayoutINS4_IJNS5_ILi1EEENS5_ILi2EEESM_EEENS4_IJNS5_ILi0EEESM_SP_EEEEENS4_IJNS3_10UnderscoreESS_SS_EEEEELb0EEEEEvNT_6ParamsE:
        .type           _ZN7cutlass13device_kernelIN5flash32FlashAttnBwdPostprocessConvertdQIN4cute5tupleIJNS3_1CILi64EEENS5_ILi128EEEEEENS_10bfloat16_tEfNS_4arch4Sm90ELi256ENS3_8TiledMMAINS3_8MMA_AtomIJNS3_4SM904GMMA27MMA_64x64x16_F32BF16BF16_SSILNSF_5MajorE0ELSH_1ELNSF_7ScaleInE1ELSI_1EEEEEENS3_6LayoutINS4_IJNS5_ILi1EEENS5_ILi2EEESM_EEENS4_IJNS5_ILi0EEESM_SP_EEEEENS4_IJNS3_10UnderscoreESS_SS_EEEEELb0EEEEEvNT_6ParamsE,@function
        .size           _ZN7cutlass13device_kernelIN5flash32FlashAttnBwdPostprocessConvertdQIN4cute5tupleIJNS3_1CILi64EEENS5_ILi128EEEEEENS_10bfloat16_tEfNS_4arch4Sm90ELi256ENS3_8TiledMMAINS3_8MMA_AtomIJNS3_4SM904GMMA27MMA_64x64x16_F32BF16BF16_SSILNSF_5MajorE0ELSH_1ELNSF_7ScaleInE1ELSI_1EEEEEENS3_6LayoutINS4_IJNS5_ILi1EEENS5_ILi2EEESM_EEENS4_IJNS5_ILi0EEESM_SP_EEEEENS4_IJNS3_10UnderscoreESS_SS_EEEEELb0EEEEEvNT_6ParamsE,(.L_x_3710 - _ZN7cutlass13device_kernelIN5flash32FlashAttnBwdPostprocessConvertdQIN4cute5tupleIJNS3_1CILi64EEENS5_ILi128EEEEEENS_10bfloat16_tEfNS_4arch4Sm90ELi256ENS3_8TiledMMAINS3_8MMA_AtomIJNS3_4SM904GMMA27MMA_64x64x16_F32BF16BF16_SSILNSF_5MajorE0ELSH_1ELNSF_7ScaleInE1ELSI_1EEEEEENS3_6LayoutINS4_IJNS5_ILi1EEENS5_ILi2EEESM_EEENS4_IJNS5_ILi0EEESM_SP_EEEEENS4_IJNS3_10UnderscoreESS_SS_EEEEELb0EEEEEvNT_6ParamsE)
        .other          _ZN7cutlass13device_kernelIN5flash32FlashAttnBwdPostprocessConvertdQIN4cute5tupleIJNS3_1CILi64EEENS5_ILi128EEEEEENS_10bfloat16_tEfNS_4arch4Sm90ELi256ENS3_8TiledMMAINS3_8MMA_AtomIJNS3_4SM904GMMA27MMA_64x64x16_F32BF16BF16_SSILNSF_5MajorE0ELSH_1ELNSF_7ScaleInE1ELSI_1EEEEEENS3_6LayoutINS4_IJNS5_ILi1EEENS5_ILi2EEESM_EEENS4_IJNS5_ILi0EEESM_SP_EEEEENS4_IJNS3_10UnderscoreESS_SS_EEEEELb0EEEEEvNT_6ParamsE,@"STO_CUDA_ENTRY STV_DEFAULT"
_ZN7cutlass13device_kernelIN5flash32FlashAttnBwdPostprocessConvertdQIN4cute5tupleIJNS3_1CILi64EEENS5_ILi128EEEEEENS_10bfloat16_tEfNS_4arch4Sm90ELi256ENS3_8TiledMMAINS3_8MMA_AtomIJNS3_4SM904GMMA27MMA_64x64x16_F32BF16BF16_SSILNSF_5MajorE0ELSH_1ELNSF_7ScaleInE1ELSI_1EEEEEENS3_6LayoutINS4_IJNS5_ILi1EEENS5_ILi2EEESM_EEENS4_IJNS5_ILi0EEESM_SP_EEEEENS4_IJNS3_10UnderscoreESS_SS_EEEEELb0EEEEEvNT_6ParamsE:
        /* <DEDUP_REMOVED lines=25> */
[----:B--2---:R-:W-:-:S07]  /*0190*/  IMAD.IADD R43, R43, 0x1, -R0 ;  /* 0x000000012b2b7824 */ /* 0x004fce00078e0a00 */
.L_x_3493:
[----:B-----5:R-:W-:-:S13]  /*01a0*/  ISETP.LE.AND P2, PT, R43, R42, PT ;  /* 0x0000002a2b00720c */ /* 0x020fda0003f43270 */
[----:B------:R-:W-:Y:S05]  /*01b0*/  @P0 EXIT P2 ;  /* 0x000000000000094d */ /* 0x000fea0001000000 */
[----:B------:R-:W0:Y:S01]  /*01c0*/  S2R R6, SR_CTAID.Y ;  /* 0x0000000000067919 */ /* 0x000e220000002600 */
[----:B------:R-:W-:Y:S01]  /*01d0*/  @P1 IMAD R0, R13, 0x40, R9 ;  /* 0x000000400d001824 */ /* 0x000fe200078e0209 */
[----:B------:R-:W1:Y:S01]  /*01e0*/  LDC.64 R14, c[0x0][0x228] ;  /* 0x00008a00ff0e7b82 */ /* 0x000e620000000a00 */
[----:B------:R-:W-:Y:S01]  /*01f0*/  CS2R R10, SRZ ;  /* 0x00000000000a7805 */ /* 0x000fe2000001ff00 */
[----:B------:R-:W-:Y:S01]  /*0200*/  IMAD.SHL.U32 R7, R3, 0x2000, RZ ;  /* 0x0000200003077824 */ /* 0x000fe200078e00ff */
[----:B------:R-:W2:Y:S01]  /*0210*/  S2R R8, SR_CgaCtaId ;  /* 0x0000000000087919 */ /* 0x000ea20000008800 */
[----:B------:R-:W-:Y:S01]  /*0220*/  @P1 SHF.R.S32.HI R5, RZ, 0x1f, R0 ;  /* 0x0000001fff051819 */ /* 0x000fe20000011400 */
[----:B------:R-:W-:Y:S01]  /*0230*/  BSSY B0, `(.L_x_3494) ;  /* 0x0000030000007945 */ /* 0x000fe20003800000 */
[----:B------:R-:W-:Y:S02]  /*0240*/  SEL R4, R13, RZ, !P0 ;  /* 0x000000ff0d047207 */ /* 0x000fe40004000000 */
[----:B------:R-:W-:Y:S01]  /*0250*/  @P1 LEA.HI R5, R5, R0, RZ, 0x6 ;  /* 0x0000000005051211 */ /* 0x000fe200078f30ff */
[----:B------:R-:W3:Y:S01]  /*0260*/  LDC.64 R16, c[0x0][0x230] ;  /* 0x00008c00ff107b82 */ /* 0x000ee20000000a00 */
[----:B------:R-:W4:Y:S02]  /*0270*/  S2R R0, SR_TID.X ;  /* 0x0000000000007919 */ /* 0x000f240000002100 */
[----:B------:R-:W-:-:S04]  /*0280*/  @P1 SHF.L.U32 R5, R5, 0x7, RZ ;  /* 0x0000000705051819 */ /* 0x000fc800000006ff */
[----:B------:R-:W-:Y:S01]  /*0290*/  @P1 LOP3.LUT R5, R5, 0xffffe000, RZ, 0xc0, !PT ;  /* 0xffffe00005051812 */ /* 0x000fe200078ec0ff */
[----:B------:R-:W5:Y:S03]  /*02a0*/  LDC.64 R18, c[0x0][0x210] ;  /* 0x00008400ff127b82 */ /* 0x000f660000000a00 */
[--C-:B------:R-:W-:Y:S01]  /*02b0*/  @P1 SHF.R.S32.HI R11, RZ, 0x1f, R5.reuse ;  /* 0x0000001fff0b1819 */ /* 0x100fe20000011405 */
[----:B------:R-:W-:-:S05]  /*02c0*/  @P1 IMAD.MOV.U32 R10, RZ, RZ, R5 ;  /* 0x000000ffff0a1224 */ /* 0x000fca00078e0005 */
[C---:B------:R-:W-:Y:S02]  /*02d0*/  IADD3 R10, P2, R7.reuse, R10, RZ ;  /* 0x0000000a070a7210 */ /* 0x040fe40007f5e0ff */
[----:B0-----:R-:W-:Y:S02]  /*02e0*/  SHF.R.S32.HI R5, RZ, 0x1f, R6 ;  /* 0x0000001fff057819 */ /* 0x001fe40000011406 */
[----:B------:R-:W-:Y:S02]  /*02f0*/  LEA.HI.X.SX32 R11, R7, R11, 0x1, P2 ;  /* 0x0000000b070b7211 */ /* 0x000fe400010f0eff */
[----:B------:R-:W-:Y:S01]  /*0300*/  SHF.R.S32.HI R7, RZ, 0x1f, R13 ;  /* 0x0000001fff077819 */ /* 0x000fe2000001140d */
[-C--:B-1----:R-:W-:Y:S02]  /*0310*/  IMAD R2, R5, R14.reuse, RZ ;  /* 0x0000000e05027224 */ /* 0x082fe400078e02ff */
[----:B------:R-:W-:Y:S01]  /*0320*/  IMAD.WIDE.U32 R10, R6, R14, R10 ;  /* 0x0000000e060a7225 */ /* 0x000fe200078e000a */
[----:B------:R-:W-:-:S03]  /*0330*/  SEL R7, R7, RZ, !P0 ;  /* 0x000000ff07077207 */ /* 0x000fc60004000000 */
[----:B------:R-:W-:Y:S01]  /*0340*/  IMAD R15, R6, R15, R2 ;  /* 0x0000000f060f7224 */ /* 0x000fe200078e0202 */
[----:B----4-:R-:W-:Y:S01]  /*0350*/  ISETP.NE.AND P0, PT, R0, RZ, PT ;  /* 0x000000ff0000720c */ /* 0x010fe20003f05270 */
[-C--:B---3--:R-:W-:Y:S02]  /*0360*/  IMAD R2, R7, R16.reuse, RZ ;  /* 0x0000001007027224 */ /* 0x088fe400078e02ff */
[----:B------:R-:W-:Y:S02]  /*0370*/  IMAD.IADD R11, R11, 0x1, R15 ;  /* 0x000000010b0b7824 */ /* 0x000fe400078e020f */
[C---:B------:R-:W-:Y:S02]  /*0380*/  IMAD R13, R4.reuse, R17, R2 ;  /* 0x00000011040d7224 */ /* 0x040fe400078e0202 */
[----:B------:R-:W-:-:S04]  /*0390*/  IMAD.WIDE.U32 R10, R4, R16, R10 ;  /* 0x00000010040a7225 */ /* 0x000fc800078e000a */
[----:B------:R-:W-:Y:S01]  /*03a0*/  IMAD.IADD R2, R11, 0x1, R13 ;  /* 0x000000010b027824 */ /* 0x000fe200078e020d */
[----:B-----5:R-:W-:-:S04]  /*03b0*/  LEA R18, P2, R10, R18, 0x2 ;  /* 0x000000120a127211 */ /* 0x020fc800078410ff */
[----:B------:R-:W-:Y:S01]  /*03c0*/  LEA.HI.X R2, R10, R19, R2, 0x2, P2 ;  /* 0x000000130a027211 */ /* 0x000fe200010f1402 */
[----:B--2---:R-:W-:Y:S08]  /*03d0*/  @P0 BRA `(.L_x_3495) ;  /* 0x0000000000540947 */ /* 0x004ff00003800000 */
[----:B------:R-:W0:Y:S01]  /*03e0*/  S2UR UR7, SR_CgaCtaId ;  /* 0x00000000000779c3 */ /* 0x000e220000008800 */
[----:B------:R-:W-:Y:S01]  /*03f0*/  UMOV UR6, 0x400 ;  /* 0x0000040000067882 */ /* 0x000fe20000000000 */
[----:B------:R-:W-:Y:S01]  /*0400*/  UMOV UR4, 0x1 ;  /* 0x0000000100047882 */ /* 0x000fe20000000000 */
[----:B------:R-:W-:Y:S01]  /*0410*/  HFMA2.MMA R10, -RZ, RZ, 0, -0.0 ;  /* 0x00008000ff0a7435 */ /* 0x000fe200000001ff */
        /* <DEDUP_REMOVED lines=12> */
.L_x_3496:
[----:B------:R-:W-:Y:S01]  /*04e0*/  @P0 ELECT P2, URZ, PT ;  /* 0x00000000003f082f */ /* 0x000fe20003840000 */
[----:B------:R1:W-:-:S12]  /*04f0*/  UBLKCP.S.G [UR6], [UR4], UR10 ;  /* 0x00000006040073ba */ /* 0x0003d8000800020a */
[----:B------:R-:W-:Y:S02]  /*0500*/  @P2 PLOP3.LUT P0, PT, P2, PT, PT, 0x8, 0x0 ;  /* 0x000000000000281c */ /* 0x000fe4000170e170 */
[----:B------:R-:W-:-:S11]  /*0510*/  PLOP3.LUT P2, PT, PT, PT, PT, 0x8, 0x0 ;  /* 0x000000000000781c */ /* 0x000fd60003f4e170 */
[----:B-1----:R-:W-:Y:S05]  /*0520*/  @P0 BRA.U.ANY `(.L_x_3496) ;  /* 0xfffffffd00ec0947 */ /* 0x002fea000393ffff */
.L_x_3495:
[----:B------:R-:W-:Y:S05]  /*0530*/  BSYNC B0 ;  /* 0x0000000000007941 */ /* 0x000fea0003800000 */
.L_x_3494:
[----:B------:R-:W-:Y:S01]  /*0540*/  BAR.SYNC.DEFER_BLOCKING 0x0 ;  /* 0x0000000000007b1d */ /* 0x000fe20000010000 */
[----:B------:R-:W-:Y:S02]  /*0550*/  MOV R41, 0x400 ;  /* 0x0000040000297802 */ /* 0x000fe40000000f00 */
[----:B------:R-:W-:Y:S02]  /*0560*/  CS2R R50, SRZ ;  /* 0x0000000000327805 */ /* 0x000fe4000001ff00 */
[----:B------:R-:W-:Y:S01]  /*0570*/  SHF.L.U32 R2, RZ, 0x1f, RZ ;  /* 0x0000001fff027819 */ /* 0x000fe200000006ff */
[--C-:B------:R-:W-:Y:S01]  /*0580*/  @P1 IMAD.MOV.U32 R50, RZ, RZ, R9.reuse ;  /* 0x000000ffff321224 */ /* 0x100fe200078e0009 */
[----:B------:R-:W-:Y:S02]  /*0590*/  LEA R41, R8, R41, 0x18 ;  /* 0x0000002908297211 */ /* 0x000fe400078ec0ff */
[----:B------:R-:W-:-:S07]  /*05a0*/  @P1 SHF.R.S32.HI R51, RZ, 0x1f, R9 ;  /* 0x0000001fff331819 */ /* 0x000fce0000011409 */
.L_x_3497:
[----:B-1----:R1:W2:Y:S02]  /*05b0*/  SYNCS.PHASECHK.TRANS64.TRYWAIT P0, [R41+URZ+0xc000], R2 ;  /* 0x00c00002290075a7 */ /* 0x0022a4000800017f */
[----:B--2---:R-:W-:Y:S05]  /*05c0*/  @!P0 NANOSLEEP.SYNCS 0x989680 ;  /* 0x009896800000895d */ /* 0x004fea0003900000 */
[----:B------:R-:W2:Y:S02]  /*05d0*/  @!P0 SYNCS.PHASECHK.TRANS64 P0, [R41+URZ+0xc000], R2 ;  /* 0x00c00002290085a7 */ /* 0x000ea4000800007f */
[----:B--2---:R-:W-:Y:S05]  /*05e0*/  @!P0 BRA `(.L_x_3497) ;  /* 0xfffffffc00f08947 */ /* 0x004fea000383ffff */
[----:B------:R-:W-:Y:S01]  /*05f0*/  SHF.R.S32.HI R9, RZ, 0x1f, R0 ;  /* 0x0000001fff097819 */ /* 0x000fe20000011400 */
[----:B------:R-:W-:Y:S01]  /*0600*/  ULDC UR4, c[0x0][0x268] ;  /* 0x00009a0000047ab9 */ /* 0x000fe20000000800 */
[----:B------:R-:W-:Y:S01]  /*0610*/  VIADDMNMX R43, R43, -R42, 0x40, PT ;  /* 0x000000402b2b7446 */ /* 0x000fe2000380092a */
[----:B------:R-:W-:Y:S01]  /*0620*/  ULDC.64 UR6, c[0x0][0x258] ;  /* 0x0000960000067ab9 */ /* 0x000fe20000000a00 */
[-C--:B-1----:R-:W-:Y:S01]  /*0630*/  LEA.HI R2, R9, R0.reuse, RZ, 0x7 ;  /* 0x0000000009027211 */ /* 0x082fe200078f38ff */
[----:B------:R-:W-:Y:S01]  /*0640*/  IMAD R5, R5, UR6, RZ ;  /* 0x0000000605057c24 */ /* 0x000fe2000f8e02ff */
[----:B------:R-:W-:Y:S01]  /*0650*/  LEA.HI R40, R9, R0, RZ, 0x4 ;  /* 0x0000000009287211 */ /* 0x000fe200078f20ff */
[----:B------:R-:W-:Y:S01]  /*0660*/  BSSY B0, `(.L_x_3498) ;  /* 0x0000092000007945 */ /* 0x000fe20003800000 */
[----:B------:R-:W-:Y:S02]  /*0670*/  LOP3.LUT R11, R2, 0xfffff80, RZ, 0xc0, !PT ;  /* 0x0fffff80020b7812 */ /* 0x000fe400078ec0ff */
[----:B------:R-:W-:-:S02]  /*0680*/  LOP3.LUT R13, R40, 0xfffffff0, RZ, 0xc0, !PT ;  /* 0xfffffff0280d7812 */ /* 0x000fc400078ec0ff */
[----:B------:R-:W-:Y:S01]  /*0690*/  SHF.R.S32.HI R2, RZ, 0x7, R2 ;  /* 0x00000007ff027819 */ /* 0x000fe20000011402 */
[C---:B------:R-:W-:Y:S01]  /*06a0*/  IMAD.IADD R11, R0.reuse, 0x1, -R11 ;  /* 0x00000001000b7824 */ /* 0x040fe200078e0a0b */
[----:B------:R-:W-:Y:S01]  /*06b0*/  LEA.HI R12, R9, R0, RZ, 0x5 ;  /* 0x00000000090c7211 */ /* 0x000fe200078f28ff */
[----:B------:R-:W-:Y:S01]  /*06c0*/  IMAD.IADD R0, R0, 0x1, -R13 ;  /* 0x0000000100007824 */ /* 0x000fe200078e0a0d */
[----:B------:R-:W-:Y:S01]  /*06d0*/  SHF.R.S32.HI R40, RZ, 0x4, R40 ;  /* 0x00000004ff287819 */ /* 0x000fe20000011428 */
[----:B------:R-:W-:Y:S01]  /*06e0*/  IMAD.SHL.U32 R28, R2, 0x1000, RZ ;  /* 0x00001000021c7824 */ /* 0x000fe200078e00ff */
[--C-:B------:R-:W-:Y:S02]  /*06f0*/  SHF.R.S32.HI R24, RZ, 0x5, R12.reuse ;  /* 0x00000005ff187819 */ /* 0x100fe4000001140c */
[----:B------:R-:W-:Y:S01]  /*0700*/  SHF.R.S32.HI R17, RZ, 0x1f, R12 ;  /* 0x0000001fff117819 */ /* 0x000fe2000001140c */
[----:B------:R-:W-:Y:S01]  /*0710*/  IMAD R8, R11, 0x4, R28 ;  /* 0x000000040b087824 */ /* 0x000fe200078e021c */
[----:B------:R-:W-:Y:S01]  /*0720*/  SHF.R.S32.HI R21, RZ, 0x1f, R0 ;  /* 0x0000001fff157819 */ /* 0x000fe20000011400 */
[C---:B------:R-:W-:Y:S01]  /*0730*/  IMAD.SHL.U32 R30, R40.reuse, 0x40, RZ ;  /* 0x00000040281e7824 */ /* 0x040fe200078e00ff */
[----:B------:R-:W-:Y:S01]  /*0740*/  LEA.HI R20, R17, R24, RZ, 0x2 ;  /* 0x0000001811147211 */ /* 0x000fe200078f10ff */
[----:B------:R-:W-:Y:S01]  /*0750*/  IMAD.SHL.U32 R49, R40, 0x8, RZ ;  /* 0x0000000828317824 */ /* 0x000fe200078e00ff */
[----:B------:R-:W-:-:S02]  /*0760*/  LEA.HI R52, R21, R0, RZ, 0x3 ;  /* 0x0000000015347211 */ /* 0x000fc400078f18ff */
[----:B------:R-:W-:Y:S02]  /*0770*/  LOP3.LUT R25, R20, 0x3ffffc, RZ, 0xc0, !PT ;  /* 0x003ffffc14197812 */ /* 0x000fe400078ec0ff */
[----:B------:R-:W-:Y:S02]  /*0780*/  LEA R53, R8, R41, 0x2 ;  /* 0x0000002908357211 */ /* 0x000fe400078e10ff */
[----:B------:R-:W-:Y:S01]  /*0790*/  LOP3.LUT R29, R52, 0xfffffff8, RZ, 0xc0, !PT ;  /* 0xfffffff8341d7812 */ /* 0x000fe200078ec0ff */
[----:B------:R-:W-:Y:S01]  /*07a0*/  IMAD.IADD R45, R24, 0x1, -R25 ;  /* 0x00000001182d7824 */ /* 0x000fe200078e0a19 */
[----:B------:R-:W-:Y:S01]  /*07b0*/  LOP3.LUT R48, R30, 0x1c0, RZ, 0xc0, !PT ;  /* 0x000001c01e307812 */ /* 0x000fe200078ec0ff */
[----:B0-----:R-:W0:Y:S01]  /*07c0*/  LDS.128 R8, [R53] ;  /* 0x0000000035087984 */ /* 0x001e220000000c00 */
[----:B------:R-:W-:Y:S01]  /*07d0*/  SHF.R.S32.HI R52, RZ, 0x3, R52 ;  /* 0x00000003ff347819 */ /* 0x000fe20000011434 */
[----:B------:R-:W-:Y:S01]  /*07e0*/  IMAD.IADD R44, R0, 0x1, -R29 ;  /* 0x00000001002c7824 */ /* 0x000fe200078e0a1d */
[----:B------:R-:W-:Y:S01]  /*07f0*/  LEA R45, R45, R28, 0xa ;  /* 0x0000001c2d2d7211 */ /* 0x000fe200078e50ff */
[----:B------:R-:W1:Y:S02]  /*0800*/  LDS.128 R12, [R53+0x800] ;  /* 0x00080000350c7984 */ /* 0x000e640000000c00 */
[----:B------:R-:W-:Y:S01]  /*0810*/  IMAD.SHL.U32 R46, R44, 0x40, RZ ;  /* 0x000000402c2e7824 */ /* 0x000fe200078e00ff */
[----:B------:R-:W-:Y:S01]  /*0820*/  LEA R45, R52, R45, 0x9 ;  /* 0x0000002d342d7211 */ /* 0x000fe200078e48ff */
[----:B------:R-:W2:Y:S01]  /*0830*/  LDS.128 R16, [R53+0x1000] ;  /* 0x0010000035107984 */ /* 0x000ea20000000c00 */
[C---:B------:R-:W-:Y:S01]  /*0840*/  IMAD.SHL.U32 R47, R44.reuse, 0x8, RZ ;  /* 0x000000082c2f7824 */ /* 0x040fe200078e00ff */
[----:B------:R-:W-:Y:S01]  /*0850*/  R2P PR, R44, 0x6 ;  /* 0x000000062c007804 */ /* 0x000fe20000000000 */
[----:B------:R-:W-:Y:S01]  /*0860*/  IMAD R2, R52, 0x8, R2 ;  /* 0x0000000834027824 */ /* 0x000fe200078e0202 */
[----:B------:R-:W3:Y:S01]  /*0870*/  LDS.128 R24, [R53+0x2000] ;  /* 0x0020000035187984 */ /* 0x000ee20000000c00 */
[----:B------:R-:W-:-:S02]  /*0880*/  LOP3.LUT R46, R46, 0x1c0, RZ, 0xc0, !PT ;  /* 0x000001c02e2e7812 */ /* 0x000fc400078ec0ff */
[----:B------:R-:W-:Y:S01]  /*0890*/  LOP3.LUT R47, R48, 0x38, R47, 0xf8, !PT ;  /* 0x00000038302f7812 */ /* 0x000fe200078ef82f */
[----:B------:R-:W4:Y:S01]  /*08a0*/  LDS.128 R28, [R53+0x2800] ;  /* 0x00280000351c7984 */ /* 0x000f220000000c00 */
[----:B------:R-:W-:Y:S02]  /*08b0*/  LOP3.LUT R49, R46, 0x8, R49, 0xf8, !PT ;  /* 0x000000082e317812 */ /* 0x000fe400078ef831 */
[----:B------:R-:W-:Y:S01]  /*08c0*/  SHF.R.U32.HI R46, RZ, 0x3, R46 ;  /* 0x00000003ff2e7819 */ /* 0x000fe2000001162e */
[----:B------:R-:W5:Y:S01]  /*08d0*/  LDS.128 R20, [R53+0x1800] ;  /* 0x0018000035147984 */ /* 0x000f620000000c00 */
[----:B------:R-:W-:Y:S02]  /*08e0*/  SHF.R.U32.HI R48, RZ, 0x3, R48 ;  /* 0x00000003ff307819 */ /* 0x000fe40000011630 */
[----:B------:R-:W-:Y:S01]  /*08f0*/  LOP3.LUT R46, R49, R46, RZ, 0x3c, !PT ;  /* 0x0000002e312e7212 */ /* 0x000fe200078e3cff */
[----:B------:R-:W5:Y:S01]  /*0900*/  LDS.128 R32, [R53+0x3000] ;  /* 0x0030000035207984 */ /* 0x000f620000000c00 */
[----:B------:R-:W-:-:S03]  /*0910*/  LOP3.LUT R47, R47, R48, RZ, 0x3c, !PT ;  /* 0x000000302f2f7212 */ /* 0x000fc600078e3cff */
[----:B------:R-:W5:Y:S01]  /*0920*/  LDS.128 R36, [R53+0x3800] ;  /* 0x0038000035247984 */ /* 0x000f620000000c00 */
[----:B------:R-:W-:Y:S02]  /*0930*/  IMAD.IADD R44, R46, 0x1, R45 ;  /* 0x000000012e2c7824 */ /* 0x000fe400078e022d */
[----:B------:R-:W-:Y:S02]  /*0940*/  IMAD.U32 R2, R2, 0x200, R47 ;  /* 0x0000020002027824 */ /* 0x000fe400078e002f */
[----:B0-----:R-:W-:Y:S01]  /*0950*/  FMUL.FTZ R45, R9, UR4 ;  /* 0x00000004092d7c20 */ /* 0x001fe20008410000 */
[----:B------:R-:W-:Y:S01]  /*0960*/  FMUL.FTZ R46, R11, UR4 ;  /* 0x000000040b2e7c20 */ /* 0x000fe20008410000 */
[----:B------:R-:W-:Y:S01]  /*0970*/  FMUL.FTZ R9, R10, UR4 ;  /* 0x000000040a097c20 */ /* 0x000fe20008410000 */
        /* <DEDUP_REMOVED lines=8> */
[----:B------:R-:W-:Y:S01]  /*0a00*/  F2FP.BF16.F32.PACK_AB R10, R13, R10 ;  /* 0x0000000a0d0a723e */ /* 0x000fe200000010ff */
[----:B---3--:R-:W-:Y:S01]  /*0a10*/  FMUL.FTZ R18, R24, UR4 ;  /* 0x0000000418127c20 */ /* 0x008fe20008410000 */
[----:B------:R-:W-:Y:S01]  /*0a20*/  FMUL.FTZ R17, R17, UR4 ;  /* 0x0000000411117c20 */ /* 0x000fe20008410000 */
[----:B------:R-:W-:Y:S01]  /*0a30*/  F2FP.BF16.F32.PACK_AB R13, R19, R14 ;  /* 0x0000000e130d723e */ /* 0x000fe200000010ff */
[----:B------:R-:W-:Y:S01]  /*0a40*/  FMUL.FTZ R25, R25, UR4 ;  /* 0x0000000419197c20 */ /* 0x000fe20008410000 */
[----:B----4-:R-:W-:Y:S01]  /*0a50*/  FMUL.FTZ R24, R30, UR4 ;  /* 0x000000041e187c20 */ /* 0x010fe20008410000 */
[----:B------:R-:W-:Y:S01]  /*0a60*/  FMUL.FTZ R31, R31, UR4 ;  /* 0x000000041f1f7c20 */ /* 0x000fe20008410000 */
[----:B------:R-:W-:Y:S01]  /*0a70*/  FMUL.FTZ R29, R29, UR4 ;  /* 0x000000041d1d7c20 */ /* 0x000fe20008410000 */
[----:B------:R-:W-:Y:S01]  /*0a80*/  F2FP.BF16.F32.PACK_AB R8, R45, R8 ;  /* 0x000000082d08723e */ /* 0x000fe200000010ff */
[----:B-----5:R-:W-:Y:S01]  /*0a90*/  FMUL.FTZ R15, R20, UR4 ;  /* 0x00000004140f7c20 */ /* 0x020fe20008410000 */
[----:B------:R-:W-:Y:S01]  /*0aa0*/  FMUL.FTZ R20, R21, UR4 ;  /* 0x0000000415147c20 */ /* 0x000fe20008410000 */
[----:B------:R-:W-:Y:S01]  /*0ab0*/  FMUL.FTZ R21, R26, UR4 ;  /* 0x000000041a157c20 */ /* 0x000fe20008410000 */
[----:B------:R-:W-:Y:S01]  /*0ac0*/  FMUL.FTZ R26, R27, UR4 ;  /* 0x000000041b1a7c20 */ /* 0x000fe20008410000 */
[----:B------:R-:W-:Y:S01]  /*0ad0*/  FMUL.FTZ R27, R32, UR4 ;  /* 0x00000004201b7c20 */ /* 0x000fe20008410000 */
[----:B------:R-:W-:Y:S01]  /*0ae0*/  F2FP.BF16.F32.PACK_AB R19, R31, R24 ;  /* 0x000000181f13723e */ /* 0x000fe200000010ff */
[----:B------:R-:W-:Y:S01]  /*0af0*/  FMUL.FTZ R32, R33, UR4 ;  /* 0x0000000421207c20 */ /* 0x000fe20008410000 */
[----:B------:R-:W-:Y:S01]  /*0b00*/  HFMA2.MMA R24, -RZ, RZ, 0, 1.9073486328125e-06 ;  /* 0x00000020ff187435 */ /* 0x000fe200000001ff */
[----:B------:R-:W-:Y:S01]  /*0b10*/  FMUL.FTZ R16, R22, UR4 ;  /* 0x0000000416107c20 */ /* 0x000fe20008410000 */
[----:B------:R-:W-:Y:S01]  /*0b20*/  FMUL.FTZ R23, R23, UR4 ;  /* 0x0000000417177c20 */ /* 0x000fe20008410000 */
[----:B------:R-:W-:Y:S01]  /*0b30*/  FMUL.FTZ R33, R38, UR4 ;  /* 0x0000000426217c20 */ /* 0x000fe20008410000 */
[----:B------:R-:W-:Y:S01]  /*0b40*/  FMUL.FTZ R38, R39, UR4 ;  /* 0x0000000427267c20 */ /* 0x000fe20008410000 */
[----:B------:R-:W-:Y:S01]  /*0b50*/  VIADD R39, R41, 0x8000 ;  /* 0x0000800029277836 */ /* 0x000fe20000000000 */
[----:B------:R-:W-:Y:S01]  /*0b60*/  F2FP.BF16.F32.PACK_AB R14, R20, R15 ;  /* 0x0000000f140e723e */ /* 0x000fe200000010ff */
[----:B------:R-:W-:Y:S01]  /*0b70*/  FMUL.FTZ R22, R28, UR4 ;  /* 0x000000041c167c20 */ /* 0x000fe20008410000 */
[----:B------:R-:W-:Y:S01]  /*0b80*/  F2FP.BF16.F32.PACK_AB R15, R23, R16 ;  /* 0x00000010170f723e */ /* 0x000fe200000010ff */
[----:B------:R-:W-:Y:S01]  /*0b90*/  IMAD R23, R44, 0x2, R39 ;  /* 0x000000022c177824 */ /* 0x000fe200078e0227 */
[----:B------:R-:W-:Y:S01]  /*0ba0*/  SEL R24, R24, 0xffffffe0, !P1 ;  /* 0xffffffe018187807 */ /* 0x000fe20004800000 */
[----:B------:R-:W-:Y:S01]  /*0bb0*/  FMUL.FTZ R28, R34, UR4 ;  /* 0x00000004221c7c20 */ /* 0x000fe20008410000 */
[----:B------:R-:W-:Y:S01]  /*0bc0*/  FMUL.FTZ R35, R35, UR4 ;  /* 0x0000000423237c20 */ /* 0x000fe20008410000 */
[----:B------:R-:W-:Y:S01]  /*0bd0*/  FMUL.FTZ R30, R36, UR4 ;  /* 0x00000004241e7c20 */ /* 0x000fe20008410000 */
[----:B------:R-:W-:Y:S01]  /*0be0*/  FMUL.FTZ R37, R37, UR4 ;  /* 0x0000000425257c20 */ /* 0x000fe20008410000 */
[C---:B------:R-:W-:Y:S01]  /*0bf0*/  VIADD R45, R23.reuse, 0x40 ;  /* 0x00000040172d7836 */ /* 0x040fe20000000000 */
[----:B------:R-:W-:Y:S01]  /*0c00*/  F2FP.BF16.F32.PACK_AB R9, R46, R9 ;  /* 0x000000092e09723e */ /* 0x000fe200000010ff */
[----:B------:R-:W-:Y:S01]  /*0c10*/  @P2 VIADD R45, R23, 0xffffffc0 ;  /* 0xffffffc0172d2836 */ /* 0x000fe20000000000 */
[----:B------:R-:W-:Y:S01]  /*0c20*/  F2FP.BF16.F32.PACK_AB R11, R48, R11 ;  /* 0x0000000b300b723e */ /* 0x000fe200000010ff */
[--C-:B------:R-:W-:Y:S01]  /*0c30*/  IMAD R44, R44, 0x2, R41.reuse ;  /* 0x000000022c2c7824 */ /* 0x100fe200078e0229 */
[----:B------:R-:W-:Y:S01]  /*0c40*/  F2FP.BF16.F32.PACK_AB R20, R32, R27 ;  /* 0x0000001b2014723e */ /* 0x000fe200000010ff */
[----:B------:R-:W-:Y:S01]  /*0c50*/  IMAD R41, R2, 0x2, R41 ;  /* 0x0000000202297824 */ /* 0x000fe200078e0229 */
[----:B------:R-:W-:Y:S01]  /*0c60*/  F2FP.BF16.F32.PACK_AB R12, R17, R12 ;  /* 0x0000000c110c723e */ /* 0x000fe200000010ff */
[----:B------:R-:W-:Y:S01]  /*0c70*/  ULDC UR4, c[0x0][0x244] ;  /* 0x0000910000047ab9 */ /* 0x000fe20000000800 */
[----:B------:R-:W-:Y:S01]  /*0c80*/  F2FP.BF16.F32.PACK_AB R16, R25, R18 ;  /* 0x000000121910723e */ /* 0x000fe200000010ff */
[----:B------:R0:W-:Y:S01]  /*0c90*/  STSM.16.M88.4 [R44+0x8000], R8 ;  /* 0x008000082c007844 */ /* 0x0001e20000000200 */
[----:B------:R-:W-:-:S02]  /*0ca0*/  IADD3 R32, R23, R24, RZ ;  /* 0x0000001817207210 */ /* 0x000fc40007ffe0ff */
[----:B------:R-:W-:Y:S02]  /*0cb0*/  F2FP.BF16.F32.PACK_AB R17, R26, R21 ;  /* 0x000000151a11723e */ /* 0x000fe400000010ff */
[----:B------:R-:W-:Y:S01]  /*0cc0*/  F2FP.BF16.F32.PACK_AB R18, R29, R22 ;  /* 0x000000161d12723e */ /* 0x000fe200000010ff */
[----:B------:R1:W-:Y:S01]  /*0cd0*/  STSM.16.M88.4 [R32], R12 ;  /* 0x0000000c20007844 */ /* 0x0003e20000000200 */
[----:B------:R-:W-:Y:S01]  /*0ce0*/  F2FP.BF16.F32.PACK_AB R23, R38, R33 ;  /* 0x000000212617723e */ /* 0x000fe200000010ff */
[----:B------:R-:W-:Y:S01]  /*0cf0*/  IMAD.IADD R33, R24, 0x1, R45 ;  /* 0x0000000118217824 */ /* 0x000fe200078e022d */
[----:B------:R-:W-:Y:S01]  /*0d00*/  F2FP.BF16.F32.PACK_AB R21, R35, R28 ;  /* 0x0000001c2315723e */ /* 0x000fe200000010ff */
[----:B------:R1:W-:Y:S01]  /*0d10*/  STSM.16.M88.4 [R45], R16 ;  /* 0x000000102d007844 */ /* 0x0003e20000000200 */
[----:B------:R-:W-:Y:S01]  /*0d20*/  F2FP.BF16.F32.PACK_AB R22, R37, R30 ;  /* 0x0000001e2516723e */ /* 0x000fe200000010ff */
[----:B------:R-:W-:Y:S01]  /*0d30*/  IMAD.SHL.U32 R30, R0, 0x8, RZ ;  /* 0x00000008001e7824 */ /* 0x000fe200078e00ff */
[----:B------:R-:W-:-:S02]  /*0d40*/  IADD3 R28, P0, R40, R50, RZ ;  /* 0x00000032281c7210 */ /* 0x000fc40007f1e0ff */
[C---:B------:R-:W-:Y:S01]  /*0d50*/  IADD3 R0, R40.reuse, 0x10, RZ ;  /* 0x0000001028007810 */ /* 0x040fe20007ffe0ff */
[----:B------:R1:W-:Y:S01]  /*0d60*/  STSM.16.M88.4 [R33], R20 ;  /* 0x0000001421007844 */ /* 0x0003e20000000200 */
[----:B------:R-:W-:Y:S01]  /*0d70*/  LEA.HI.X.SX32 R29, R40, R51, 0x1, P0 ;  /* 0x00000033281d7211 */ /* 0x000fe200000f0eff */
[----:B0-----:R-:W-:Y:S01]  /*0d80*/  IMAD R11, R6, UR7, R5 ;  /* 0x00000007060b7c24 */ /* 0x001fe2000f8e0205 */
[----:B------:R-:W-:Y:S01]  /*0d90*/  BAR.SYNC.DEFER_BLOCKING 0x0 ;  /* 0x0000000000007b1d */ /* 0x000fe20000010000 */
[----:B------:R-:W-:Y:S01]  /*0da0*/  ISETP.GE.AND P0, PT, R30, UR4, PT ;  /* 0x000000041e007c0c */ /* 0x000fe2000bf06270 */
[C---:B------:R-:W-:Y:S01]  /*0db0*/  VIADD R5, R40.reuse, 0x20 ;  /* 0x0000002028057836 */ /* 0x040fe20000000000 */
[--C-:B------:R-:W-:Y:S02]  /*0dc0*/  SHF.R.S32.HI R31, RZ, 0x1f, R30.reuse ;  /* 0x0000001fff1f7819 */ /* 0x100fe4000001141e */
[CC--:B------:R-:W-:Y:S01]  /*0dd0*/  ISETP.GE.OR P3, PT, R40.reuse, R43.reuse, P0 ;  /* 0x0000002b2800720c */ /* 0x0c0fe20000766670 */
[----:B------:R-:W-:Y:S01]  /*0de0*/  ULDC.64 UR4, c[0x0][0x260] ;  /* 0x0000980000047ab9 */ /* 0x000fe20000000a00 */
[----:B------:R-:W-:Y:S01]  /*0df0*/  VIADD R40, R40, 0x30 ;  /* 0x0000003028287836 */ /* 0x000fe20000000000 */
[-C--:B------:R-:W-:Y:S01]  /*0e00*/  ISETP.GE.OR P1, PT, R5, R43.reuse, P0 ;  /* 0x0000002b0500720c */ /* 0x080fe20000726670 */
[----:B------:R-:W-:Y:S01]  /*0e10*/  IMAD.WIDE.U32 R8, R6, UR6, R30 ;  /* 0x0000000606087c25 */ /* 0x000fe2000f8e001e */
[----:B------:R-:W-:-:S02]  /*0e20*/  ISETP.GE.OR P2, PT, R0, R43, P0 ;  /* 0x0000002b0000720c */ /* 0x000fc40000746670 */
[----:B------:R-:W-:Y:S01]  /*0e30*/  ISETP.GE.OR P0, PT, R40, R43, P0 ;  /* 0x0000002b2800720c */ /* 0x000fe20000706670 */
[----:B------:R-:W-:Y:S02]  /*0e40*/  IMAD R7, R7, UR4, RZ ;  /* 0x0000000407077c24 */ /* 0x000fe4000f8e02ff */
[----:B------:R-:W-:Y:S02]  /*0e50*/  IMAD.IADD R9, R9, 0x1, R11 ;  /* 0x0000000109097824 */ /* 0x000fe400078e020b */
[C---:B------:R-:W-:Y:S02]  /*0e60*/  IMAD R11, R4.reuse, UR5, R7 ;  /* 0x00000005040b7c24 */ /* 0x040fe4000f8e0207 */
[----:B------:R-:W-:Y:S01]  /*0e70*/  IMAD.WIDE.U32 R4, R4, UR4, R8 ;  /* 0x0000000404047c25 */ /* 0x000fe2000f8e0008 */
[----:B------:R-:W-:-:S03]  /*0e80*/  LEA R8, R2, R39, 0x1 ;  /* 0x0000002702087211 */ /* 0x000fc600078e08ff */
[----:B------:R-:W-:Y:S01]  /*0e90*/  IMAD.WIDE R6, R3, 0x40, R28 ;  /* 0x0000004003067825 */ /* 0x000fe200078e021c */
[----:B------:R1:W0:Y:S03]  /*0ea0*/  LDS.128 R24, [R41+0x9800] ;  /* 0x0098000029187984 */ /* 0x0002260000000c00 */
[----:B------:R-:W-:Y:S01]  /*0eb0*/  IMAD.IADD R3, R5, 0x1, R11 ;  /* 0x0000000105037824 */ /* 0x000fe200078e020b */
[----:B------:R-:W-:Y:S06]  /*0ec0*/  @P3 BRA `(.L_x_3499) ;  /* 0x00000000002c3947 */ /* 0x000fec0003800000 */
[----:B------:R-:W2:Y:S01]  /*0ed0*/  LDS.128 R8, [R8] ;  /* 0x0000000008087984 */ /* 0x000ea20000000c00 */
[----:B------:R-:W-:Y:S01]  /*0ee0*/  ULDC.64 UR4, c[0x0][0x250] ;  /* 0x0000940000047ab9 */ /* 0x000fe20000000a00 */
[----:B------:R-:W-:Y:S02]  /*0ef0*/  IMAD.MOV.U32 R2, RZ, RZ, R4 ;  /* 0x000000ffff027224 */ /* 0x000fe400078e0004 */
[----:B-1----:R-:W-:Y:S02]  /*0f00*/  IMAD R15, R7, UR4, RZ ;  /* 0x00000004070f7c24 */ /* 0x002fe4000f8e02ff */
[----:B------:R-:W-:-:S04]  /*0f10*/  IMAD.WIDE.U32 R12, R6, UR4, R2 ;  /* 0x00000004060c7c25 */ /* 0x000fc8000f8e0002 */
[----:B------:R-:W-:Y:S01]  /*0f20*/  IMAD R15, R6, UR5, R15 ;  /* 0x00000005060f7c24 */ /* 0x000fe2000f8e020f */
[----:B------:R-:W-:Y:S02]  /*0f30*/  ULDC.64 UR4, c[0x0][0x238] ;  /* 0x00008e0000047ab9 */ /* 0x000fe40000000a00 */
[----:B------:R-:W-:Y:S01]  /*0f40*/  LEA R14, P3, R12, UR4, 0x1 ;  /* 0x000000040c0e7c11 */ /* 0x000fe2000f8608ff */
[----:B------:R-:W-:-:S05]  /*0f50*/  IMAD.IADD R13, R13, 0x1, R15 ;  /* 0x000000010d0d7824 */ /* 0x000fca00078e020f */
[----:B------:R-:W-:-:S05]  /*0f60*/  LEA.HI.X R15, R12, UR5, R13, 0x1, P3 ;  /* 0x000000050c0f7c11 */ /* 0x000fca00098f0c0d */
[----:B--2---:R2:W-:Y:S02]  /*0f70*/  STG.E.128 desc[UR8][R14.64], R8 ;  /* 0x000000080e007986 */ /* 0x0045e4000c101d08 */
.L_x_3499:
[----:B------:R-:W-:Y:S05]  /*0f80*/  BSYNC B0 ;  /* 0x0000000000007941 */ /* 0x000fea0003800000 */
.L_x_3498:
[----:B--2---:R2:W3:Y:S01]  /*0f90*/  LDS.128 R8, [R41+0x8800] ;  /* 0x0088000029087984 */ /* 0x0044e20000000c00 */
[----:B------:R-:W-:Y:S04]  /*0fa0*/  BSSY B0, `(.L_x_3500) ;  /* 0x000000f000007945 */ /* 0x000fe80003800000 */
[----:B------:R-:W-:Y:S05]  /*0fb0*/  @P2 BRA `(.L_x_3501) ;  /* 0x0000000000342947 */ /* 0x000fea0003800000 */
[----:B-1----:R-:W-:Y:S01]  /*0fc0*/  IADD3 R15, P2, R6, 0x10, RZ ;  /* 0x00000010060f7810 */ /* 0x002fe20007f5e0ff */
        /* <DEDUP_REMOVED lines=12> */
.L_x_3501:
[----:B------:R-:W-:Y:S05]  /*1090*/  BSYNC B0 ;  /* 0x0000000000007941 */ /* 0x000fea0003800000 */
.L_x_3500:
[----:B---34-:R3:W4:Y:S01]  /*10a0*/  LDS.128 R8, [R41+0x9000] ;  /* 0x0090000029087984 */ /* 0x0187220000000c00 */
        /* <DEDUP_REMOVED lines=14> */
[----:B----4-:R1:W-:Y:S02]  /*1190*/  STG.E.128 desc[UR8][R14.64], R8 ;  /* 0x000000080e007986 */ /* 0x0103e4000c101d08 */
.L_x_3503:
[----:B------:R-:W-:Y:S05]  /*11a0*/  BSYNC B0 ;  /* 0x0000000000007941 */ /* 0x000fea0003800000 */
.L_x_3502:
[----:B------:R-:W-:Y:S05]  /*11b0*/  @P0 EXIT ;  /* 0x000000000000094d */ /* 0x000fea0003800000 */
[----:B------:R-:W-:Y:S01]  /*11c0*/  IADD3 R5, P0, R6, 0x30, RZ ;  /* 0x0000003006057810 */ /* 0x000fe20007f1e0ff */
[----:B------:R-:W-:Y:S01]  /*11d0*/  ULDC.64 UR4, c[0x0][0x250] ;  /* 0x0000940000047ab9 */ /* 0x000fe20000000a00 */
[----:B------:R-:W-:Y:S02]  /*11e0*/  IMAD.MOV.U32 R2, RZ, RZ, R4 ;  /* 0x000000ffff027224 */ /* 0x000fe400078e0004 */
[----:B------:R-:W-:Y:S02]  /*11f0*/  IADD3.X R6, RZ, R7, RZ, P0, !PT ;  /* 0x00000007ff067210 */ /* 0x000fe400007fe4ff */
[----:B------:R-:W-:-:S04]  /*1200*/  IMAD.WIDE.U32 R2, R5, UR4, R2 ;  /* 0x0000000405027c25 */ /* 0x000fc8000f8e0002 */
[----:B------:R-:W-:-:S04]  /*1210*/  IMAD R6, R6, UR4, RZ ;  /* 0x0000000406067c24 */ /* 0x000fc8000f8e02ff */
[----:B------:R-:W-:Y:S01]  /*1220*/  IMAD R5, R5, UR5, R6 ;  /* 0x0000000505057c24 */ /* 0x000fe2000f8e0206 */
[----:B------:R-:W-:Y:S02]  /*1230*/  ULDC.64 UR4, c[0x0][0x238] ;  /* 0x00008e0000047ab9 */ /* 0x000fe40000000a00 */
[----:B------:R-:W-:Y:S01]  /*1240*/  LEA R4, P0, R2, UR4, 0x1 ;  /* 0x0000000402047c11 */ /* 0x000fe2000f8008ff */
[----:B------:R-:W-:-:S05]  /*1250*/  IMAD.IADD R3, R3, 0x1, R5 ;  /* 0x0000000103037824 */ /* 0x000fca00078e0205 */
[----:B------:R-:W-:-:S05]  /*1260*/  LEA.HI.X R5, R2, UR5, R3, 0x1, P0 ;  /* 0x0000000502057c11 */ /* 0x000fca00080f0c03 */
[----:B0-----:R-:W-:Y:S01]  /*1270*/  STG.E.128 desc[UR8][R4.64], R24 ;  /* 0x0000001804007986 */ /* 0x001fe2000c101d08 */
[----:B------:R-:W-:Y:S05]  /*1280*/  EXIT ;  /* 0x000000000000794d */ /* 0x000fea0003800000 */
.L_x_3504:
        /* <DEDUP_REMOVED lines=15> */
.L_x_3710:


//--------------------- .text._ZN7cutlass13device_kernelIN5flash11enable_sm90INS1_16FlashAttnBwdSm90INS1_25CollectiveMainloopBwdSm90ILi2ELi2ELi2EN4cute5tupleIJNS5_1CILi1EEES8_S8_EEENS6_IJNS7_ILi64EEENS7_ILi128EEESB_EEENS_10bfloat16_tEfNS_4arch4Sm90ELb1ELb0ELb0ELb1ELb1ELb1ELb0ELb0ELi2ELi1ELi2ELi1ELb0EEENS1_24CollectiveEpilogueBwdGQAISC_fSF_Li256ELb1ELb1EEENS1_25SingleTileBwdLPTSchedulerILb1ELi128ELb1EEEEEEEEEvNT_6ParamsE --------------------------
	.section	.text._ZN7cutlass13device_kernelIN5flash11enable_sm90INS1_16FlashAttnBwdSm90INS1_25CollectiveMainloopBwdSm90ILi2ELi2ELi2EN4cute5tupleIJNS5_1CILi1EEES8_S8_EEENS6_IJNS7_ILi64EEENS7_ILi128EEESB_EEENS_10bfloat16_tEfNS_4arch4Sm90ELb1ELb0ELb0ELb1ELb1ELb1ELb0ELb0ELi2ELi1ELi2ELi1ELb0EEENS1_24CollectiveEpilogueBwdGQAISC_fSF_Li256ELb1ELb1EEENS1_25SingleTileBwdLPTSchedulerILb1ELi128ELb1EEEEEEEEEvNT_6ParamsE,"ax",@progbits
	.align	128
.text._ZN7cutlass13device_kernelIN5flash11enable_sm90INS1_16FlashAttnBwdSm90INS1_25CollectiveMainloopBwdSm90ILi2ELi2ELi2EN4cute5tupleIJNS5_1CILi1EEES8_S8_EEENS6_IJNS7_ILi64EEENS7_ILi128EEESB_EEENS_10bfloat16_tEfNS_4arch4Sm90ELb1ELb0ELb0ELb1ELb1ELb1ELb0ELb0ELi2ELi1ELi2ELi1ELb0EEENS1_24CollectiveEpilogueBwdGQAISC_fSF_Li256ELb1ELb1EEENS1_25SingleTileBwdLPTSchedulerILb1ELi128ELb1EEEEEEEEEvNT_6ParamsE:
        .type           _ZN7cutlass13device_kernelIN5flash11enable_sm90INS1_16FlashAttnBwdSm90INS1_25CollectiveMainloopBwdSm90ILi2ELi2ELi2EN4cute5tupleIJNS5_1CILi1EEES8_S8_EEENS6_IJNS7_ILi64EEENS7_ILi128EEESB_EEENS_10bfloat16_tEfNS_4arch4Sm90ELb1ELb0ELb0ELb1ELb1ELb1ELb0ELb0ELi2ELi1ELi2ELi1ELb0EEENS1_24CollectiveEpilogueBwdGQAISC_fSF_Li256ELb1ELb1EEENS1_25SingleTileBwdLPTSchedulerILb1ELi128ELb1EEEEEEEEEvNT_6ParamsE,@function
        .size           _ZN7cutlass13device_kernelIN5flash11enable_sm90INS1_16FlashAttnBwdSm90INS1_25CollectiveMainloopBwdSm90ILi2ELi2ELi2EN4cute5tupleIJNS5_1CILi1EEES8_S8_EEENS6_IJNS7_ILi64EEENS7_ILi128EEESB_EEENS_10bfloat16_tEfNS_4arch4Sm90ELb1ELb0ELb0ELb1ELb1ELb1ELb0ELb0ELi2ELi1ELi2ELi1ELb0EEENS1_24CollectiveEpilogueBwdGQAISC_fSF_Li256ELb1ELb1EEENS1_25SingleTileBwdLPTSchedulerILb1ELi128ELb1EEEEEEEEEvNT_6ParamsE,(.L_x_3711 - _ZN7cutlass13device_kernelIN5flash11enable_sm90INS1_16FlashAttnBwdSm90INS1_25CollectiveMainloopBwdSm90ILi2ELi2ELi2EN4cute5tupleIJNS5_1CILi1EEES8_S8_EEENS6_IJNS7_ILi64EEENS7_ILi128EEESB_EEENS_10bfloat16_tEfNS_4arch4Sm90ELb1ELb0ELb0ELb1ELb1ELb1ELb0ELb0ELi2ELi1ELi2ELi1ELb0EEENS1_24CollectiveEpilogueBwdGQAISC_fSF_Li256ELb1ELb1EEENS1_25SingleTileBwdLPTSchedulerILb1ELi128ELb1EEEEEEEEEvNT_6ParamsE)
        .other          _ZN7cutlass13device_kernelIN5flash11enable_sm90INS1_16FlashAttnBwdSm90INS1_25CollectiveMainloopBwdSm90ILi2ELi2ELi2EN4cute5tupleIJNS5_1CILi1EEES8_S8_EEENS6_IJNS7_ILi64EEENS7_ILi128EEESB_EEENS_10bfloat16_tEfNS_4arch4Sm90ELb1ELb0ELb0ELb1ELb1ELb1ELb0ELb0ELi2ELi1ELi2ELi1ELb0EEENS1_24CollectiveEpilogueBwdGQAISC_fSF_Li256ELb1ELb1EEENS1_25SingleTileBwdLPTSchedulerILb1ELi128ELb1EEEEEEEEEvNT_6ParamsE,@"STO_CUDA_ENTRY STV_DEFAULT"
_ZN7cutlass13device_kernelIN5flash11enable_sm90INS1_16FlashAttnBwdSm90INS1_25CollectiveMainloopBwdSm90ILi2ELi2ELi2EN4cute5tupleIJNS5_1CILi1EEES8_S8_EEENS6_IJNS7_ILi64EEENS7_ILi128EEESB_EEENS_10bfloat16_tEfNS_4arch4Sm90ELb1ELb0ELb0ELb1ELb1ELb1ELb0ELb0ELi2ELi1ELi2ELi1ELb0EEENS1_24CollectiveEpilogueBwdGQAISC_fSF_Li256ELb1ELb1EEENS1_25SingleTileBwdLPTSchedulerILb1ELi128ELb1EEEEEEEEEvNT_6ParamsE:
        /* <DEDUP_REMOVED lines=24> */
.L_x_3506:
[----:B------:R-:W-:Y:S05]  /*0180*/  BSYNC B0 ;  /* 0x0000000000007941 */ /* 0x000fea0003800000 */
.L_x_3505:
        /* <DEDUP_REMOVED lines=37> */
.L_x_3507:
        /* <DEDUP_REMOVED lines=22> */
.L_x_3508:
[----:B------:R-:W-:Y:S01]  /*0540*/  PLOP3.LUT P0, PT, PT, PT, UP0, 0x80, 0x0 ;  /* 0x000000000000781c */ /* 0x000fe20003f0f008 */
[----:B------:R-:W-:Y:S01]  /*0550*/  NOP ;  /* 0x0000000000007918 */ /* 0x000fe20000000000 */
[----:B------:R-:W-:Y:S01]  /*0560*/  ULDC.64 UR46, c[0x0][0x208] ;  /* 0x00008200002e7ab9 */ /* 0x000fe20000000a00 */
[----:B------:R-:W-:Y:S01]  /*0570*/  BSSY B6, `(.L_x_3509) ;  /* 0x0000980000067945 */ /* 0x000fe20003800000 */
[----:B-12-4-:R-:W-:Y:S09]  /*0580*/  BAR.SYNC.DEFER_BLOCKING 0x0 ;  /* 0x0000000000007b1d */ /* 0x016ff20000010000 */
[----:B------:R-:W-:Y:S05]  /*0590*/  @!P0 BRA `(.L_x_3510) ;  /* 0x0000004c00fc8947 */ /* 0x000fea0003800000 */
.L_x_3511:
        /* <DEDUP_REMOVED lines=32> */
.L_x_3512:
[----:B------:R-:W-:Y:S01]  /*07a0*/  ULDC UR8, c[0x0][0x8cc] ;  /* 0x0002330000087ab9 */ /* 0x000fe20000000800 */
[----:B------:R-:W-:Y:S01]  /*07b0*/  UMOV UR7, UR9 ;  /* 0x0000000900077c82 */ /* 0x000fe20008000000 */
[----:B------:R-:W-:-:S11]  /*07c0*/  UISETP.NE.AND UP0, UPT, UR8, 0x1, UPT ;  /* 0x000000010800788c */ /* 0x000fd6000bf05270 */
[----:B------:R-:W-:Y:S02]  /*07d0*/  @UP0 ULDC.64 UR10, c[0x0][0x8d0] ;  /* 0x00023400000a0ab9 */ /* 0x000fe40000000a00 */
[----:B------:R-:W-:-:S04]  /*07e0*/  UIMAD.WIDE.U32 UR4, UR9, UR10, URZ ;  /* 0x0000000a090472a5 */ /* 0x000fc8000f8e003f */
[----:B------:R-:W-:-:S04]  /*07f0*/  @UP0 USHF.R.U32.HI UR7, URZ, UR11, UR5 ;  /* 0x0000000b3f070299 */ /* 0x000fc80008011605 */
[----:B------:R-:W-:-:S12]  /*0800*/  UIMAD UR4, UR7, UR8, URZ ;  /* 0x00000008070472a4 */ /* 0x000fd8000f8e023f */
.L_x_3513:
        /* <DEDUP_REMOVED lines=23> */
.L_x_3514:
        /* <DEDUP_REMOVED lines=14> */
.L_x_3516:
[----:B------:R-:W-:-:S05]  /*0a60*/  ULDC UR4, c[0x0][0x8f4] ;  /* 0x00023d0000047ab9 */ /* 0x000fca0000000800 */
.L_x_3515:
        /* <DEDUP_REMOVED lines=22> */
.L_x_3518:
        /* <DEDUP_REMOVED lines=14> */
.L_x_3519:
        /* <DEDUP_REMOVED lines=11> */
.L_x_3520:
        /* <DEDUP_REMOVED lines=13> */
.L_x_3521:
        /* <DEDUP_REMOVED lines=101> */
.L_x_3524:
        /* <DEDUP_REMOVED lines=15> */
.L_x_3523:
        /* <DEDUP_REMOVED lines=22> */
.L_x_3526:
        /* <DEDUP_REMOVED lines=15> */
.L_x_3525:
        /* <DEDUP_REMOVED lines=8> */
.L_x_3642:
        /* <DEDUP_REMOVED lines=15> */
.L_x_3528:
        /* <DEDUP_REMOVED lines=102> */
.L_x_3540:
[----:B------:R-:W-:-:S13]  /*1f90*/  ISETP.NE.AND P0, PT, R231, 0x3, PT ;  /* 0x00000003e700780c */ /* 0x000fda0003f05270 */
[----:B------:R-:W-:Y:S05]  /*1fa0*/  @!P0 BRA `(.L_x_3530) ;  /* 0x0000000000048947 */ /* 0x000fea0003800000 */
[----:B------:R-:W-:Y:S01]  /*1fb0*/  BPT.TRAP 0x1 ;  /* 0x000000040000795c */ /* 0x000fe20000300000 */
.L_x_3530:
[----:B------:R-:W-:Y:S01]  /*1fc0*/  IMAD R0, R3, 0x8, R228 ;  /* 0x0000000803007824 */ /* 0x000fe200078e02e4 */
[----:B------:R-:W-:-:S04]  /*1fd0*/  SHF.L.U32 R9, R4, 0x1f, RZ ;  /* 0x0000001f04097819 */ /* 0x000fc800000006ff */
[----:B------:R2:W3:Y:S01]  /*1fe0*/  SYNCS.PHASECHK.TRANS64.TRYWAIT P1, [R0+URZ+0x30810], R9 ;  /* 0x03081009000075a7 */ /* 0x0004e2000802017f */
[----:B------:R-:W-:Y:S05]  /*1ff0*/  @!P0 BRA `(.L_x_3531) ;  /* 0x0000000000048947 */ /* 0x000fea0003800000 */
[----:B------:R-:W-:Y:S01]  /*2000*/  BPT.TRAP 0x1 ;  /* 0x000000040000795c */ /* 0x000fe20000300000 */
.L_x_3531:
[----:B---3--:R-:W-:Y:S05]  /*2010*/  @P1 BRA `(.L_x_3532) ;  /* 0x0000000000081947 */ /* 0x008fea0003800000 */
[----:B------:R-:W3:Y:S02]  /*2020*/  SYNCS.PHASECHK.TRANS64.TRYWAIT P1, [R0+URZ+0x30810], R9 ;  /* 0x03081009000075a7 */ /* 0x000ee4000802017f */
[----:B---3--:R-:W-:Y:S05]  /*2030*/  @!P1 BRA `(.L_x_3533) ;  /* 0x0000007c00849947 */ /* 0x008fea0003800000 */
.L_x_3532:
        /* <DEDUP_REMOVED lines=81> */
.L_x_3534:
[----:B------:R1:W1:Y:S01]  /*2550*/  SYNCS.PHASECHK.TRANS64.TRYWAIT P1, [R0+URZ+0x30830], R9 ;  /* 0x03083009000075a7 */ /* 0x000262000802017f */
[----:B------:R-:W-:Y:S05]  /*2560*/  @!P0 BRA `(.L_x_3535) ;  /* 0x0000000000048947 */ /* 0x000fea0003800000 */
[----:B------:R-:W-:Y:S01]  /*2570*/  BPT.TRAP 0x1 ;  /* 0x000000040000795c */ /* 0x000fe20000300000 */
.L_x_3535:
[----:B------:R-:W-:-:S05]  /*2580*/  VIADD R6, R228, 0x20000 ;  /* 0x00020000e4067836 */ /* 0x000fca0000000000 */
[----:B------:R-:W-:-:S04]  /*2590*/  SHF.R.U32.HI R6, RZ, 0x4, R6 ;  /* 0x00000004ff067819 */ /* 0x000fc80000011606 */
[----:B------:R-:W-:-:S04]  /*25a0*/  LOP3.LUT R225, R6, 0x3fff, RZ, 0xc0, !PT ;  /* 0x00003fff06e17812 */ /* 0x000fc800078ec0ff */
[----:B------:R-:W-:Y:S01]  /*25b0*/  LOP3.LUT R6, R225, 0x10000, RZ, 0xfc, !PT ;  /* 0x00010000e1067812 */ /* 0x000fe200078efcff */
[----:B-1----:R-:W-:Y:S06]  /*25c0*/  @P1 BRA `(.L_x_3536) ;  /* 0x0000000000081947 */ /* 0x002fec0003800000 */
[----:B------:R-:W1:Y:S02]  /*25d0*/  SYNCS.PHASECHK.TRANS64.TRYWAIT P1, [R0+URZ+0x30830], R9 ;  /* 0x03083009000075a7 */ /* 0x000e64000802017f */
[----:B-1----:R-:W-:Y:S05]  /*25e0*/  @!P1 BRA `(.L_x_3537) ;  /* 0x00000078002c9947 */ /* 0x002fea0003800000 */
.L_x_3536:
        /* <DEDUP_REMOVED lines=406> */
.L_x_3538:
        /* <DEDUP_REMOVED lines=49> */
.L_x_3539:
        /* <DEDUP_REMOVED lines=78> */
.L_x_3522:
[----:B------:R-:W-:Y:S05]  /*4740*/  @P0 BRA `(.L_x_3517) ;  /* 0x0000005400880947 */ /* 0x000fea0003800000 */
[----:B------:R-:W-:Y:S01]  /*4750*/  ULDC.64 UR4, c[0x0][0x878] ;  /* 0x00021e0000047ab9 */ /* 0x000fe20000000a00 */
[----:B------:R-:W1:Y:S01]  /*4760*/  S2R R4, SR_TID.X ;  /* 0x0000000000047919 */ /* 0x000e620000002100 */
[----:B------:R-:W-:Y:S01]  /*4770*/  UISETP.NE.U32.AND UP0, UPT, UR4, URZ, UPT ;  /* 0x0000003f0400728c */ /* 0x000fe2000bf05070 */
[----:B------:R-:W-:Y:S01]  /*4780*/  ULDC UR10, c[0x0][0x870] ;  /* 0x00021c00000a7ab9 */ /* 0x000fe20000000800 */
[----:B------:R-:W-:Y:S02]  /*4790*/  ULDC UR11, c[0x0][0x80c] ;  /* 0x00020300000b7ab9 */ /* 0x000fe40000000800 */
[----:B------:R-:W-:Y:S01]  /*47a0*/  UISETP.NE.AND.EX UP0, UPT, UR5, URZ, UPT, UP0 ;  /* 0x0000003f0500728c */ /* 0x000fe2000bf05300 */
[----:B------:R-:W2:Y:S01]  /*47b0*/  S2UR UR15, SR_CgaCtaId ;  /* 0x00000000000f79c3 */ /* 0x000ea20000008800 */
[----:B------:R-:W-:Y:S01]  /*47c0*/  UMOV UR14, 0x400 ;  /* 0x00000400000e7882 */ /* 0x000fe20000000000 */
[----:B------:R-:W-:Y:S01]  /*47d0*/  ULDC.64 UR18, c[0x0][0x818] ;  /* 0x0002060000127ab9 */ /* 0x000fe20000000a00 */
[----:B------:R-:W-:Y:S01]  /*47e0*/  ULDC.64 UR20, c[0x0][0x840] ;  /* 0x0002100000147ab9 */ /* 0x000fe20000000a00 */
[----:B------:R-:W-:Y:S01]  /*47f0*/  ULDC.64 UR22, c[0x0][0x848] ;  /* 0x0002120000167ab9 */ /* 0x000fe20000000a00 */
[----:B------:R-:W-:-:S05]  /*4800*/  PLOP3.LUT P0, PT, PT, PT, UP0, 0x80, 0x0 ;  /* 0x000000000000781c */ /* 0x000fca0003f0f008 */
[----:B------:R-:W-:Y:S02]  /*4810*/  @UP0 ULDC.64 UR4, c[0x0][0x878] ;  /* 0x00021e0000040ab9 */ /* 0x000fe40000000a00 */
[----:B------:R-:W-:-:S06]  /*4820*/  @UP0 UIMAD.WIDE UR4, UR37, 0x4, UR4 ;  /* 0x00000004250408a5 */ /* 0x000fcc000f8e0204 */
[----:B------:R-:W-:Y:S01]  /*4830*/  IMAD.U32 R2, RZ, RZ, UR4 ;  /* 0x00000004ff027e24 */ /* 0x000fe2000f8e00ff */
[----:B------:R-:W-:Y:S01]  /*4840*/  ULDC UR4, c[0x0][0x850] ;  /* 0x0002140000047ab9 */ /* 0x000fe20000000800 */
[----:B------:R-:W-:-:S05]  /*4850*/  IMAD.U32 R3, RZ, RZ, UR5 ;  /* 0x00000005ff037e24 */ /* 0x000fca000f8e00ff */
[----:B------:R-:W3:Y:S01]  /*4860*/  @P0 LDG.E R2, desc[UR46][R2.64] ;  /* 0x0000002e02020981 */ /* 0x000ee2000c1e1900 */
[----:B------:R-:W-:Y:S01]  /*4870*/  UISETP.NE.AND UP1, UPT, UR4, 0x1, UPT ;  /* 0x000000010400788c */ /* 0x000fe2000bf25270 */
[C---:B-1----:R-:W-:Y:S01]  /*4880*/  VIADD R5, R4.reuse, 0xffffff80 ;  /* 0xffffff8004057836 */ /* 0x042fe20000000000 */
[----:B------:R-:W-:Y:S01]  /*4890*/  UIMAD UR10, UR39, UR10, URZ ;  /* 0x0000000a270a72a4 */ /* 0x000fe2000f8e023f */
[----:B------:R-:W-:Y:S01]  /*48a0*/  BSSY B0, `(.L_x_3541) ;  /* 0x000005e000007945 */ /* 0x000fe20003800000 */
[----:B------:R-:W-:Y:S01]  /*48b0*/  UMOV UR5, UR36 ;  /* 0x0000002400057c82 */ /* 0x000fe20008000000 */
[----:B------:R-:W-:Y:S01]  /*48c0*/  UIMAD UR9, UR37, UR11, URZ ;  /* 0x0000000b250972a4 */ /* 0x000fe2000f8e023f */
[----:B------:R-:W-:Y:S01]  /*48d0*/  SHF.R.S32.HI R0, RZ, 0x1f, R5 ;  /* 0x0000001fff007819 */ /* 0x000fe20000011405 */
[----:B------:R-:W-:Y:S01]  /*48e0*/  UIMAD UR10, UR10, UR11, URZ ;  /* 0x0000000b0a0a72a4 */ /* 0x000fe2000f8e023f */
[----:B------:R-:W-:Y:S01]  /*48f0*/  BAR.SYNC.DEFER_BLOCKING 0x1, 0x100 ;  /* 0x0044000000007b1d */ /* 0x000fe20000010000 */
[----:B------:R-:W-:Y:S01]  /*4900*/  USHF.L.U32 UR39, UR39, 0xe, URZ ;  /* 0x0000000e27277899 */ /* 0x000fe2000800063f */
[----:B------:R-:W-:-:S04]  /*4910*/  ISETP.NE.AND P1, PT, R4, 0x80, PT ;  /* 0x000000800400780c */ /* 0x000fc80003f25270 */
[----:B------:R-:W-:Y:S01]  /*4920*/  @UP1 ULDC UR6, c[0x0][0x854] ;  /* 0x0002150000061ab9 */ /* 0x000fe20000000800 */
[----:B------:R-:W-:Y:S01]  /*4930*/  @UP1 ULDC UR12, c[0x0][0x858] ;  /* 0x00021600000c1ab9 */ /* 0x000fe20000000800 */
[----:B------:R-:W-:Y:S02]  /*4940*/  UIMAD.WIDE.U32 UR6, UR36, UR6, URZ ;  /* 0x00000006240672a5 */ /* 0x000fe4000f8e003f */
[----:B------:R-:W-:Y:S02]  /*4950*/  USHF.R.S32.HI UR6, URZ, 0x1f, UR9 ;  /* 0x0000001f3f067899 */ /* 0x000fe40008011409 */
[----:B------:R-:W-:Y:S02]  /*4960*/  @UP1 USHF.R.U32.HI UR5, URZ, UR12, UR7 ;  /* 0x0000000c3f051299 */ /* 0x000fe40008011607 */
[----:B------:R-:W-:Y:S02]  /*4970*/  USHF.R.S32.HI UR7, URZ, 0x1f, UR10 ;  /* 0x0000001f3f077899 */ /* 0x000fe4000801140a */
[----:B------:R-:W-:-:S02]  /*4980*/  UIADD3 UR9, UP1, UP2, UR10, UR9, UR5 ;  /* 0x000000090a097290 */ /* 0x000fc4000fa3e005 */
[----:B------:R-:W-:Y:S01]  /*4990*/  USHF.R.S32.HI UR11, URZ, 0x1f, UR5 ;  /* 0x0000001f3f0b7899 */ /* 0x000fe20008011405 */
[----:B------:R-:W-:-:S03]  /*49a0*/  ULDC.64 UR12, c[0x0][0x868] ;  /* 0x00021a00000c7ab9 */ /* 0x000fc60000000a00 */
[----:B------:R-:W-:Y:S02]  /*49b0*/  UIADD3.X UR7, UR7, UR6, UR11, UP1, UP2 ;  /* 0x0000000607077290 */ /* 0x000fe40008fe440b */
[----:B------:R-:W-:Y:S02]  /*49c0*/  USHF.L.U32 UR6, UR9, 0x2, URZ ;  /* 0x0000000209067899 */ /* 0x000fe4000800063f */
[----:B------:R-:W-:Y:S02]  /*49d0*/  USHF.L.U64.HI UR7, UR9, 0x2, UR7 ;  /* 0x0000000209077899 */ /* 0x000fe40008010207 */
[----:B------:R-:W-:Y:S01]  /*49e0*/  UIADD3 UR9, UP1, UR6, UR12, URZ ;  /* 0x0000000c06097290 */ /* 0x000fe2000ff3e03f */
[----:B---3--:R-:W-:Y:S02]  /*49f0*/  @P0 R2UR UR8, R2 ;  /* 0x00000000020802ca */ /* 0x008fe400000e0000 */
[----:B------:R-:W-:Y:S02]  /*4a00*/  LEA.HI R2, R0, R5, RZ, 0x7 ;  /* 0x0000000500027211 */ /* 0x000fe400078f38ff */
[----:B------:R-:W-:-:S02]  /*4a10*/  ISETP.NE.AND P0, PT, R5, RZ, PT ;  /* 0x000000ff0500720c */ /* 0x000fc40003f05270 */
[C---:B------:R-:W-:Y:S01]  /*4a20*/  LOP3.LUT R0, R2.reuse, 0xfffff80, RZ, 0xc0, !PT ;  /* 0x0fffff8002007812 */ /* 0x040fe200078ec0ff */
[----:B------:R-:W-:-:S04]  /*4a30*/  IMAD.SHL.U32 R2, R2, 0x40, RZ ;  /* 0x0000004002027824 */ /* 0x000fc800078e00ff */
[----:B------:R-:W-:Y:S01]  /*4a40*/  IMAD.IADD R0, R5, 0x1, -R0 ;  /* 0x0000000105007824 */ /* 0x000fe200078e0a00 */
[----:B------:R-:W-:Y:S01]  /*4a50*/  LOP3.LUT R3, R2, 0x3fffe000, RZ, 0xc0, !PT ;  /* 0x3fffe00002037812 */ /* 0x000fe200078ec0ff */
[----:B------:R-:W-:Y:S01]  /*4a60*/  @UP0 ULEA UR8, UR37, UR8, 0x7 ;  /* 0x0000000825080291 */ /* 0x000fe2000f8e383f */
[----:B------:R-:W-:-:S03]  /*4a70*/  IMAD.U32 R2, RZ, RZ, UR9 ;  /* 0x00000009ff027e24 */ /* 0x000fc6000f8e00ff */
[----:B------:R-:W-:Y:S01]  /*4a80*/  @UP0 USHF.R.S32.HI UR10, URZ, 0x1f, UR8 ;  /* 0x0000001f3f0a0899 */ /* 0x000fe20008011408 */
[----:B------:R-:W-:-:S03]  /*4a90*/  IMAD R0, R0, 0x4, R3 ;  /* 0x0000000400007824 */ /* 0x000fc600078e0203 */
[----:B------:R-:W-:Y:S02]  /*4aa0*/  @UP0 ULEA.HI UR8, UR10, UR8, URZ, 0x7 ;  /* 0x000000080a080291 */ /* 0x000fe4000f8f383f */
[----:B------:R-:W-:Y:S02]  /*4ab0*/  UIADD3.X UR10, UR7, UR13, URZ, UP1, !UPT ;  /* 0x0000000d070a7290 */ /* 0x000fe40008ffe43f */
[----:B------:R-:W-:-:S04]  /*4ac0*/  @UP0 USHF.L.U32 UR8, UR8, 0x7, URZ ;  /* 0x0000000708080899 */ /* 0x000fc8000800063f */
[----:B------:R-:W-:Y:S01]  /*4ad0*/  @UP0 ULOP3.LUT UR12, UR8, 0xffffc000, URZ, 0xc0, !UPT ;  /* 0xffffc000080c0892 */ /* 0x000fe2000f8ec03f */
[----:B------:R-:W-:Y:S01]  /*4ae0*/  IMAD.U32 R3, RZ, RZ, UR10 ;  /* 0x0000000aff037e24 */ /* 0x000fe2000f8e00ff */
[----:B--2---:R-:W-:Y:S02]  /*4af0*/  ULEA UR8, UR15, UR14, 0x18 ;  /* 0x0000000e0f087291 */ /* 0x004fe4000f8ec03f */
[----:B------:R-:W-:-:S03]  /*4b00*/  @UP0 USHF.R.S32.HI UR13, URZ, 0x1f, UR12 ;  /* 0x0000001f3f0d0899 */ /* 0x000fc6000801140c */
[----:B------:R-:W-:Y:S01]  /*4b10*/  @!UP0 UMOV UR12, URZ ;  /* 0x0000003f000c8c82 */ /* 0x000fe20008000000 */
[----:B------:R-:W-:Y:S01]  /*4b20*/  LEA R0, R0, UR8, 0x2 ;  /* 0x0000000800007c11 */ /* 0x000fe2000f8e10ff */
[----:B------:R-:W-:Y:S02]  /*4b30*/  UIADD3 UR14, UP1, UR39, UR12, URZ ;  /* 0x0000000c270e7290 */ /* 0x000fe4000ff3e03f */
[----:B------:R-:W-:Y:S01]  /*4b40*/  @!UP0 UMOV UR13, URZ ;  /* 0x0000003f000d8c82 */ /* 0x000fe20008000000 */
[----:B------:R-:W-:Y:S01]  /*4b50*/  UIMAD UR12, UR11, UR18, URZ ;  /* 0x000000120b0c72a4 */ /* 0x000fe2000f8e023f */
[----:B------:R1:W-:Y:S01]  /*4b60*/  STS.128 [R0], R24 ;  /* 0x0000001800007388 */ /* 0x0003e20000000c00 */
[----:B------:R-:W-:Y:S02]  /*4b70*/  ULEA.HI.X.SX32 UR15, UR39, UR13, 0x1, UP1 ;  /* 0x0000000d270f7291 */ /* 0x000fe400088f0e3f */
[----:B------:R-:W-:Y:S01]  /*4b80*/  UIMAD UR11, UR11, UR20, URZ ;  /* 0x000000140b0b72a4 */ /* 0x000fe2000f8e023f */
[----:B------:R1:W-:Y:S01]  /*4b90*/  STS.128 [R0+0x800], R28 ;  /* 0x0008001c00007388 */ /* 0x0003e20000000c00 */
[----:B------:R-:W-:-:S02]  /*4ba0*/  UIMAD UR16, UR5, UR19, UR12 ;  /* 0x00000013051072a4 */ /* 0x000fc4000f8e020c */
[----:B------:R-:W-:Y:S01]  /*4bb0*/  UIMAD.WIDE.U32 UR12, UR5, UR18, UR14 ;  /* 0x00000012050c72a5 */ /* 0x000fe2000f8e000e */
[----:B------:R1:W-:Y:S01]  /*4bc0*/  STS.128 [R0+0x1000], R32 ;  /* 0x0010002000007388 */ /* 0x0003e20000000c00 */
[----:B------:R-:W-:Y:S02]  /*4bd0*/  UIMAD UR18, UR5, UR21, UR11 ;  /* 0x00000015051272a4 */ /* 0x000fe4000f8e020b */
[----:B------:R-:W-:Y:S01]  /*4be0*/  USHF.R.S32.HI UR11, URZ, 0x1f, UR37 ;  /* 0x0000001f3f0b7899 */ /* 0x000fe20008011425 */
[----:B------:R1:W-:Y:S01]  /*4bf0*/  STS.128 [R0+0x1800], R36 ;  /* 0x0018002400007388 */ /* 0x0003e20000000c00 */
[----:B------:R-:W-:Y:S02]  /*4c00*/  UIMAD.WIDE.U32 UR14, UR5, UR20, UR14 ;  /* 0x00000014050e72a5 */ /* 0x000fe4000f8e000e */
[----:B------:R-:W-:Y:S01]  /*4c10*/  USEL UR11, UR11, URZ, !UP0 ;  /* 0x0000003f0b0b7287 */ /* 0x000fe2000c000000 */
[----:B------:R1:W-:Y:S01]  /*4c20*/  STS.128 [R0+0x2000], R40 ;  /* 0x0020002800007388 */ /* 0x0003e20000000c00 */
[----:B------:R-:W-:Y:S01]  /*4c30*/  ULDC.64 UR20, c[0x0][0x820] ;  /* 0x0002080000147ab9 */ /* 0x000fe20000000a00 */
[----:B------:R-:W-:-:S02]  /*4c40*/  UIADD3 UR13, UR13, UR16, URZ ;  /* 0x000000100d0d7290 */ /* 0x000fc4000fffe03f */
[----:B------:R1:W-:Y:S01]  /*4c50*/  STS.128 [R0+0x2800], R44 ;  /* 0x0028002c00007388 */ /* 0x0003e20000000c00 */
[----:B------:R-:W-:Y:S02]  /*4c60*/  USEL UR37, UR37, URZ, !UP0 ;  /* 0x0000003f25257287 */ /* 0x000fe4000c000000 */
        /* <DEDUP_REMOVED lines=16> */
[----:B------:R-:W-:Y:S01]  /*4d70*/  UIADD3 UR5, UR15, UR16, URZ ;  /* 0x000000100f057290 */ /* 0x000fe2000fffe03f */
[----:B------:R1:W-:Y:S01]  /*4d80*/  STS.128 [R0+0x5800], R68 ;  /* 0x0058004400007388 */ /* 0x0003e20000000c00 */
[----:B------:R-:W-:-:S02]  /*4d90*/  ULEA UR18, UP0, UR12, UR18, 0x2 ;  /* 0x000000120c127291 */ /* 0x000fc4000f80103f */
[----:B------:R-:W-:Y:S01]  /*4da0*/  ULEA UR20, UP1, UR14, UR20, 0x2 ;  /* 0x000000140e147291 */ /* 0x000fe2000f82103f */
[----:B------:R1:W-:Y:S01]  /*4db0*/  STS.128 [R0+0x6000], R72 ;  /* 0x0060004800007388 */ /* 0x0003e20000000c00 */
[----:B------:R-:W-:Y:S02]  /*4dc0*/  ULEA.HI.X UR19, UR12, UR19, UR11, 0x2, UP0 ;  /* 0x000000130c137291 */ /* 0x000fe400080f140b */
[----:B------:R-:W-:Y:S01]  /*4dd0*/  ULEA.HI.X UR5, UR14, UR21, UR5, 0x2, UP1 ;  /* 0x000000150e057291 */ /* 0x000fe200088f1405 */
[----:B------:R1:W-:Y:S01]  /*4de0*/  STS.128 [R0+0x6800], R76 ;  /* 0x0068004c00007388 */ /* 0x0003e20000000c00 */
[----:B------:R-:W-:-:S03]  /*4df0*/  UIMAD UR17, UR4, UR17, UR36 ;  /* 0x00000011041172a4 */ /* 0x000fc6000f8e0224 */
[----:B------:R1:W-:Y:S04]  /*4e00*/  STS.128 [R0+0x7000], R80 ;  /* 0x0070005000007388 */ /* 0x0003e80000000c00 */
[----:B------:R1:W-:Y:S01]  /*4e10*/  STS.128 [R0+0x7800], R84 ;  /* 0x0078005400007388 */ /* 0x0003e20000000c00 */
[----:B------:R-:W-:Y:S05]  /*4e20*/  @P0 BRA `(.L_x_3542) ;  /* 0x0000000000140947 */ /* 0x000fea0003800000 */
.L_x_3543:
[----:B------:R-:W2:Y:S04]  /*4e30*/  LDG.E.STRONG.GPU R4, desc[UR46][R2.64] ;  /* 0x0000002e02047981 */ /* 0x000ea8000c1ef900 */
[----:B--2---:R-:W-:Y:S01]  /*4e40*/  CCTL.IVALL ;  /* 0x00000000ff00798f */ /* 0x004fe20002000000 */
[----:B------:R-:W-:Y:S05]  /*4e50*/  YIELD ;  /* 0x0000000000007946 */ /* 0x000fea0003800000 */
[----:B------:R-:W-:-:S13]  /*4e60*/  ISETP.NE.AND P0, PT, R4, UR17, PT ;  /* 0x0000001104007c0c */ /* 0x000fda000bf05270 */
[----:B------:R-:W-:Y:S05]  /*4e70*/  @P0 BRA `(.L_x_3543) ;  /* 0xfffffffc00ec0947 */ /* 0x000fea000383ffff */
.L_x_3542:
[----:B------:R-:W-:Y:S05]  /*4e80*/  BSYNC B0 ;  /* 0x0000000000007941 */ /* 0x000fea0003800000 */
.L_x_3541:
[----:B------:R-:W-:-:S03]  /*4e90*/  UMOV UR4, 0xffffffff ;  /* 0xffffffff00047882 */ /* 0x000fc60000000000 */
[----:B------:R-:W-:Y:S05]  /*4ea0*/  BRA.DIV UR4, `(.L_x_3544) ;  /* 0x0000005204107947 */ /* 0x000fea000b800000 */
[----:B------:R-:W-:Y:S01]  /*4eb0*/  NOP ;  /* 0x0000000000007918 */ /* 0x000fe20000000000 */
.L_x_3645:
        /* <DEDUP_REMOVED lines=15> */
.L_x_3547:
[----:B------:R-:W-:Y:S01]  /*4fb0*/  @P0 ELECT P2, URZ, PT ;  /* 0x00000000003f082f */ /* 0x000fe20003840000 */
[----:B------:R2:W-:-:S12]  /*4fc0*/  UBLKRED.G.S.ADD.F32.RN [UR4], [UR8], UR9, desc[UR10] ;  /* 0x00000a04080073bb */ /* 0x0005d800080a1409 */
[----:B------:R-:W-:Y:S02]  /*4fd0*/  @P2 PLOP3.LUT P0, PT, P2, PT, PT, 0x8, 0x0 ;  /* 0x000000000000281c */ /* 0x000fe4000170e170 */
[----:B------:R-:W-:-:S11]  /*4fe0*/  PLOP3.LUT P2, PT, PT, PT, PT, 0x8, 0x0 ;  /* 0x000000000000781c */ /* 0x000fd60003f4e170 */
[----:B--2---:R-:W-:Y:S05]  /*4ff0*/  @P0 BRA.U.ANY `(.L_x_3547) ;  /* 0xfffffffd00ec0947 */ /* 0x004fea000393ffff */
[----:B------:R0:W-:Y:S01]  /*5000*/  UTMACMDFLUSH ;  /* 0x00000000000079b7 */ /* 0x0001e20000000000 */
[----:B------:R-:W-:-:S04]  /*5010*/  DEPBAR.LE SB0, 0x0 ;  /* 0x000080000000791a */ /* 0x000fc80000000000 */
.L_x_3546:
[----:B------:R-:W-:Y:S05]  /*5020*/  BSYNC B0 ;  /* 0x0000000000007941 */ /* 0x000fea0003800000 */
.L_x_3545:
        /* <DEDUP_REMOVED lines=14> */
.L_x_3549:
[----:B------:R-:W-:Y:S05]  /*5110*/  BSYNC B0 ;  /* 0x0000000000007941 */ /* 0x000fea0003800000 */
.L_x_3548:
        /* <DEDUP_REMOVED lines=24> */
.L_x_3552:
[----:B-12---:R-:W2:Y:S04]  /*52a0*/  LDG.E.STRONG.GPU R0, desc[UR46][R2.64] ;  /* 0x0000002e02007981 */ /* 0x006ea8000c1ef900 */
[----:B--2---:R-:W-:Y:S01]  /*52b0*/  CCTL.IVALL ;  /* 0x00000000ff00798f */ /* 0x004fe20002000000 */
[----:B------:R-:W-:Y:S05]  /*52c0*/  YIELD ;  /* 0x0000000000007946 */ /* 0x000fea0003800000 */
[----:B------:R-:W-:-:S13]  /*52d0*/  ISETP.NE.AND P0, PT, R0, UR17, PT ;  /* 0x0000001100007c0c */ /* 0x000fda000bf05270 */
[----:B------:R-:W-:Y:S05]  /*52e0*/  @P0 BRA `(.L_x_3552) ;  /* 0xfffffffc00ec0947 */ /* 0x000fea000383ffff */
.L_x_3551:
[----:B------:R-:W-:Y:S05]  /*52f0*/  BSYNC B0 ;  /* 0x0000000000007941 */ /* 0x000fea0003800000 */
.L_x_3550:
[----:B------:R-:W-:-:S03]  /*5300*/  UMOV UR4, 0xffffffff ;  /* 0xffffffff00047882 */ /* 0x000fc60000000000 */
[----:B------:R-:W-:Y:S05]  /*5310*/  BRA.DIV UR4, `(.L_x_3553) ;  /* 0x0000004e04107947 */ /* 0x000fea000b800000 */
[----:B------:R-:W-:Y:S01]  /*5320*/  NOP ;  /* 0x0000000000007918 */ /* 0x000fe20000000000 */
.L_x_3648:
        /* <DEDUP_REMOVED lines=16> */
.L_x_3556:
[----:B------:R-:W-:Y:S01]  /*5430*/  @P0 ELECT P2, URZ, PT ;  /* 0x00000000003f082f */ /* 0x000fe20003840000 */
[----:B------:R3:W-:-:S12]  /*5440*/  UBLKRED.G.S.ADD.F32.RN [UR4], [UR8], UR6, desc[UR10] ;  /* 0x00000a04080073bb */ /* 0x0007d800080a1406 */
[----:B------:R-:W-:Y:S02]  /*5450*/  @P2 PLOP3.LUT P0, PT, P2, PT, PT, 0x8, 0x0 ;  /* 0x000000000000281c */ /* 0x000fe4000170e170 */
[----:B------:R-:W-:-:S11]  /*5460*/  PLOP3.LUT P2, PT, PT, PT, PT, 0x8, 0x0 ;  /* 0x000000000000781c */ /* 0x000fd60003f4e170 */
[----:B---3--:R-:W-:Y:S05]  /*5470*/  @P0 BRA.U.ANY `(.L_x_3556) ;  /* 0xfffffffd00ec0947 */ /* 0x008fea000393ffff */
[----:B------:R0:W-:Y:S01]  /*5480*/  UTMACMDFLUSH ;  /* 0x00000000000079b7 */ /* 0x0001e20000000000 */
[----:B------:R-:W-:-:S04]  /*5490*/  DEPBAR.LE SB0, 0x0 ;  /* 0x000080000000791a */ /* 0x000fc80000000000 */
.L_x_3555:
[----:B------:R-:W-:Y:S05]  /*54a0*/  BSYNC B0 ;  /* 0x0000000000007941 */ /* 0x000fea0003800000 */
.L_x_3554:
        /* <DEDUP_REMOVED lines=14> */
.L_x_3510:
        /* <DEDUP_REMOVED lines=29> */
.L_x_3558:
[----:B------:R-:W-:Y:S01]  /*5760*/  ULDC UR9, c[0x0][0x8cc] ;  /* 0x0002330000097ab9 */ /* 0x000fe20000000800 */
[----:B------:R-:W-:Y:S01]  /*5770*/  UMOV UR7, UR8 ;  /* 0x0000000800077c82 */ /* 0x000fe20008000000 */
[----:B------:R-:W-:-:S11]  /*5780*/  UISETP.NE.AND UP0, UPT, UR9, 0x1, UPT ;  /* 0x000000010900788c */ /* 0x000fd6000bf05270 */
[----:B------:R-:W-:Y:S02]  /*5790*/  @UP0 ULDC.64 UR10, c[0x0][0x8d0] ;  /* 0x00023400000a0ab9 */ /* 0x000fe40000000a00 */
[----:B------:R-:W-:-:S04]  /*57a0*/  UIMAD.WIDE.U32 UR4, UR8, UR10, URZ ;  /* 0x0000000a080472a5 */ /* 0x000fc8000f8e003f */
[----:B------:R-:W-:-:S04]  /*57b0*/  @UP0 USHF.R.U32.HI UR7, URZ, UR11, UR5 ;  /* 0x0000000b3f070299 */ /* 0x000fc80008011605 */
[----:B------:R-:W-:-:S12]  /*57c0*/  UIMAD UR4, UR7, UR9, URZ ;  /* 0x00000009070472a4 */ /* 0x000fd8000f8e023f */
.L_x_3559:
        /* <DEDUP_REMOVED lines=23> */
.L_x_3560:
        /* <DEDUP_REMOVED lines=13> */
.L_x_3562:
[----:B------:R-:W-:-:S05]  /*5a10*/  ULDC UR4, c[0x0][0x8f4] ;  /* 0x00023d0000047ab9 */ /* 0x000fca0000000800 */
.L_x_3561:
        /* <DEDUP_REMOVED lines=48> */
.L_x_3563:
        /* <DEDUP_REMOVED lines=13> */
.L_x_3564:
        /* <DEDUP_REMOVED lines=12> */
.L_x_3565:
        /* <DEDUP_REMOVED lines=68> */
.L_x_3569:
[----:B------:R-:W2:Y:S04]  /*62f0*/  LDG.E.STRONG.GPU R4, desc[UR46][R2.64] ;  /* 0x0000002e02047981 */ /* 0x000ea8000c1ef900 */
[----:B--2---:R-:W-:Y:S01]  /*6300*/  CCTL.IVALL ;  /* 0x00000000ff00798f */ /* 0x004fe20002000000 */
[----:B------:R-:W-:Y:S05]  /*6310*/  YIELD ;  /* 0x0000000000007946 */ /* 0x000fea0003800000 */
[----:B------:R-:W-:-:S13]  /*6320*/  ISETP.NE.AND P1, PT, R4, R5, PT ;  /* 0x000000050400720c */ /* 0x000fda0003f25270 */
[----:B------:R-:W-:Y:S05]  /*6330*/  @P1 BRA `(.L_x_3569) ;  /* 0xfffffffc00ec1947 */ /* 0x000fea000383ffff */
.L_x_3568:
[----:B------:R-:W-:Y:S05]  /*6340*/  BSYNC B0 ;  /* 0x0000000000007941 */ /* 0x000fea0003800000 */
.L_x_3567:
[----:B------:R-:W-:-:S03]  /*6350*/  UMOV UR6, 0xffffffff ;  /* 0xffffffff00067882 */ /* 0x000fc60000000000 */
[----:B------:R-:W-:Y:S05]  /*6360*/  BRA.DIV UR6, `(.L_x_3570) ;  /* 0x0000003e06187947 */ /* 0x000fea000b800000 */
[----:B------:R-:W-:Y:S01]  /*6370*/  NOP ;  /* 0x0000000000007918 */ /* 0x000fe20000000000 */
.L_x_3651:
        /* <DEDUP_REMOVED lines=22> */
.L_x_3572:
[----:B------:R-:W-:Y:S05]  /*64e0*/  BSYNC B0 ;  /* 0x0000000000007941 */ /* 0x000fea0003800000 */
.L_x_3571:
        /* <DEDUP_REMOVED lines=20> */
.L_x_3574:
[----:B------:R-:W-:Y:S05]  /*6630*/  BSYNC B0 ;  /* 0x0000000000007941 */ /* 0x000fea0003800000 */
.L_x_3573:
[----:B------:R-:W-:Y:S06]  /*6640*/  BAR.ARV 0xa, 0xa0 ;  /* 0x0282800000007b1d */ /* 0x000fec0000002000 */
[----:B------:R-:W-:Y:S04]  /*6650*/  BSSY B0, `(.L_x_3575) ;  /* 0x0000003000007945 */ /* 0x000fe80003800000 */
[----:B------:R-:W-:Y:S05]  /*6660*/  @!P0 BRA `(.L_x_3576) ;  /* 0x0000000000048947 */ /* 0x000fea0003800000 */
[----:B------:R-:W-:-:S04]  /*6670*/  DEPBAR.LE SB0, 0x0 ;  /* 0x000080000000791a */ /* 0x000fc80000000000 */
.L_x_3576:
[----:B------:R-:W-:Y:S05]  /*6680*/  BSYNC B0 ;  /* 0x0000000000007941 */ /* 0x000fea0003800000 */
.L_x_3575:
        /* <DEDUP_REMOVED lines=19> */
.L_x_3578:
[----:B------:R-:W-:Y:S05]  /*67c0*/  BSYNC B0 ;  /* 0x0000000000007941 */ /* 0x000fea0003800000 */
.L_x_3577:
[----:B------:R-:W-:Y:S01]  /*67d0*/  UIADD3 UR7, UR13, 0x1, URZ ;  /* 0x000000010d077890 */ /* 0x000fe2000fffe03f */
[----:B------:R-:W-:Y:S11]  /*67e0*/  BRA `(.L_x_3579) ;  /* 0x0000000000047947 */ /* 0x000ff60003800000 */
.L_x_3566:
[----:B------:R-:W-:-:S05]  /*67f0*/  UMOV UR7, UR13 ;  /* 0x0000000d00077c82 */ /* 0x000fca0008000000 */
.L_x_3579:
        /* <DEDUP_REMOVED lines=16> */
.L_x_3604:
        /* <DEDUP_REMOVED lines=18> */
.L_x_3582:
[----:B------:R-:W2:Y:S04]  /*6a20*/  LDG.E.STRONG.GPU R4, desc[UR46][R2.64] ;  /* 0x0000002e02047981 */ /* 0x000ea8000c1ef900 */
[----:B--2---:R-:W-:Y:S01]  /*6a30*/  CCTL.IVALL ;  /* 0x00000000ff00798f */ /* 0x004fe20002000000 */
[----:B------:R-:W-:Y:S05]  /*6a40*/  YIELD ;  /* 0x0000000000007946 */ /* 0x000fea0003800000 */
[----:B------:R-:W-:-:S13]  /*6a50*/  ISETP.NE.AND P1, PT, R4, R5, PT ;  /* 0x000000050400720c */ /* 0x000fda0003f25270 */
[----:B------:R-:W-:Y:S05]  /*6a60*/  @P1 BRA `(.L_x_3582) ;  /* 0xfffffffc00ec1947 */ /* 0x000fea000383ffff */
.L_x_3581:
[----:B------:R-:W-:Y:S05]  /*6a70*/  BSYNC B0 ;  /* 0x0000000000007941 */ /* 0x000fea0003800000 */
.L_x_3580:
[----:B------:R-:W-:-:S03]  /*6a80*/  UMOV UR24, 0xffffffff ;  /* 0xffffffff00187882 */ /* 0x000fc60000000000 */
[----:B------:R-:W-:Y:S05]  /*6a90*/  BRA.DIV UR24, `(.L_x_3583) ;  /* 0x0000003618687947 */ /* 0x000fea000b800000 */
[----:B------:R-:W-:Y:S01]  /*6aa0*/  NOP ;  /* 0x0000000000007918 */ /* 0x000fe20000000000 */
.L_x_3654:
        /* <DEDUP_REMOVED lines=19> */
.L_x_3585:
[----:B------:R-:W-:Y:S05]  /*6be0*/  BSYNC B0 ;  /* 0x0000000000007941 */ /* 0x000fea0003800000 */
.L_x_3584:
        /* <DEDUP_REMOVED lines=15> */
.L_x_3587:
[----:B------:R-:W-:Y:S05]  /*6ce0*/  BSYNC B0 ;  /* 0x0000000000007941 */ /* 0x000fea0003800000 */
.L_x_3586:
[----:B------:R-:W-:Y:S06]  /*6cf0*/  BAR.ARV 0xa, 0xa0 ;  /* 0x0282800000007b1d */ /* 0x000fec0000002000 */
[----:B------:R-:W-:Y:S04]  /*6d00*/  BSSY B0, `(.L_x_3588) ;  /* 0x0000003000007945 */ /* 0x000fe80003800000 */
[----:B------:R-:W-:Y:S05]  /*6d10*/  @!P0 BRA `(.L_x_3589) ;  /* 0x0000000000048947 */ /* 0x000fea0003800000 */
[----:B------:R-:W-:-:S04]  /*6d20*/  DEPBAR.LE SB0, 0x0 ;  /* 0x000080000000791a */ /* 0x000fc80000000000 */
.L_x_3589:
[----:B------:R-:W-:Y:S05]  /*6d30*/  BSYNC B0 ;  /* 0x0000000000007941 */ /* 0x000fea0003800000 */
.L_x_3588:
        /* <DEDUP_REMOVED lines=19> */
.L_x_3591:
[----:B------:R-:W-:Y:S05]  /*6e70*/  BSYNC B0 ;  /* 0x0000000000007941 */ /* 0x000fea0003800000 */
.L_x_3590:
        /* <DEDUP_REMOVED lines=17> */
.L_x_3594:
[----:B------:R-:W2:Y:S04]  /*6f90*/  LDG.E.STRONG.GPU R4, desc[UR46][R2.64] ;  /* 0x0000002e02047981 */ /* 0x000ea8000c1ef900 */
[----:B--2---:R-:W-:Y:S01]  /*6fa0*/  CCTL.IVALL ;  /* 0x00000000ff00798f */ /* 0x004fe20002000000 */
[----:B------:R-:W-:Y:S05]  /*6fb0*/  YIELD ;  /* 0x0000000000007946 */ /* 0x000fea0003800000 */
[----:B------:R-:W-:-:S13]  /*6fc0*/  ISETP.NE.AND P1, PT, R4, R5, PT ;  /* 0x000000050400720c */ /* 0x000fda0003f25270 */
[----:B------:R-:W-:Y:S05]  /*6fd0*/  @P1 BRA `(.L_x_3594) ;  /* 0xfffffffc00ec1947 */ /* 0x000fea000383ffff */
.L_x_3593:
[----:B------:R-:W-:Y:S05]  /*6fe0*/  BSYNC B0 ;  /* 0x0000000000007941 */ /* 0x000fea0003800000 */
.L_x_3592:
[----:B------:R-:W-:-:S03]  /*6ff0*/  UMOV UR18, 0xffffffff ;  /* 0xffffffff00127882 */ /* 0x000fc60000000000 */
[----:B------:R-:W-:Y:S05]  /*7000*/  BRA.DIV UR18, `(.L_x_3595) ;  /* 0x0000003212287947 */ /* 0x000fea000b800000 */
[----:B------:R-:W-:Y:S01]  /*7010*/  NOP ;  /* 0x0000000000007918 */ /* 0x000fe20000000000 */
.L_x_3657:
        /* <DEDUP_REMOVED lines=15> */
.L_x_3597:
[----:B------:R-:W-:Y:S05]  /*7110*/  BSYNC B0 ;  /* 0x0000000000007941 */ /* 0x000fea0003800000 */
.L_x_3596:
        /* <DEDUP_REMOVED lines=15> */
.L_x_3599:
[----:B------:R-:W-:Y:S05]  /*7210*/  BSYNC B0 ;  /* 0x0000000000007941 */ /* 0x000fea0003800000 */
.L_x_3598:
[----:B------:R-:W-:Y:S06]  /*7220*/  BAR.ARV 0xa, 0xa0 ;  /* 0x0282800000007b1d */ /* 0x000fec0000002000 */
[----:B------:R-:W-:Y:S04]  /*7230*/  BSSY B0, `(.L_x_3600) ;  /* 0x0000003000007945 */ /* 0x000fe80003800000 */
[----:B------:R-:W-:Y:S05]  /*7240*/  @!P0 BRA `(.L_x_3601) ;  /* 0x0000000000048947 */ /* 0x000fea0003800000 */
[----:B------:R-:W-:-:S04]  /*7250*/  DEPBAR.LE SB0, 0x0 ;  /* 0x000080000000791a */ /* 0x000fc80000000000 */
.L_x_3601:
[----:B------:R-:W-:Y:S05]  /*7260*/  BSYNC B0 ;  /* 0x0000000000007941 */ /* 0x000fea0003800000 */
.L_x_3600:
        /* <DEDUP_REMOVED lines=19> */
.L_x_3603:
[----:B------:R-:W-:Y:S05]  /*73a0*/  BSYNC B0 ;  /* 0x0000000000007941 */ /* 0x000fea0003800000 */
.L_x_3602:
[----:B------:R-:W-:Y:S02]  /*73b0*/  UIADD3 UR7, UR7, 0x2, URZ ;  /* 0x0000000207077890 */ /* 0x000fe4000fffe03f */
[----:B------:R-:W-:Y:S02]  /*73c0*/  UIADD3 UR6, UR6, 0x4000, URZ ;  /* 0x0000400006067890 */ /* 0x000fe4000fffe03f */
[----:B------:R-:W-:-:S06]  /*73d0*/  UISETP.GE.AND UP0, UPT, UR7, UR12, UPT ;  /* 0x0000000c0700728c */ /* 0x000fcc000bf06270 */
[----:B------:R-:W-:-:S13]  /*73e0*/  PLOP3.LUT P1, PT, PT, PT, UP0, 0x80, 0x0 ;  /* 0x000000000000781c */ /* 0x000fda0003f2f008 */
[----:B------:R-:W-:Y:S05]  /*73f0*/  @!P1 BRA `(.L_x_3604) ;  /* 0xfffffff400409947 */ /* 0x000fea000383ffff */
[----:B------:R-:W-:Y:S05]  /*7400*/  BRA `(.L_x_3517) ;  /* 0x0000002800587947 */ /* 0x000fea0003800000 */
.L_x_3557:
        /* <DEDUP_REMOVED lines=21> */
.L_x_3605:
[----:B------:R-:W1:Y:S01]  /*7560*/  LDC R3, c[0x0][0x8cc] ;  /* 0x00023300ff037b82 */ /* 0x000e620000000800 */
[----:B------:R-:W-:Y:S01]  /*7570*/  IMAD.MOV.U32 R0, RZ, RZ, R5 ;  /* 0x000000ffff007224 */ /* 0x000fe200078e0005 */
[----:B-1----:R-:W-:-:S13]  /*7580*/  ISETP.NE.AND P0, PT, R3, 0x1, PT ;  /* 0x000000010300780c */ /* 0x002fda0003f05270 */
[----:B------:R-:W1:Y:S02]  /*7590*/  @P0 LDC.64 R6, c[0x0][0x8d0] ;  /* 0x00023400ff060b82 */ /* 0x000e640000000a00 */
[----:B-1----:R-:W-:-:S05]  /*75a0*/  @P0 IMAD.HI.U32 R4, R5, R6, RZ ;  /* 0x0000000605040227 */ /* 0x002fca00078e00ff */
[----:B------:R-:W-:-:S05]  /*75b0*/  @P0 SHF.R.U32.HI R0, RZ, R7, R4 ;  /* 0x00000007ff000219 */ /* 0x000fca0000011604 */
[----:B------:R-:W-:-:S07]  /*75c0*/  IMAD R3, R0, R3, RZ ;  /* 0x0000000300037224 */ /* 0x000fce00078e02ff */
.L_x_3606:
        /* <DEDUP_REMOVED lines=23> */
.L_x_3607:
        /* <DEDUP_REMOVED lines=10> */
.L_x_3609:
[----:B------:R-:W2:Y:S02]  /*77e0*/  LDC R4, c[0x0][0x8f4] ;  /* 0x00023d00ff047b82 */ /* 0x000ea40000000800 */
.L_x_3608:
[----:B--2--5:R-:W-:Y:S01]  /*77f0*/  VIADD R4, R4, 0x7f ;  /* 0x0000007f04047836 */ /* 0x024fe20000000000 */
[----:B------:R-:W-:Y:S01]  /*7800*/  LOP3.LUT R12, R0, 0x1ffffff, RZ, 0x3c, !PT ;  /* 0x01ffffff000c7812 */ /* 0x000fe200078e3cff */
[----:B------:R-:W-:Y:S02]  /*7810*/  IMAD.MOV.U32 R10, RZ, RZ, 0x1 ;  /* 0x00000001ff0a7424 */ /* 0x000fe400078e00ff */
[----:B-1----:R-:W-:Y:S01]  /*7820*/  IMAD.MOV.U32 R2, RZ, RZ, RZ ;  /* 0x000000ffff027224 */ /* 0x002fe200078e00ff */
        /* <DEDUP_REMOVED lines=38> */
.L_x_3611:
        /* <DEDUP_REMOVED lines=20> */
.L_x_3612:
[----:B------:R-:W-:Y:S05]  /*7bd0*/  @!P0 BRA `(.L_x_3613) ;  /* 0x00000000000c8947 */ /* 0x000fea0003800000 */
[----:B------:R-:W2:Y:S04]  /*7be0*/  LDG.E R5, desc[UR46][R2.64] ;  /* 0x0000002e02057981 */ /* 0x000ea8000c1e1900 */
[----:B------:R-:W2:Y:S02]  /*7bf0*/  LDG.E R0, desc[UR46][R2.64+0x4] ;  /* 0x0000042e02007981 */ /* 0x000ea4000c1e1900 */
[----:B--2---:R-:W-:-:S07]  /*7c00*/  IMAD.IADD R0, R0, 0x1, -R5 ;  /* 0x0000000100007824 */ /* 0x004fce00078e0a05 */
.L_x_3613:
        /* <DEDUP_REMOVED lines=66> */
.L_x_3658:
        /* <DEDUP_REMOVED lines=15> */
.L_x_3616:
        /* <DEDUP_REMOVED lines=92> */
.L_x_3627:
[----:B-123--:R-:W-:-:S04]  /*86e0*/  SHF.L.U32 R18, R10, 0x1f, RZ ;  /* 0x0000001f0a127819 */ /* 0x00efc800000006ff */
[----:B------:R-:W2:Y:S02]  /*86f0*/  SYNCS.PHASECHK.TRANS64.TRYWAIT P1, [R15+URZ+0x30840], R18 ;  /* 0x030840120f0075a7 */ /* 0x000ea4000802017f */
[----:B--2---:R-:W-:Y:S05]  /*8700*/  @!P1 BRA `(.L_x_3619) ;  /* 0x0000001800989947 */ /* 0x004fea0003800000 */
.L_x_3659:
        /* <DEDUP_REMOVED lines=8> */
.L_x_3620:
        /* <DEDUP_REMOVED lines=37> */
.L_x_3660:
        /* <DEDUP_REMOVED lines=8> */
.L_x_3622:
        /* <DEDUP_REMOVED lines=37> */
.L_x_3661:
        /* <DEDUP_REMOVED lines=8> */
.L_x_3624:
        /* <DEDUP_REMOVED lines=31> */
.L_x_3663:
        /* <DEDUP_REMOVED lines=8> */
.L_x_3626:
        /* <DEDUP_REMOVED lines=37> */
.L_x_3618:
[----:B------:R-:W4:Y:S02]  /*91f0*/  LDL.LU R4, [R1+0x4] ;  /* 0x0000040001047983 */ /* 0x000f240000300800 */
[----:B----4-:R-:W-:Y:S02]  /*9200*/  ISETP.NE.AND P1, PT, R4, RZ, PT ;  /* 0x000000ff0400720c */ /* 0x010fe40003f25270 */
[----:B------:R4:W5:Y:S11]  /*9210*/  LDL R4, [R1] ;  /* 0x0000000001047983 */ /* 0x0009760000100800 */
[----:B----4-:R-:W-:Y:S05]  /*9220*/  @!P1 BRA `(.L_x_3617) ;  /* 0x00000004005c9947 */ /* 0x010fea0003800000 */
[----:B------:R-:W-:-:S04]  /*9230*/  SHF.L.U32 R12, R10, 0x1f, RZ ;  /* 0x0000001f0a0c7819 */ /* 0x000fc800000006ff */
[----:B------:R-:W4:Y:S02]  /*9240*/  SYNCS.PHASECHK.TRANS64.TRYWAIT P1, [R15+URZ+0x30840], R12 ;  /* 0x0308400c0f0075a7 */ /* 0x000f24000802017f */
[----:B----4-:R-:W-:Y:S05]  /*9250*/  @!P1 BRA `(.L_x_3628) ;  /* 0x0000001000189947 */ /* 0x010fea0003800000 */
.L_x_3664:
        /* <DEDUP_REMOVED lines=8> */
.L_x_3629:
        /* <DEDUP_REMOVED lines=34> */
.L_x_3665:
        /* <DEDUP_REMOVED lines=8> */
.L_x_3631:
        /* <DEDUP_REMOVED lines=34> */
.L_x_3617:
[----:B------:R-:W1:Y:S01]  /*97a0*/  S2R R0, SR_TID.X ;  /* 0x0000000000007919 */ /* 0x000e620000002100 */
[----:B------:R-:W-:Y:S01]  /*97b0*/  IMAD R3, R16, 0x8, R15 ;  /* 0x0000000810037824 */ /* 0x000fe200078e020f */
[----:B-1----:R-:W-:Y:S02]  /*97c0*/  LOP3.LUT R2, R0, 0x7f, RZ, 0xc0, !PT ;  /* 0x0000007f00027812 */ /* 0x002fe400078ec0ff */
[----:B------:R-:W-:Y:S02]  /*97d0*/  SHF.L.U32 R0, R10, 0x1f, RZ ;  /* 0x0000001f0a007819 */ /* 0x000fe400000006ff */
[----:B------:R-:W-:Y:S02]  /*97e0*/  ISETP.NE.AND P1, PT, R2, RZ, PT ;  /* 0x000000ff0200720c */ /* 0x000fe40003f25270 */
[----:B------:R-:W1:Y:S02]  /*97f0*/  SYNCS.PHASECHK.TRANS64.TRYWAIT P0, [R3+URZ+0x30840], R0 ;  /* 0x03084000030075a7 */ /* 0x000e64000800017f */
[----:B-1----:R-:W-:Y:S09]  /*9800*/  @!P0 BRA `(.L_x_3632) ;  /* 0x0000000800d48947 */ /* 0x002ff20003800000 */
.L_x_3666:
[----:B------:R-:W-:Y:S05]  /*9810*/  @P1 BRA `(.L_x_3633) ;  /* 0x0000000000181947 */ /* 0x000fea0003800000 */
[----:B------:R-:W1:Y:S01]  /*9820*/  S2R R2, SR_TID.X ;  /* 0x0000000000027919 */ /* 0x000e620000002100 */
[----:B------:R-:W-:-:S04]  /*9830*/  IMAD.MOV.U32 R0, RZ, RZ, 0x4100 ;  /* 0x00004100ff007424 */ /* 0x000fc800078e00ff */
[----:B------:R1:W-:Y:S02]  /*9840*/  SYNCS.ARRIVE.TRANS64 RZ, [R3+URZ+0x30830], R0 ;  /* 0x0308300003ff79a7 */ /* 0x0003e4000800003f */
[----:B-1----:R-:W-:-:S13]  /*9850*/  LOP3.LUT P0, RZ, R2, 0x1f, RZ, 0xc0, !PT ;  /* 0x0000001f02ff7812 */ /* 0x002fda000780c0ff */
[----:B------:R-:W-:Y:S05]  /*9860*/  @!P0 BRA `(.L_x_3633) ;  /* 0x0000000000048947 */ /* 0x000fea0003800000 */
[----:B------:R-:W-:Y:S01]  /*9870*/  BPT.TRAP 0x1 ;  /* 0x000000040000795c */ /* 0x000fe20000300000 */
.L_x_3633:
        /* <DEDUP_REMOVED lines=41> */
.L_x_3614:
[----:B------:R-:W-:Y:S05]  /*9b10*/  BSYNC B0 ;  /* 0x0000000000007941 */ /* 0x000fea0003800000 */
.L_x_3610:
[----:B------:R-:W-:-:S03]  /*9b20*/  UMOV UR7, 0xffffffff ;  /* 0xffffffff00077882 */ /* 0x000fc60000000000 */
[----:B------:R-:W-:Y:S05]  /*9b30*/  BRA.DIV UR7, `(.L_x_3634) ;  /* 0x0000000a071c7947 */ /* 0x000fea000b800000 */
[----:B------:R-:W-:-:S13]  /*9b40*/  ELECT P6, URZ, PT ;  /* 0x00000000003f782f */ /* 0x000fda00038c0000 */
.L_x_3669:
[----:B------:R-:W-:Y:S05]  /*9b50*/  @!P6 BRA `(.L_x_3517) ;  /* 0x000000000084e947 */ /* 0x000fea0003800000 */
[----:B------:R-:W-:-:S06]  /*9b60*/  ULOP3.LUT UR7, UR38, 0x2, URZ, 0xfc, !UPT ;  /* 0x0000000226077892 */ /* 0x000fcc000f8efc3f */
[----:B------:R-:W-:-:S05]  /*9b70*/  IMAD.U32 R0, RZ, RZ, UR7 ;  /* 0x00000007ff007e24 */ /* 0x000fca000f8e00ff */
[----:B------:R-:W-:-:S13]  /*9b80*/  ISETP.NE.AND P2, PT, R0, 0x3, PT ;  /* 0x000000030000780c */ /* 0x000fda0003f45270 */
[----:B------:R-:W-:Y:S05]  /*9b90*/  @!P2 BRA `(.L_x_3635) ;  /* 0x000000000004a947 */ /* 0x000fea0003800000 */
[----:B------:R-:W-:Y:S01]  /*9ba0*/  BPT.TRAP 0x1 ;  /* 0x000000040000795c */ /* 0x000fe20000300000 */
.L_x_3635:
        /* <DEDUP_REMOVED lines=15> */
.L_x_3670:
[----:B------:R-:W2:Y:S02]  /*9ca0*/  SYNCS.PHASECHK.TRANS64.TRYWAIT P0, [R3+URZ], R0 ;  /* 0x00000000030075a7 */ /* 0x000ea4000800017f */
[----:B--2---:R-:W-:Y:S05]  /*9cb0*/  @!P0 BRA `(.L_x_3637) ;  /* 0x0000000400f08947 */ /* 0x004fea0003800000 */
.L_x_3671:
[----:B------:R-:W-:Y:S05]  /*9cc0*/  @!P2 BRA `(.L_x_3638) ;  /* 0x000000000004a947 */ /* 0x000fea0003800000 */
[----:B------:R-:W-:Y:S01]  /*9cd0*/  BPT.TRAP 0x1 ;  /* 0x000000040000795c */ /* 0x000fe20000300000 */
.L_x_3638:
[----:B--2---:R-:W-:-:S04]  /*9ce0*/  VIADD R3, R8, 0x30840 ;  /* 0x0003084008037836 */ /* 0x004fc80000000000 */
[----:B------:R-:W-:-:S04]  /*9cf0*/  IMAD R5, R2, 0x8, R3 ;  /* 0x0000000802057824 */ /* 0x000fc800078e0203 */
[----:B------:R-:W2:Y:S02]  /*9d00*/  SYNCS.PHASECHK.TRANS64.TRYWAIT P0, [R5+URZ], R4 ;  /* 0x00000004050075a7 */ /* 0x000ea4000800017f */
[----:B--2---:R-:W-:Y:S05]  /*9d10*/  @!P0 BRA `(.L_x_3639) ;  /* 0x0000000400ec8947 */ /* 0x004fea0003800000 */
.L_x_3672:
[----:B------:R-:W-:-:S07]  /*9d20*/  IMAD R3, R6, 0x8, R3 ;  /* 0x0000000806037824 */ /* 0x000fce00078e0203 */
.L_x_3640:
[----:B---3--:R3:W4:Y:S02]  /*9d30*/  SYNCS.PHASECHK.TRANS64.TRYWAIT P0, [R3+URZ], R0 ;  /* 0x00000000030075a7 */ /* 0x008724000800017f */
[----:B----4-:R-:W-:Y:S05]  /*9d40*/  @!P0 NANOSLEEP.SYNCS 0x989680 ;  /* 0x009896800000895d */ /* 0x010fea0003900000 */
[----:B------:R-:W4:Y:S02]  /*9d50*/  @!P0 SYNCS.PHASECHK.TRANS64 P0, [R3+URZ], R0 ;  /* 0x00000000030085a7 */ /* 0x000f24000800007f */
[----:B----4-:R-:W-:Y:S05]  /*9d60*/  @!P0 BRA `(.L_x_3640) ;  /* 0xfffffffc00f08947 */ /* 0x010fea000383ffff */
.L_x_3517:
[----:B------:R-:W-:Y:S05]  /*9d70*/  BSYNC B6 ;  /* 0x0000000000067941 */ /* 0x000fea0003800000 */
.L_x_3509:
[----:B------:R-:W-:Y:S05]  /*9d80*/  EXIT ;  /* 0x000000000000794d */ /* 0x000fea0003800000 */
.L_x_3527:
[----:B------:R-:W-:Y:S02]  /*9d90*/  IMAD.MOV.U32 R12, RZ, RZ, RZ ;  /* 0x000000ffff0c7224 */ /* 0x000fe400078e00ff */
[----:B------:R-:W-:Y:S02]  /*9da0*/  IMAD.MOV.U32 R11, RZ, RZ, 0x1f ;  /* 0x0000001fff0b7424 */ /* 0x000fe400078e00ff */
[----:B------:R-:W-:-:S07]  /*9db0*/  IMAD.MOV.U32 R15, RZ, RZ, -0x1 ;  /* 0xffffffffff0f7424 */ /* 0x000fce00078e00ff */
[----:B------:R-:W-:Y:S05]  /*9dc0*/  WARPSYNC.COLLECTIVE R15, `(.L_x_3641) ;  /* 0x000000000f087348 */ /* 0x000fea0003c00000 */
[----:B------:R1:W2:Y:S02]  /*9dd0*/  SHFL.IDX P6, R14, R13, R12, R11 ;  /* 0x0000000c0d0e7389 */ /* 0x0002a400000c000b */
[----:B-12---:R-:W-:Y:S01]  /*9de0*/  ENDCOLLECTIVE ;  /* 0x000000000000791b */ /* 0x006fe20003800000 */
.L_x_3641:
[----:B------:R-:W-:Y:S05]  /*9df0*/  BRA `(.L_x_3642) ;  /* 0xffffff7800907947 */ /* 0x000fea000383ffff */
.L_x_3529:
[----:B---3--:R3:W4:Y:S02]  /*9e00*/  SYNCS.PHASECHK.TRANS64.TRYWAIT P0, [R228+URZ+0x30800], R9 ;  /* 0x03080009e40075a7 */ /* 0x008724000800017f */
[----:B----4-:R-:W-:Y:S05]  /*9e10*/  @!P0 NANOSLEEP.SYNCS 0x989680 ;  /* 0x009896800000895d */ /* 0x010fea0003900000 */
[----:B------:R-:W4:Y:S02]  /*9e20*/  @!P0 SYNCS.PHASECHK.TRANS64 P0, [R228+URZ+0x30800], R9 ;  /* 0x03080009e40085a7 */ /* 0x000f24000800007f */
[----:B----4-:R-:W-:Y:S05]  /*9e30*/  @!P0 BRA `(.L_x_3529) ;  /* 0xfffffffc00f08947 */ /* 0x010fea000383ffff */
[----:B------:R-:W-:Y:S05]  /*9e40*/  BRA `(.L_x_3528) ;  /* 0xffffff7800b87947 */ /* 0x000fea000383ffff */
.L_x_3533:
[----:B---3--:R3:W4:Y:S02]  /*9e50*/  SYNCS.PHASECHK.TRANS64.TRYWAIT P1, [R0+URZ+0x30810], R9 ;  /* 0x03081009000075a7 */ /* 0x008724000802017f */
[----:B----4-:R-:W-:Y:S05]  /*9e60*/  @!P1 NANOSLEEP.SYNCS 0x989680 ;  /* 0x009896800000995d */ /* 0x010fea0003900000 */
[----:B------:R-:W4:Y:S02]  /*9e70*/  @!P1 SYNCS.PHASECHK.TRANS64 P1, [R0+URZ+0x30810], R9 ;  /* 0x03081009000095a7 */ /* 0x000f24000802007f */
[----:B----4-:R-:W-:Y:S05]  /*9e80*/  @!P1 BRA `(.L_x_3533) ;  /* 0xfffffffc00f09947 */ /* 0x010fea000383ffff */
[----:B------:R-:W-:Y:S05]  /*9e90*/  BRA `(.L_x_3532) ;  /* 0xffffff8000687947 */ /* 0x000fea000383ffff */
.L_x_3537:
[----:B------:R1:W1:Y:S02]  /*9ea0*/  SYNCS.PHASECHK.TRANS64.TRYWAIT P1, [R0+URZ+0x30830], R9 ;  /* 0x03083009000075a7 */ /* 0x000264000802017f */
[----:B-1----:R-:W-:Y:S05]  /*9eb0*/  @!P1 NANOSLEEP.SYNCS 0x989680 ;  /* 0x009896800000995d */ /* 0x002fea0003900000 */
[----:B------:R-:W1:Y:S02]  /*9ec0*/  @!P1 SYNCS.PHASECHK.TRANS64 P1, [R0+URZ+0x30830], R9 ;  /* 0x03083009000095a7 */ /* 0x000e64000802007f */
[----:B-1----:R-:W-:Y:S05]  /*9ed0*/  @!P1 BRA `(.L_x_3537) ;  /* 0xfffffffc00f09947 */ /* 0x002fea000383ffff */
[----:B------:R-:W-:Y:S05]  /*9ee0*/  BRA `(.L_x_3536) ;  /* 0xffffff8400c07947 */ /* 0x000fea000383ffff */
.L_x_3544:
[----:B------:R-:W-:Y:S01]  /*9ef0*/  BSSY B0, `(.L_x_3643) ;  /* 0x0000005000007945 */ /* 0x000fe20003800000 */
[----:B------:R-:W-:-:S07]  /*9f00*/  IMAD.MOV.U32 R15, RZ, RZ, -0x1 ;  /* 0xffffffffff0f7424 */ /* 0x000fce00078e00ff */
[----:B-1----:R-:W-:Y:S05]  /*9f10*/  WARPSYNC.COLLECTIVE R15, `(.L_x_3644) ;  /* 0x000000000f087348 */ /* 0x002fea0003c00000 */
[----:B------:R-:W-:Y:S01]  /*9f20*/  NOP ;  /* 0x0000000000007918 */ /* 0x000fe20000000000 */
[----:B-1----:R-:W-:Y:S01]  /*9f30*/  ENDCOLLECTIVE ;  /* 0x000000000000791b */ /* 0x002fe20003800000 */
.L_x_3644:
[----:B------:R-:W-:Y:S05]  /*9f40*/  BSYNC B0 ;  /* 0x0000000000007941 */ /* 0x000fea0003800000 */
.L_x_3643:
[----:B------:R-:W-:Y:S05]  /*9f50*/  BRA `(.L_x_3645) ;  /* 0xffffffac00d87947 */ /* 0x000fea000383ffff */
.L_x_3553:
[----:B------:R-:W-:Y:S01]  /*9f60*/  BSSY B0, `(.L_x_3646) ;  /* 0x0000005000007945 */ /* 0x000fe20003800000 */
[----:B------:R-:W-:-:S07]  /*9f70*/  IMAD.MOV.U32 R15, RZ, RZ, -0x1 ;  /* 0xffffffffff0f7424 */ /* 0x000fce00078e00ff */
[----:B-12---:R-:W-:Y:S05]  /*9f80*/  WARPSYNC.COLLECTIVE R15, `(.L_x_3647) ;  /* 0x000000000f087348 */ /* 0x006fea0003c00000 */
[----:B------:R-:W-:Y:S01]  /*9f90*/  NOP ;  /* 0x0000000000007918 */ /* 0x000fe20000000000 */
[----:B-12---:R-:W-:Y:S01]  /*9fa0*/  ENDCOLLECTIVE ;  /* 0x000000000000791b */ /* 0x006fe20003800000 */
.L_x_3647:
[----:B------:R-:W-:Y:S05]  /*9fb0*/  BSYNC B0 ;  /* 0x0000000000007941 */ /* 0x000fea0003800000 */
.L_x_3646:
[----:B------:R-:W-:Y:S05]  /*9fc0*/  BRA `(.L_x_3648) ;  /* 0xffffffb000d87947 */ /* 0x000fea000383ffff */
.L_x_3570:
[----:B------:R-:W-:Y:S01]  /*9fd0*/  BSSY B0, `(.L_x_3649) ;  /* 0x0000005000007945 */ /* 0x000fe20003800000 */
[----:B------:R-:W-:-:S07]  /*9fe0*/  IMAD.MOV.U32 R15, RZ, RZ, -0x1 ;  /* 0xffffffffff0f7424 */ /* 0x000fce00078e00ff */
[----:B------:R-:W-:Y:S05]  /*9ff0*/  WARPSYNC.COLLECTIVE R15, `(.L_x_3650) ;  /* 0x000000000f087348 */ /* 0x000fea0003c00000 */
[----:B------:R-:W-:Y:S01]  /*a000*/  NOP ;  /* 0x0000000000007918 */ /* 0x000fe20000000000 */
[----:B------:R-:W-:Y:S01]  /*a010*/  ENDCOLLECTIVE ;  /* 0x000000000000791b */ /* 0x000fe20003800000 */
.L_x_3650:
[----:B------:R-:W-:Y:S05]  /*a020*/  BSYNC B0 ;  /* 0x0000000000007941 */ /* 0x000fea0003800000 */
.L_x_3649:
[----:B------:R-:W-:Y:S05]  /*a030*/  BRA `(.L_x_3651) ;  /* 0xffffffc000d07947 */ /* 0x000fea000383ffff */
.L_x_3583:
[----:B------:R-:W-:Y:S01]  /*a040*/  BSSY B0, `(.L_x_3652) ;  /* 0x0000005000007945 */ /* 0x000fe20003800000 */
[----:B------:R-:W-:-:S07]  /*a050*/  IMAD.MOV.U32 R15, RZ, RZ, -0x1 ;  /* 0xffffffffff0f7424 */ /* 0x000fce00078e00ff */
[----:B------:R-:W-:Y:S05]  /*a060*/  WARPSYNC.COLLECTIVE R15, `(.L_x_3653) ;  /* 0x000000000f087348 */ /* 0x000fea0003c00000 */
[----:B------:R-:W-:Y:S01]  /*a070*/  NOP ;  /* 0x0000000000007918 */ /* 0x000fe20000000000 */
[----:B------:R-:W-:Y:S01]  /*a080*/  ENDCOLLECTIVE ;  /* 0x000000000000791b */ /* 0x000fe20003800000 */
.L_x_3653:
[----:B------:R-:W-:Y:S05]  /*a090*/  BSYNC B0 ;  /* 0x0000000000007941 */ /* 0x000fea0003800000 */
.L_x_3652:
[----:B------:R-:W-:Y:S05]  /*a0a0*/  BRA `(.L_x_3654) ;  /* 0xffffffc800807947 */ /* 0x000fea000383ffff */
.L_x_3595:
[----:B------:R-:W-:Y:S01]  /*a0b0*/  BSSY B0, `(.L_x_3655) ;  /* 0x0000005000007945 */ /* 0x000fe20003800000 */
[----:B------:R-:W-:-:S07]  /*a0c0*/  IMAD.MOV.U32 R15, RZ, RZ, -0x1 ;  /* 0xffffffffff0f7424 */ /* 0x000fce00078e00ff */
[----:B------:R-:W-:Y:S05]  /*a0d0*/  WARPSYNC.COLLECTIVE R15, `(.L_x_3656) ;  /* 0x000000000f087348 */ /* 0x000fea0003c00000 */
[----:B------:R-:W-:Y:S01]  /*a0e0*/  NOP ;  /* 0x0000000000007918 */ /* 0x000fe20000000000 */
[----:B------:R-:W-:Y:S01]  /*a0f0*/  ENDCOLLECTIVE ;  /* 0x000000000000791b */ /* 0x000fe20003800000 */
.L_x_3656:
[----:B------:R-:W-:Y:S05]  /*a100*/  BSYNC B0 ;  /* 0x0000000000007941 */ /* 0x000fea0003800000 */
.L_x_3655:
[----:B------:R-:W-:Y:S05]  /*a110*/  BRA `(.L_x_3657) ;  /* 0xffffffcc00c07947 */ /* 0x000fea000383ffff */
.L_x_3615:
[----:B-1----:R1:W2:Y:S02]  /*a120*/  SYNCS.PHASECHK.TRANS64.TRYWAIT P0, [R15+URZ+0x30820], R2 ;  /* 0x030820020f0075a7 */ /* 0x0022a4000800017f */
[----:B--2---:R-:W-:Y:S05]  /*a130*/  @!P0 NANOSLEEP.SYNCS 0x989680 ;  /* 0x009896800000895d */ /* 0x004fea0003900000 */
[----:B------:R-:W2:Y:S02]  /*a140*/  @!P0 SYNCS.PHASECHK.TRANS64 P0, [R15+URZ+0x30820], R2 ;  /* 0x030820020f0085a7 */ /* 0x000ea4000800007f */
[----:B--2---:R-:W-:Y:S05]  /*a150*/  @!P0 BRA `(.L_x_3615) ;  /* 0xfffffffc00f08947 */ /* 0x004fea000383ffff */
[----:B------:R-:W-:Y:S05]  /*a160*/  BRA `(.L_x_3658) ;  /* 0xffffffdc00b07947 */ /* 0x000fea000383ffff */
.L_x_3619:
[----:B--2---:R2:W3:Y:S02]  /*a170*/  SYNCS.PHASECHK.TRANS64.TRYWAIT P1, [R15+URZ+0x30840], R18 ;  /* 0x030840120f0075a7 */ /* 0x0044e4000802017f */
[----:B---3--:R-:W-:Y:S05]  /*a180*/  @!P1 NANOSLEEP.SYNCS 0x989680 ;  /* 0x009896800000995d */ /* 0x008fea0003900000 */
[----:B------:R-:W3:Y:S02]  /*a190*/  @!P1 SYNCS.PHASECHK.TRANS64 P1, [R15+URZ+0x30840], R18 ;  /* 0x030840120f0095a7 */ /* 0x000ee4000802007f */
[----:B---3--:R-:W-:Y:S05]  /*a1a0*/  @!P1 BRA `(.L_x_3619) ;  /* 0xfffffffc00f09947 */ /* 0x008fea000383ffff */
[----:B------:R-:W-:Y:S05]  /*a1b0*/  BRA `(.L_x_3659) ;  /* 0xffffffe400547947 */ /* 0x000fea000383ffff */
.L_x_3621:
[----:B-1----:R1:W3:Y:S02]  /*a1c0*/  SYNCS.PHASECHK.TRANS64.TRYWAIT P1, [R15+URZ+0x30828], R18 ;  /* 0x030828120f0075a7 */ /* 0x0022e4000802017f */
[----:B---3--:R-:W-:Y:S05]  /*a1d0*/  @!P1 NANOSLEEP.SYNCS 0x989680 ;  /* 0x009896800000995d */ /* 0x008fea0003900000 */
[----:B------:R-:W3:Y:S02]  /*a1e0*/  @!P1 SYNCS.PHASECHK.TRANS64 P1, [R15+URZ+0x30828], R18 ;  /* 0x030828120f0095a7 */ /* 0x000ee4000802007f */
[----:B---3--:R-:W-:Y:S05]  /*a1f0*/  @!P1 BRA `(.L_x_3621) ;  /* 0xfffffffc00f09947 */ /* 0x008fea000383ffff */
[----:B------:R-:W-:Y:S05]  /*a200*/  BRA `(.L_x_3660) ;  /* 0xffffffe400f47947 */ /* 0x000fea000383ffff */
.L_x_3623:
[----:B---3--:R3:W4:Y:S02]  /*a210*/  SYNCS.PHASECHK.TRANS64.TRYWAIT P1, [R15+URZ+0x30848], R18 ;  /* 0x030848120f0075a7 */ /* 0x008724000802017f */
[----:B----4-:R-:W-:Y:S05]  /*a220*/  @!P1 NANOSLEEP.SYNCS 0x989680 ;  /* 0x009896800000995d */ /* 0x010fea0003900000 */
[----:B------:R-:W4:Y:S02]  /*a230*/  @!P1 SYNCS.PHASECHK.TRANS64 P1, [R15+URZ+0x30848], R18 ;  /* 0x030848120f0095a7 */ /* 0x000f24000802007f */
[----:B----4-:R-:W-:Y:S05]  /*a240*/  @!P1 BRA `(.L_x_3623) ;  /* 0xfffffffc00f09947 */ /* 0x010fea000383ffff */
[----:B------:R-:W-:Y:S05]  /*a250*/  BRA `(.L_x_3661) ;  /* 0xffffffe800947947 */ /* 0x000fea000383ffff */
.L_x_3625:
[----:B------:R-:W-:-:S07]  /*a260*/  SHF.L.U32 R4, R10, 0x1f, RZ ;  /* 0x0000001f0a047819 */ /* 0x000fce00000006ff */
.L_x_3662:
[----:B----4-:R4:W1:Y:S02]  /*a270*/  SYNCS.PHASECHK.TRANS64.TRYWAIT P1, [R15+URZ+0x30820], R4 ;  /* 0x030820040f0075a7 */ /* 0x010864000802017f */
[----:B-1----:R-:W-:Y:S05]  /*a280*/  @!P1 NANOSLEEP.SYNCS 0x989680 ;  /* 0x009896800000995d */ /* 0x002fea0003900000 */
[----:B------:R-:W1:Y:S02]  /*a290*/  @!P1 SYNCS.PHASECHK.TRANS64 P1, [R15+URZ+0x30820], R4 ;  /* 0x030820040f0095a7 */ /* 0x000e64000802007f */
[----:B-1----:R-:W-:Y:S05]  /*a2a0*/  @!P1 BRA `(.L_x_3662) ;  /* 0xfffffffc00f09947 */ /* 0x002fea000383ffff */
[----:B------:R-:W-:Y:S05]  /*a2b0*/  BRA `(.L_x_3663) ;  /* 0xffffffec00187947 */ /* 0x000fea000383ffff */
.L_x_3628:
[----:B----4-:R4:W1:Y:S02]  /*a2c0*/  SYNCS.PHASECHK.TRANS64.TRYWAIT P1, [R15+URZ+0x30840], R12 ;  /* 0x0308400c0f0075a7 */ /* 0x010864000802017f */
[----:B-1----:R-:W-:Y:S05]  /*a2d0*/  @!P1 NANOSLEEP.SYNCS 0x989680 ;  /* 0x009896800000995d */ /* 0x002fea0003900000 */
[----:B------:R-:W1:Y:S02]  /*a2e0*/  @!P1 SYNCS.PHASECHK.TRANS64 P1, [R15+URZ+0x30840], R12 ;  /* 0x0308400c0f0095a7 */ /* 0x000e64000802007f */
[----:B-1----:R-:W-:Y:S05]  /*a2f0*/  @!P1 BRA `(.L_x_3628) ;  /* 0xfffffffc00f09947 */ /* 0x002fea000383ffff */
[----:B------:R-:W-:Y:S05]  /*a300*/  BRA `(.L_x_3664) ;  /* 0xffffffec00d47947 */ /* 0x000fea000383ffff */
.L_x_3630:
[----:B-1----:R1:W2:Y:S02]  /*a310*/  SYNCS.PHASECHK.TRANS64.TRYWAIT P1, [R15+URZ+0x30828], R12 ;  /* 0x0308280c0f0075a7 */ /* 0x0022a4000802017f */
[----:B--2---:R-:W-:Y:S05]  /*a320*/  @!P1 NANOSLEEP.SYNCS 0x989680 ;  /* 0x009896800000995d */ /* 0x004fea0003900000 */
[----:B------:R-:W2:Y:S02]  /*a330*/  @!P1 SYNCS.PHASECHK.TRANS64 P1, [R15+URZ+0x30828], R12 ;  /* 0x0308280c0f0095a7 */ /* 0x000ea4000802007f */
[----:B--2---:R-:W-:Y:S05]  /*a340*/  @!P1 BRA `(.L_x_3630) ;  /* 0xfffffffc00f09947 */ /* 0x004fea000383ffff */
[----:B------:R-:W-:Y:S05]  /*a350*/  BRA `(.L_x_3665) ;  /* 0xfffffff000687947 */ /* 0x000fea000383ffff */
.L_x_3632:
[----:B------:R1:W1:Y:S02]  /*a360*/  SYNCS.PHASECHK.TRANS64.TRYWAIT P0, [R3+URZ+0x30840], R0 ;  /* 0x03084000030075a7 */ /* 0x000264000800017f */
[----:B-1----:R-:W-:Y:S05]  /*a370*/  @!P0 NANOSLEEP.SYNCS 0x989680 ;  /* 0x009896800000895d */ /* 0x002fea0003900000 */
[----:B------:R-:W1:Y:S02]  /*a380*/  @!P0 SYNCS.PHASECHK.TRANS64 P0, [R3+URZ+0x30840], R0 ;  /* 0x03084000030085a7 */ /* 0x000e64000800007f */
[----:B-1----:R-:W-:Y:S05]  /*a390*/  @!P0 BRA `(.L_x_3632) ;  /* 0xfffffffc00f08947 */ /* 0x002fea000383ffff */
[----:B------:R-:W-:Y:S05]  /*a3a0*/  BRA `(.L_x_3666) ;  /* 0xfffffff400187947 */ /* 0x000fea000383ffff */
.L_x_3634:
[----:B------:R-:W-:Y:S01]  /*a3b0*/  BSSY B0, `(.L_x_3667) ;  /* 0x0000006000007945 */ /* 0x000fe20003800000 */
[----:B------:R-:W-:-:S07]  /*a3c0*/  IMAD.MOV.U32 R15, RZ, RZ, -0x1 ;  /* 0xffffffffff0f7424 */ /* 0x000fce00078e00ff */
[----:B------:R-:W-:Y:S05]  /*a3d0*/  WARPSYNC.COLLECTIVE R15, `(.L_x_3668) ;  /* 0x000000000f0c7348 */ /* 0x000fea0003c00000 */
[----:B------:R-:W-:Y:S02]  /*a3e0*/  ELECT P6, UR62, PT ;  /* 0x00000000003e782f */ /* 0x000fe400038c0000 */
[----:B------:R-:W-:Y:S01]  /*a3f0*/  MOV R14, UR62 ;  /* 0x0000003e000e7c02 */ /* 0x000fe20008000f00 */
[----:B------:R-:W-:Y:S10]  /*a400*/  ENDCOLLECTIVE ;  /* 0x000000000000791b */ /* 0x000ff40003800000 */
.L_x_3668:
[----:B------:R-:W-:Y:S05]  /*a410*/  BSYNC B0 ;  /* 0x0000000000007941 */ /* 0x000fea0003800000 */
.L_x_3667:
[----:B------:R-:W-:Y:S05]  /*a420*/  BRA `(.L_x_3669) ;  /* 0xfffffff400c87947 */ /* 0x000fea000383ffff */
.L_x_3636:
[----:B-1----:R1:W2:Y:S02]  /*a430*/  SYNCS.PHASECHK.TRANS64.TRYWAIT P0, [R7+URZ], R4 ;  /* 0x00000004070075a7 */ /* 0x0022a4000800017f */
[----:B--2---:R-:W-:Y:S05]  /*a440*/  @!P0 NANOSLEEP.SYNCS 0x989680 ;  /* 0x009896800000895d */ /* 0x004fea0003900000 */
[----:B------:R-:W2:Y:S02]  /*a450*/  @!P0 SYNCS.PHASECHK.TRANS64 P0, [R7+URZ], R4 ;  /* 0x00000004070085a7 */ /* 0x000ea4000800007f */
[----:B--2---:R-:W-:Y:S05]  /*a460*/  @!P0 BRA `(.L_x_3636) ;  /* 0xfffffffc00f08947 */ /* 0x004fea000383ffff */
[----:B------:R-:W-:Y:S05]  /*a470*/  BRA `(.L_x_3670) ;  /* 0xfffffff800087947 */ /* 0x000fea000383ffff */
.L_x_3637:
[----:B--2---:R2:W3:Y:S02]  /*a480*/  SYNCS.PHASECHK.TRANS64.TRYWAIT P0, [R3+URZ], R0 ;  /* 0x00000000030075a7 */ /* 0x0044e4000800017f */
[----:B---3--:R-:W-:Y:S05]  /*a490*/  @!P0 NANOSLEEP.SYNCS 0x989680 ;  /* 0x009896800000895d */ /* 0x008fea0003900000 */
[----:B------:R-:W3:Y:S02]  /*a4a0*/  @!P0 SYNCS.PHASECHK.TRANS64 P0, [R3+URZ], R0 ;  /* 0x00000000030085a7 */ /* 0x000ee4000800007f */
[----:B---3--:R-:W-:Y:S05]  /*a4b0*/  @!P0 BRA `(.L_x_3637) ;  /* 0xfffffffc00f08947 */ /* 0x008fea000383ffff */
[----:B------:R-:W-:Y:S05]  /*a4c0*/  BRA `(.L_x_3671) ;  /* 0xfffffff400fc7947 */ /* 0x000fea000383ffff */
.L_x_3639:
[----:B--2---:R2:W3:Y:S02]  /*a4d0*/  SYNCS.PHASECHK.TRANS64.TRYWAIT P0, [R5+URZ], R4 ;  /* 0x00000004050075a7 */ /* 0x0044e4000800017f */
[----:B---3--:R-:W-:Y:S05]  /*a4e0*/  @!P0 NANOSLEEP.SYNCS 0x989680 ;  /* 0x009896800000895d */ /* 0x008fea0003900000 */
[----:B------:R-:W3:Y:S02]  /*a4f0*/  @!P0 SYNCS.PHASECHK.TRANS64 P0, [R5+URZ], R4 ;  /* 0x00000004050085a7 */ /* 0x000ee4000800007f */
[----:B---3--:R-:W-:Y:S05]  /*a500*/  @!P0 BRA `(.L_x_3639) ;  /* 0xfffffffc00f08947 */ /* 0x008fea000383ffff */
[----:B------:R-:W-:Y:S05]  /*a510*/  BRA `(.L_x_3672) ;  /* 0xfffffff800007947 */ /* 0x000fea000383ffff */
.L_x_3673:
        /* <DEDUP_REMOVED lines=14> */
.L_x_3711:


//--------------------- .text._ZN7cutlass13device_kernelIN5flash22FlashAttnBwdPreprocessIN4cute5tupleIJNS3_1CILi64EEENS5_ILi128EEEEEENS_10bfloat16_tEfNS_4arch4Sm90ELb1ELb1EEEEEvNT_6ParamsE --------------------------
	.section	.text._ZN7cutlass13device_kernelIN5flash22FlashAttnBwdPreprocessIN4cute5tupleIJNS3_1CILi64EEENS5_ILi128EEEEEENS_10bfloat16_tEfNS_4arch4Sm90ELb1ELb1EEEEEvNT_6ParamsE,"ax",@progbits
	.align	128
.text._ZN7cutlass13device_kernelIN5flash22FlashAttnBwdPreprocessIN4cute5tupleIJNS3_1CILi64EEENS5_ILi128EEEEEENS_10bfloat16_tEfNS_4arch4Sm90ELb1ELb1EEEEEvNT_6ParamsE:
        .type           _ZN7cutlass13device_kernelIN5flash22FlashAttnBwdPreprocessIN4cute5tupleIJNS3_1CILi64EEENS5_ILi128EEEEEENS_10bfloat16_tEfNS_4arch4Sm90ELb1ELb1EEEEEvNT_6ParamsE,@function
        .size           _ZN7cutlass13device_kernelIN5flash22FlashAttnBwdPreprocessIN4cute5tupleIJNS3_1CILi64EEENS5_ILi128EEEEEENS_10bfloat16_tEfNS_4arch4Sm90ELb1ELb1EEEEEvNT_6ParamsE,(.L_x_3712 - _ZN7cutlass13device_kernelIN5flash22FlashAttnBwdPreprocessIN4cute5tupleIJNS3_1CILi64EEENS5_ILi128EEEEEENS_10bfloat16_tEfNS_4arch4Sm90ELb1ELb1EEEEEvNT_6ParamsE)
        .other          _ZN7cutlass13device_kernelIN5flash22FlashAttnBwdPreprocessIN4cute5tupleIJNS3_1CILi64EEENS5_ILi128EEEEEENS_10bfloat16_tEfNS_4arch4Sm90ELb1ELb1EEEEEvNT_6ParamsE,@"STO_CUDA_ENTRY STV_DEFAULT"
_ZN7cutlass13device_kernelIN5flash22FlashAttnBwdPreprocessIN4cute5tupleIJNS3_1CILi64EEENS5_ILi128EEEEEENS_10bfloat16_tEfNS_4arch4Sm90ELb1ELb1EEEEEvNT_6ParamsE:
        /* <DEDUP_REMOVED lines=11> */
[----:B------:R-:W-:Y:S01]  /*00b0*/  ISETP.NE.U32.AND P2, PT, R4, RZ, PT ;  /* 0x000000ff0400720c */ /* 0x000fe20003f45070 */
[----:B-1----:R-:W-:-:S04]  /*00c0*/  IMAD.WIDE R6, R0, 0x4, R6 ;  /* 0x0000000400067825 */ /* 0x002fc800078e0206 */
[----:B------:R-:W0:Y:S01]  /*00d0*/  @P1 LDC.64 R8, c[0x0][0x2f8] ;  /* 0x0000be00ff081b82 */ /* 0x000e220000000a00 */
[----:B------:R-:W-:-:S05]  /*00e0*/  IMAD.U32 R4, RZ, RZ, UR6 ;  /* 0x00000006ff047e24 */ /* 0x000fca000f8e00ff */
[----:B------:R1:W5:Y:S01]  /*00f0*/  @P0 LDG.E R48, desc[UR4][R6.64] ;  /* 0x0000000406300981 */ /* 0x000362000c1e1900 */
[----:B------:R-:W-:Y:S01]  /*0100*/  ISETP.NE.AND.EX P2, PT, R5, RZ, PT, P2 ;  /* 0x000000ff0500720c */ /* 0x000fe20003f45320 */
[----:B------:R-:W2:Y:S01]  /*0110*/  S2R R2, SR_CTAID.X ;  /* 0x0000000000027919 */ /* 0x000ea20000002500 */
[----:B------:R-:W3:Y:S01]  /*0120*/  S2R R3, SR_TID.X ;  /* 0x0000000000037919 */ /* 0x000ee20000002100 */
[----:B0-----:R-:W-:-:S05]  /*0130*/  @P1 IMAD.WIDE R8, R0, 0x4, R8 ;  /* 0x0000000400081825 */ /* 0x001fca00078e0208 */
[----:B------:R1:W5:Y:S01]  /*0140*/  @P1 LDG.E R4, desc[UR4][R8.64] ;  /* 0x0000000408041981 */ /* 0x000362000c1e1900 */
[----:B--2---:R-:W-:Y:S01]  /*0150*/  IMAD.SHL.U32 R5, R2, 0x40, RZ ;  /* 0x0000004002057824 */ /* 0x004fe200078e00ff */
[----:B---3--:R-:W-:Y:S06]  /*0160*/  @P1 BRA `(.L_x_3674) ;  /* 0x0000000000101947 */ /* 0x008fec0003800000 */
[----:B------:R-:W-:Y:S05]  /*0170*/  @!P0 BRA `(.L_x_3674) ;  /* 0x00000000000c8947 */ /* 0x000fea0003800000 */
[----:B-1----:R-:W2:Y:S04]  /*0180*/  LDG.E R9, desc[UR4][R6.64] ;  /* 0x0000000406097981 */ /* 0x002ea8000c1e1900 */
[----:B-----5:R-:W2:Y:S02]  /*0190*/  LDG.E R4, desc[UR4][R6.64+0x4] ;  /* 0x0000040406047981 */ /* 0x020ea4000c1e1900 */
[----:B--2---:R-:W-:-:S07]  /*01a0*/  IADD3 R4, -R9, R4, RZ ;  /* 0x0000000409047210 */ /* 0x004fce0007ffe1ff */
.L_x_3674:
[----:B-----5:R-:W-:-:S13]  /*01b0*/  ISETP.LE.AND P1, PT, R4, R5, PT ;  /* 0x000000050400720c */ /* 0x020fda0003f23270 */
[----:B------:R-:W-:Y:S05]  /*01c0*/  @P2 EXIT P1 ;  /* 0x000000000000294d */ /* 0x000fea0000800000 */
[----:B------:R-:W0:Y:S01]  /*01d0*/  S2UR UR6, SR_CTAID.Y ;  /* 0x00000000000679c3 */ /* 0x000e220000002600 */
[----:B------:R-:W-:Y:S01]  /*01e0*/  IMAD.IADD R47, R4, 0x1, -R5 ;  /* 0x00000001042f7824 */ /* 0x000fe200078e0a05 */
[C---:B------:R-:W-:Y:S01]  /*01f0*/  ISETP.GT.AND P1, PT, R3.reuse, 0x3f, PT ;  /* 0x0000003f0300780c */ /* 0x040fe20003f24270 */
[----:B------:R-:W-:Y:S01]  /*0200*/  BSSY B0, `(.L_x_3675) ;  /* 0x0000025000007945 */ /* 0x000fe20003800000 */
[----:B-1----:R-:W-:Y:S02]  /*0210*/  SHF.R.S32.HI R6, RZ, 0x1f, R3 ;  /* 0x0000001fff067819 */ /* 0x002fe40000011403 */
[----:B------:R-:W-:Y:S02]  /*0220*/  CS2R R14, SRZ ;  /* 0x00000000000e7805 */ /* 0x000fe4000001ff00 */
[----:B------:R-:W-:Y:S01]  /*0230*/  ISETP.GE.OR P4, PT, R3, R47, P1 ;  /* 0x0000002f0300720c */ /* 0x000fe20000f86670 */
[----:B------:R-:W-:Y:S01]  /*0240*/  @P0 IMAD.MOV.U32 R14, RZ, RZ, R48 ;  /* 0x000000ffff0e0224 */ /* 0x000fe200078e0030 */
[----:B------:R-:W1:Y:S01]  /*0250*/  LDC.64 R10, c[0x0][0x230] ;  /* 0x00008c00ff0a7b82 */ /* 0x000e620000000a00 */
[----:B------:R-:W-:Y:S01]  /*0260*/  LEA.HI R7, R6, R3, RZ, 0x4 ;  /* 0x0000000306077211 */ /* 0x000fe200078f20ff */
[----:B------:R-:W-:Y:S01]  /*0270*/  IMAD.MOV.U32 R40, RZ, RZ, 0x7f800000 ;  /* 0x7f800000ff287424 */ /* 0x000fe200078e00ff */
[----:B------:R-:W-:-:S02]  /*0280*/  SHF.R.S32.HI R41, RZ, 0x1f, R0 ;  /* 0x0000001fff297819 */ /* 0x000fc40000011400 */
[----:B------:R-:W-:Y:S02]  /*0290*/  LOP3.LUT R8, R7, 0xfffffff0, RZ, 0xc0, !PT ;  /* 0xfffffff007087812 */ /* 0x000fe400078ec0ff */
[----:B------:R-:W-:Y:S02]  /*02a0*/  SHF.R.S32.HI R6, RZ, 0x4, R7 ;  /* 0x00000004ff067819 */ /* 0x000fe40000011407 */
[----:B------:R-:W-:Y:S02]  /*02b0*/  IADD3 R45, -R8, R3, RZ ;  /* 0x00000003082d7210 */ /* 0x000fe40007ffe1ff */
[----:B------:R-:W-:Y:S02]  /*02c0*/  @P0 SHF.R.S32.HI R15, RZ, 0x1f, R48 ;  /* 0x0000001fff0f0819 */ /* 0x000fe40000011430 */
[----:B------:R-:W-:Y:S01]  /*02d0*/  ISETP.GE.AND P3, PT, R6, R47, PT ;  /* 0x0000002f0600720c */ /* 0x000fe20003f66270 */
[----:B------:R-:W-:Y:S01]  /*02e0*/  IMAD.SHL.U32 R8, R45, 0x8, RZ ;  /* 0x000000082d087824 */ /* 0x000fe200078e00ff */
[----:B------:R-:W-:Y:S01]  /*02f0*/  SEL R7, R0, RZ, !P2 ;  /* 0x000000ff00077207 */ /* 0x000fe20005000000 */
[----:B0-----:R-:W-:Y:S01]  /*0300*/  USHF.R.S32.HI UR7, URZ, 0x1f, UR6 ;  /* 0x0000001f3f077899 */ /* 0x001fe20008011406 */
[----:B------:R-:W-:Y:S01]  /*0310*/  SEL R41, R41, RZ, !P2 ;  /* 0x000000ff29297207 */ /* 0x000fe20005000000 */
[----:B------:R-:W-:Y:S10]  /*0320*/  @P4 BRA `(.L_x_3676) ;  /* 0x0000000000484947 */ /* 0x000ff40003800000 */
[----:B------:R-:W0:Y:S01]  /*0330*/  LDC.64 R18, c[0x0][0x290] ;  /* 0x0000a400ff127b82 */ /* 0x000e220000000a00 */
[----:B------:R-:W-:Y:S01]  /*0340*/  SHF.R.S32.HI R13, RZ, 0x1f, R5 ;  /* 0x0000001fff0d7819 */ /* 0x000fe20000011405 */
[----:B------:R-:W-:Y:S01]  /*0350*/  ULDC.64 UR8, c[0x0][0x298] ;  /* 0x0000a60000087ab9 */ /* 0x000fe20000000a00 */
[--C-:B------:R-:W-:Y:S02]  /*0360*/  SHF.R.S32.HI R16, RZ, 0x1f, R3.reuse ;  /* 0x0000001fff107819 */ /* 0x100fe40000011403 */
[----:B------:R-:W-:-:S04]  /*0370*/  IADD3 R12, P2, P4, R14, R5, R3 ;  /* 0x000000050e0c7210 */ /* 0x000fc80007c5e003 */
[----:B------:R-:W-:Y:S01]  /*0380*/  IADD3.X R13, R15, R13, R16, P2, P4 ;  /* 0x0000000d0f0d7210 */ /* 0x000fe200017e8410 */
[C---:B0-----:R-:W-:Y:S02]  /*0390*/  IMAD R16, R18.reuse, UR7, RZ ;  /* 0x0000000712107c24 */ /* 0x041fe4000f8e02ff */
        /* <DEDUP_REMOVED lines=11> */
.L_x_3676:
[----:B------:R-:W-:Y:S05]  /*0450*/  BSYNC B0 ;  /* 0x0000000000007941 */ /* 0x000fea0003800000 */
.L_x_3675:
[----:B------:R-:W-:Y:S01]  /*0460*/  ULDC UR8, c[0x0][0x21c] ;  /* 0x0000870000087ab9 */ /* 0x000fe20000000800 */
[----:B0-----:R-:W0:Y:S01]  /*0470*/  LDC.64 R16, c[0x0][0x250] ;  /* 0x00009400ff107b82 */ /* 0x001e220000000a00 */
[----:B------:R-:W-:Y:S02]  /*0480*/  ISETP.LT.AND P6, PT, R8, UR8, !P3 ;  /* 0x0000000808007c0c */ /* 0x000fe4000dfc1270 */
[----:B------:R-:W-:Y:S02]  /*0490*/  SHF.R.S32.HI R42, RZ, 0x1f, R6 ;  /* 0x0000001fff2a7819 */ /* 0x000fe40000011406 */
[----:B------:R-:W-:Y:S01]  /*04a0*/  IADD3 R36, P2, R6, R14, RZ ;  /* 0x0000000e06247210 */ /* 0x000fe20007f5e0ff */
[----:B-1----:R-:W-:Y:S01]  /*04b0*/  IMAD R14, R10, UR7, RZ ;  /* 0x000000070a0e7c24 */ /* 0x002fe2000f8e02ff */
[----:B------:R-:W-:Y:S02]  /*04c0*/  SHF.R.S32.HI R9, RZ, 0x1f, R8 ;  /* 0x0000001fff097819 */ /* 0x000fe40000011408 */
[----:B------:R-:W-:Y:S01]  /*04d0*/  IADD3 R44, R6, 0x10, RZ ;  /* 0x00000010062c7810 */ /* 0x000fe20007ffe0ff */
[----:B------:R-:W-:Y:S01]  /*04e0*/  IMAD.X R37, R42, 0x1, R15, P2 ;  /* 0x000000012a257824 */ /* 0x000fe200010e060f */
[----:B------:R-:W-:Y:S01]  /*04f0*/  ISETP.GE.AND P2, PT, R8, UR8, PT ;  /* 0x0000000808007c0c */ /* 0x000fe2000bf46270 */
[----:B------:R-:W-:Y:S01]  /*0500*/  IMAD R11, R11, UR6, R14 ;  /* 0x000000060b0b7c24 */ /* 0x000fe2000f8e020e */
[----:B------:R-:W-:Y:S01]  /*0510*/  ULDC.64 UR8, c[0x0][0x238] ;  /* 0x00008e0000087ab9 */ /* 0x000fe20000000a00 */
[----:B------:R-:W1:Y:S01]  /*0520*/  @P6 LDC.64 R12, c[0x0][0x228] ;  /* 0x00008a00ff0c6b82 */ /* 0x000e620000000a00 */
[----:B------:R-:W-:Y:S01]  /*0530*/  IMAD.WIDE.U32 R14, R10, UR6, R8 ;  /* 0x000000060a0e7c25 */ /* 0x000fe2000f8e0008 */
[----:B------:R-:W-:-:S02]  /*0540*/  ISETP.LT.AND P4, PT, R44, R47, !P2 ;  /* 0x0000002f2c00720c */ /* 0x000fc40005781270 */
[----:B------:R-:W-:Y:S01]  /*0550*/  IADD3 R43, R6, 0x20, RZ ;  /* 0x00000020062b7810 */ /* 0x000fe20007ffe0ff */
[----:B------:R-:W-:Y:S02]  /*0560*/  IMAD.IADD R15, R15, 0x1, R11 ;  /* 0x000000010f0f7824 */ /* 0x000fe400078e020b */
[----:B------:R-:W-:Y:S01]  /*0570*/  IMAD R18, R41, UR8, RZ ;  /* 0x0000000829127c24 */ /* 0x000fe2000f8e02ff */
[----:B------:R-:W2:Y:S01]  /*0580*/  @P6 LDC.64 R20, c[0x0][0x210] ;  /* 0x00008400ff146b82 */ /* 0x000ea20000000a00 */
[----:B------:R-:W-:-:S04]  /*0590*/  IMAD.WIDE R36, R2, 0x40, R36 ;  /* 0x0000004002247825 */ /* 0x000fc800078e0224 */
[C---:B------:R-:W-:Y:S02]  /*05a0*/  IMAD R19, R7.reuse, UR9, R18 ;  /* 0x0000000907137c24 */ /* 0x040fe4000f8e0212 */
[----:B0-----:R-:W-:Y:S01]  /*05b0*/  IMAD R22, R16, UR7, RZ ;  /* 0x0000000710167c24 */ /* 0x001fe2000f8e02ff */
[----:B------:R-:W0:Y:S01]  /*05c0*/  @P6 LDC.64 R10, c[0x0][0x248] ;  /* 0x00009200ff0a6b82 */ /* 0x000e220000000a00 */
[----:B------:R-:W-:Y:S01]  /*05d0*/  IMAD.WIDE.U32 R38, R7, UR8, R14 ;  /* 0x0000000807267c25 */ /* 0x000fe2000f8e000e */
[----:B------:R-:W-:-:S03]  /*05e0*/  ULDC.64 UR8, c[0x0][0x258] ;  /* 0x0000960000087ab9 */ /* 0x000fc60000000a00 */
[----:B------:R-:W-:Y:S02]  /*05f0*/  IMAD R17, R17, UR6, R22 ;  /* 0x0000000611117c24 */ /* 0x000fe4000f8e0216 */
[----:B------:R-:W-:Y:S01]  /*0600*/  IMAD.WIDE.U32 R8, R16, UR6, R8 ;  /* 0x0000000610087c25 */ /* 0x000fe2000f8e0008 */
[----:B------:R-:W3:Y:S03]  /*0610*/  @P6 LDC.64 R22, c[0x0][0x240] ;  /* 0x00009000ff166b82 */ /* 0x000ee60000000a00 */
[-C--:B-1----:R-:W-:Y:S01]  /*0620*/  @P6 IMAD R18, R37, R12.reuse, RZ ;  /* 0x0000000c25126224 */ /* 0x082fe200078e02ff */
[----:B------:R-:W-:Y:S01]  /*0630*/  IADD3 R9, R9, R17, RZ ;  /* 0x0000001109097210 */ /* 0x000fe20007ffe0ff */
[----:B------:R-:W-:Y:S02]  /*0640*/  IMAD.IADD R39, R39, 0x1, R19 ;  /* 0x0000000127277824 */ /* 0x000fe400078e0213 */
[C---:B------:R-:W-:Y:S01]  /*0650*/  @P6 IMAD R15, R36.reuse, R13, R18 ;  /* 0x0000000d240f6224 */ /* 0x040fe200078e0212 */
[----:B------:R-:W1:Y:S01]  /*0660*/  @P4 LDC.64 R60, c[0x0][0x210] ;  /* 0x00008400ff3c4b82 */ /* 0x000e620000000a00 */
[----:B------:R-:W-:-:S04]  /*0670*/  @P6 IMAD.WIDE.U32 R12, R36, R12, R38 ;  /* 0x0000000c240c6225 */ /* 0x000fc800078e0026 */
[----:B------:R-:W-:Y:S01]  /*0680*/  IMAD R14, R41, UR8, RZ ;  /* 0x00000008290e7c24 */ /* 0x000fe2000f8e02ff */
[C---:B--2---:R-:W-:Y:S01]  /*0690*/  @P6 LEA R20, P5, R12.reuse, R20, 0x1 ;  /* 0x000000140c146211 */ /* 0x044fe200078a08ff */
[----:B------:R-:W-:Y:S01]  /*06a0*/  IMAD.WIDE.U32 R58, R7, UR8, R8 ;  /* 0x00000008073a7c25 */ /* 0x000fe2000f8e0008 */
[----:B------:R-:W2:Y:S03]  /*06b0*/  @P4 LDC.64 R18, c[0x0][0x228] ;  /* 0x00008a00ff124b82 */ /* 0x000ea60000000a00 */
[----:B------:R-:W-:Y:S01]  /*06c0*/  @P6 IMAD.IADD R8, R13, 0x1, R15 ;  /* 0x000000010d086824 */ /* 0x000fe200078e020f */
[----:B------:R-:W-:Y:S01]  /*06d0*/  @P6 MOV R52, R58 ;  /* 0x0000003a00346202 */ /* 0x000fe20000000f00 */
[----:B------:R-:W-:Y:S01]  /*06e0*/  IMAD R53, R7, UR9, R14 ;  /* 0x0000000907357c24 */ /* 0x000fe2000f8e020e */
[----:B------:R-:W-:Y:S01]  /*06f0*/  CS2R R14, SRZ ;  /* 0x00000000000e7805 */ /* 0x000fe2000001ff00 */
[-C--:B0-----:R-:W-:Y:S01]  /*0700*/  @P6 IMAD R9, R37, R10.reuse, RZ ;  /* 0x0000000a25096224 */ /* 0x081fe200078e02ff */
[----:B------:R-:W-:Y:S01]  /*0710*/  @P6 LEA.HI.X R21, R12, R21, R8, 0x1, P5 ;  /* 0x000000150c156211 */ /* 0x000fe200028f0c08 */
[----:B------:R-:W-:Y:S01]  /*0720*/  IMAD.IADD R53, R59, 0x1, R53 ;  /* 0x000000013b357824 */ /* 0x000fe200078e0235 */
[C---:B------:R-:W-:Y:S01]  /*0730*/  @P4 IADD3 R27, P5, R36.reuse, 0x10, RZ ;  /* 0x00000010241b4810 */ /* 0x040fe20007fbe0ff */
[C---:B------:R-:W-:Y:S01]  /*0740*/  @P6 IMAD R13, R36.reuse, R11, R9 ;  /* 0x0000000b240d6224 */ /* 0x040fe200078e0209 */
[----:B------:R-:W0:Y:S01]  /*0750*/  @P4 LDC.64 R16, c[0x0][0x248] ;  /* 0x00009200ff104b82 */ /* 0x000e220000000a00 */
[----:B------:R-:W-:-:S04]  /*0760*/  @P6 IMAD.WIDE.U32 R10, R36, R10, R52 ;  /* 0x0000000a240a6225 */ /* 0x000fc800078e0034 */
[----:B------:R-:W-:Y:S01]  /*0770*/  @P4 IMAD.X R9, RZ, RZ, R37, P5 ;  /* 0x000000ffff094224 */ /* 0x000fe200028e0625 */
[C---:B---3--:R-:W-:Y:S01]  /*0780*/  @P6 LEA R22, P5, R10.reuse, R22, 0x1 ;  /* 0x000000160a166211 */ /* 0x048fe200078a08ff */
[----:B------:R-:W-:Y:S01]  /*0790*/  @P6 IMAD.IADD R8, R11, 0x1, R13 ;  /* 0x000000010b086824 */ /* 0x000fe200078e020d */
[----:B------:R-:W3:Y:S01]  /*07a0*/  @P4 LDC.64 R32, c[0x0][0x240] ;  /* 0x00009000ff204b82 */ /* 0x000ee20000000a00 */
[----:B------:R-:W-:Y:S02]  /*07b0*/  @P4 IMAD.MOV.U32 R24, RZ, RZ, R38 ;  /* 0x000000ffff184224 */ /* 0x000fe400078e0026 */
[----:B------:R-:W-:Y:S01]  /*07c0*/  @P4 IMAD.MOV.U32 R25, RZ, RZ, R39 ;  /* 0x000000ffff194224 */ /* 0x000fe200078e0027 */
[----:B------:R-:W-:Y:S01]  /*07d0*/  @P6 LEA.HI.X R23, R10, R23, R8, 0x1, P5 ;  /* 0x000000170a176211 */ /* 0x000fe200028f0c08 */
[-C--:B--2---:R-:W-:Y:S01]  /*07e0*/  @P4 IMAD R12, R9, R18.reuse, RZ ;  /* 0x00000012090c4224 */ /* 0x084fe200078e02ff */
[----:B------:R-:W-:Y:S02]  /*07f0*/  CS2R R8, SRZ ;  /* 0x0000000000087805 */ /* 0x000fe4000001ff00 */
[----:B------:R-:W-:Y:S01]  /*0800*/  CS2R R10, SRZ ;  /* 0x00000000000a7805 */ /* 0x000fe2000001ff00 */
[----:B------:R-:W-:Y:S01]  /*0810*/  VIADD R46, R6, 0x30 ;  /* 0x00000030062e7836 */ /* 0x000fe20000000000 */
[----:B------:R-:W-:Y:S01]  /*0820*/  ISETP.LT.AND P5, PT, R43, R47, !P2 ;  /* 0x0000002f2b00720c */ /* 0x000fe200057a1270 */
[C---:B------:R-:W-:Y:S01]  /*0830*/  @P4 IMAD R29, R27.reuse, R19, R12 ;  /* 0x000000131b1d4224 */ /* 0x040fe200078e020c */
[----:B------:R-:W-:Y:S01]  /*0840*/  CS2R R12, SRZ ;  /* 0x00000000000c7805 */ /* 0x000fe2000001ff00 */
[----:B------:R-:W-:Y:S01]  /*0850*/  @P4 IMAD.WIDE.U32 R18, R27, R18, R24 ;  /* 0x000000121b124225 */ /* 0x000fe200078e0018 */
[----:B------:R2:W4:Y:S01]  /*0860*/  @P6 LDG.E.128 R8, desc[UR4][R20.64] ;  /* 0x0000000414086981 */ /* 0x000522000c1e1d00 */
[----:B------:R-:W-:-:S03]  /*0870*/  ISETP.LT.AND P2, PT, R46, R47, !P2 ;  /* 0x0000002f2e00720c */ /* 0x000fc60005741270 */
[----:B------:R0:W4:Y:S01]  /*0880*/  @P6 LDG.E.128 R12, desc[UR4][R22.64] ;  /* 0x00000004160c6981 */ /* 0x000122000c1e1d00 */
[----:B------:R-:W-:Y:S02]  /*0890*/  @P4 IADD3 R19, R19, R29, RZ ;  /* 0x0000001d13134210 */ /* 0x000fe40007ffe0ff */
[C---:B-1----:R-:W-:Y:S02]  /*08a0*/  @P4 LEA R60, P6, R18.reuse, R60, 0x1 ;  /* 0x0000003c123c4211 */ /* 0x042fe400078c08ff */
[----:B------:R-:W1:Y:S01]  /*08b0*/  @P5 LDC.64 R56, c[0x0][0x228] ;  /* 0x00008a00ff385b82 */ /* 0x000e620000000a00 */
[----:B--2---:R-:W-:Y:S01]  /*08c0*/  @P4 IMAD.MOV.U32 R20, RZ, RZ, R58 ;  /* 0x000000ffff144224 */ /* 0x004fe200078e003a */
[----:B------:R-:W-:Y:S01]  /*08d0*/  @P4 LEA.HI.X R61, R18, R61, R19, 0x1, P6 ;  /* 0x0000003d123d4211 */ /* 0x000fe200030f0c13 */
[----:B------:R-:W-:Y:S01]  /*08e0*/  @P4 IMAD.MOV.U32 R21, RZ, RZ, R53 ;  /* 0x000000ffff154224 */ /* 0x000fe200078e0035 */
[----:B------:R-:W-:Y:S01]  /*08f0*/  @P4 IADD3 R27, P6, R36, 0x10, RZ ;  /* 0x00000010241b4810 */ /* 0x000fe20007fde0ff */
[----:B------:R-:W-:Y:S01]  /*0900*/  @P5 IMAD.MOV.U32 R54, RZ, RZ, R38 ;  /* 0x000000ffff365224 */ /* 0x000fe200078e0026 */
[----:B------:R-:W-:-:S02]  /*0910*/  @P5 MOV R55, R39 ;  /* 0x0000002700375202 */ /* 0x000fc40000000f00 */
[----:B------:R-:W2:Y:S01]  /*0920*/  @P2 LDC.64 R34, c[0x0][0x228] ;  /* 0x00008a00ff222b82 */ /* 0x000ea20000000a00 */
[----:B------:R-:W-:-:S04]  /*0930*/  @P4 IMAD.X R19, RZ, RZ, R37, P6 ;  /* 0x000000ffff134224 */ /* 0x000fc800030e0625 */
[-C--:B0-----:R-:W-:Y:S01]  /*0940*/  @P4 IMAD R18, R19, R16.reuse, RZ ;  /* 0x0000001013124224 */ /* 0x081fe200078e02ff */
[C---:B------:R-:W-:Y:S02]  /*0950*/  @P5 IADD3 R19, P6, R36.reuse, 0x20, RZ ;  /* 0x0000002024135810 */ /* 0x040fe40007fde0ff */
[----:B------:R-:W0:Y:S01]  /*0960*/  @P5 LDC.64 R50, c[0x0][0x248] ;  /* 0x00009200ff325b82 */ /* 0x000e220000000a00 */
[C---:B------:R-:W-:Y:S01]  /*0970*/  @P4 IMAD R25, R27.reuse, R17, R18 ;  /* 0x000000111b194224 */ /* 0x040fe200078e0212 */
[----:B------:R-:W-:Y:S01]  /*0980*/  @P5 IADD3.X R23, RZ, R37, RZ, P6, !PT ;  /* 0x00000025ff175210 */ /* 0x000fe200037fe4ff */
[----:B------:R-:W-:Y:S01]  /*0990*/  @P4 IMAD.WIDE.U32 R16, R27, R16, R20 ;  /* 0x000000101b104225 */ /* 0x000fe200078e0014 */
[----:B------:R-:W-:-:S03]  /*09a0*/  @P5 IADD3 R18, P6, R36, 0x20, RZ ;  /* 0x0000002024125810 */ /* 0x000fc60007fde0ff */
[----:B------:R-:W-:Y:S01]  /*09b0*/  @P4 IMAD.IADD R17, R17, 0x1, R25 ;  /* 0x0000000111114824 */ /* 0x000fe200078e0219 */
[----:B------:R-:W-:Y:S01]  /*09c0*/  @P5 IADD3.X R49, RZ, R37, RZ, P6, !PT ;  /* 0x00000025ff315210 */ /* 0x000fe200037fe4ff */
[----:B------:R-:W0:Y:S01]  /*09d0*/  @P5 LDC.64 R30, c[0x0][0x210] ;  /* 0x00008400ff1e5b82 */ /* 0x000e220000000a00 */
[C---:B---3--:R-:W-:Y:S01]  /*09e0*/  @P4 LEA R32, P6, R16.reuse, R32, 0x1 ;  /* 0x0000002010204211 */ /* 0x048fe200078c08ff */
[-C--:B-1----:R-:W-:Y:S01]  /*09f0*/  @P5 IMAD R20, R23, R56.reuse, RZ ;  /* 0x0000003817145224 */ /* 0x082fe200078e02ff */
[----:B------:R-:W-:Y:S01]  /*0a00*/  CS2R R22, SRZ ;  /* 0x0000000000167805 */ /* 0x000fe2000001ff00 */
[C---:B------:R-:W-:Y:S01]  /*0a10*/  @P5 IMAD.WIDE.U32 R54, R19.reuse, R56, R54 ;  /* 0x0000003813365225 */ /* 0x040fe200078e0036 */
[----:B------:R-:W-:Y:S02]  /*0a20*/  @P4 LEA.HI.X R33, R16, R33, R17, 0x1, P6 ;  /* 0x0000002110214211 */ /* 0x000fe400030f0c11 */
[----:B------:R-:W-:Y:S01]  /*0a30*/  @P2 IADD3 R52, P6, R36, 0x30, RZ ;  /* 0x0000003024342810 */ /* 0x000fe20007fde0ff */
[----:B------:R-:W1:Y:S01]  /*0a40*/  @P2 LDC.64 R24, c[0x0][0x248] ;  /* 0x00009200ff182b82 */ /* 0x000e620000000a00 */
[----:B------:R-:W-:-:S02]  /*0a50*/  @P5 IMAD R57, R19, R57, R20 ;  /* 0x0000003913395224 */ /* 0x000fc400078e0214 */
[----:B------:R-:W-:Y:S01]  /*0a60*/  @P2 IADD3.X R21, RZ, R37, RZ, P6, !PT ;  /* 0x00000025ff152210 */ /* 0x000fe200037fe4ff */
[----:B------:R-:W-:Y:S02]  /*0a70*/  @P5 IMAD.MOV.U32 R16, RZ, RZ, R58 ;  /* 0x000000ffff105224 */ /* 0x000fe400078e003a */
[----:B------:R-:W-:Y:S02]  /*0a80*/  @P5 IMAD.MOV.U32 R17, RZ, RZ, R53 ;  /* 0x000000ffff115224 */ /* 0x000fe400078e0035 */
[----:B------:R-:W3:Y:S01]  /*0a90*/  @P2 LDC.64 R28, c[0x0][0x210] ;  /* 0x00008400ff1c2b82 */ /* 0x000ee20000000a00 */
[----:B--2---:R-:W-:Y:S01]  /*0aa0*/  @P2 IMAD R56, R21, R34, RZ ;  /* 0x0000002215382224 */ /* 0x004fe200078e02ff */
[----:B------:R-:W-:Y:S01]  /*0ab0*/  CS2R R20, SRZ ;  /* 0x0000000000147805 */ /* 0x000fe2000001ff00 */
[----:B0-----:R-:W-:Y:S02]  /*0ac0*/  @P5 IMAD R49, R49, R50, RZ ;  /* 0x0000003231315224 */ /* 0x001fe400078e02ff */
[----:B------:R-:W-:-:S02]  /*0ad0*/  @P2 IMAD R35, R52, R35, R56 ;  /* 0x0000002334232224 */ /* 0x000fc400078e0238 */
[C---:B------:R-:W-:Y:S01]  /*0ae0*/  @P5 IMAD R49, R18.reuse, R51, R49 ;  /* 0x0000003312315224 */ /* 0x040fe200078e0231 */
[----:B------:R-:W0:Y:S01]  /*0af0*/  @P5 LDC.64 R26, c[0x0][0x240] ;  /* 0x00009000ff1a5b82 */ /* 0x000e220000000a00 */
[----:B------:R-:W-:Y:S01]  /*0b00*/  @P5 IMAD.WIDE.U32 R50, R18, R50, R16 ;  /* 0x0000003212325225 */ /* 0x000fe200078e0010 */
[----:B------:R2:W4:Y:S01]  /*0b10*/  @P4 LDG.E.128 R20, desc[UR4][R32.64] ;  /* 0x0000000420144981 */ /* 0x000522000c1e1d00 */
[----:B------:R-:W-:Y:S02]  /*0b20*/  CS2R R16, SRZ ;  /* 0x0000000000107805 */ /* 0x000fe4000001ff00 */
[----:B------:R-:W-:Y:S02]  /*0b30*/  CS2R R18, SRZ ;  /* 0x0000000000127805 */ /* 0x000fe4000001ff00 */
[----:B------:R-:W-:Y:S01]  /*0b40*/  @P2 IADD3 R56, P6, R36, 0x30, RZ ;  /* 0x0000003024382810 */ /* 0x000fe20007fde0ff */
[----:B------:R-:W-:-:S03]  /*0b50*/  @P5 IMAD.IADD R55, R55, 0x1, R57 ;  /* 0x0000000137375824 */ /* 0x000fc600078e0239 */
[----:B------:R-:W4:Y:S01]  /*0b60*/  @P4 LDG.E.128 R16, desc[UR4][R60.64] ;  /* 0x000000043c104981 */ /* 0x000f22000c1e1d00 */
[----:B--2---:R-:W2:Y:S01]  /*0b70*/  @P2 LDC.64 R32, c[0x0][0x240] ;  /* 0x00009000ff202b82 */ /* 0x004ea20000000a00 */
[----:B------:R-:W-:Y:S01]  /*0b80*/  @P5 LEA R36, P4, R54, R30, 0x1 ;  /* 0x0000001e36245211 */ /* 0x000fe200078808ff */
[----:B------:R-:W-:Y:S02]  /*0b90*/  @P2 IMAD.X R30, RZ, RZ, R37, P6 ;  /* 0x000000ffff1e2224 */ /* 0x000fe400030e0625 */
[----:B------:R-:W-:Y:S01]  /*0ba0*/  @P2 IMAD.WIDE.U32 R38, R52, R34, R38 ;  /* 0x0000002234262225 */ /* 0x000fe200078e0026 */
[----:B------:R-:W-:-:S03]  /*0bb0*/  @P5 LEA.HI.X R37, R54, R31, R55, 0x1, P4 ;  /* 0x0000001f36255211 */ /* 0x000fc600020f0c37 */
[----:B-1----:R-:W-:Y:S02]  /*0bc0*/  @P2 IMAD R30, R30, R24, RZ ;  /* 0x000000181e1e2224 */ /* 0x002fe400078e02ff */
[----:B------:R-:W-:Y:S01]  /*0bd0*/  @P2 IMAD.MOV.U32 R59, RZ, RZ, R53 ;  /* 0x000000ffff3b2224 */ /* 0x000fe200078e0035 */
[----:B---3--:R-:W-:Y:S01]  /*0be0*/  @P2 LEA R52, P4, R38, R28, 0x1 ;  /* 0x0000001c26342211 */ /* 0x008fe200078808ff */
[----:B------:R-:W-:Y:S01]  /*0bf0*/  @P2 IMAD.IADD R35, R39, 0x1, R35 ;  /* 0x0000000127232824 */ /* 0x000fe200078e0223 */
[----:B------:R-:W-:Y:S01]  /*0c00*/  @P5 IADD3 R49, R51, R49, RZ ;  /* 0x0000003133315210 */ /* 0x000fe20007ffe0ff */
[----:B------:R-:W-:Y:S01]  /*0c10*/  @P2 IMAD R31, R56, R25, R30 ;  /* 0x00000019381f2224 */ /* 0x000fe200078e021e */
[----:B0-----:R-:W-:Y:S01]  /*0c20*/  @P5 LEA R34, P6, R50, R26, 0x1 ;  /* 0x0000001a32225211 */ /* 0x001fe200078c08ff */
[----:B------:R-:W-:Y:S01]  /*0c30*/  @P2 IMAD.WIDE.U32 R58, R56, R24, R58 ;  /* 0x00000018383a2225 */ /* 0x000fe200078e003a */
[----:B------:R-:W-:Y:S02]  /*0c40*/  @P2 LEA.HI.X R53, R38, R29, R35, 0x1, P4 ;  /* 0x0000001d26352211 */ /* 0x000fe400020f0c23 */
[----:B------:R-:W-:-:S02]  /*0c50*/  CS2R R24, SRZ ;  /* 0x0000000000187805 */ /* 0x000fc4000001ff00 */
[----:B------:R-:W-:Y:S02]  /*0c60*/  @P5 LEA.HI.X R35, R50, R27, R49, 0x1, P6 ;  /* 0x0000001b32235211 */ /* 0x000fe400030f0c31 */
[----:B------:R-:W-:Y:S02]  /*0c70*/  CS2R R26, SRZ ;  /* 0x00000000001a7805 */ /* 0x000fe4000001ff00 */
[----:B------:R-:W-:Y:S02]  /*0c80*/  @P2 IADD3 R38, R59, R31, RZ ;  /* 0x0000001f3b262210 */ /* 0x000fe40007ffe0ff */
[----:B------:R-:W-:Y:S02]  /*0c90*/  CS2R R28, SRZ ;  /* 0x00000000001c7805 */ /* 0x000fe4000001ff00 */
[----:B------:R-:W-:Y:S02]  /*0ca0*/  CS2R R30, SRZ ;  /* 0x00000000001e7805 */ /* 0x000fe4000001ff00 */
[C---:B--2---:R-:W-:Y:S01]  /*0cb0*/  @P2 LEA R50, P4, R58.reuse, R32, 0x1 ;  /* 0x000000203a322211 */ /* 0x044fe200078808ff */
[----:B------:R0:W2:Y:S03]  /*0cc0*/  @P5 LDG.E.128 R24, desc[UR4][R36.64] ;  /* 0x0000000424185981 */ /* 0x0000a6000c1e1d00 */
[----:B------:R-:W-:-:S02]  /*0cd0*/  @P2 LEA.HI.X R51, R58, R33, R38, 0x1, P4 ;  /* 0x000000213a332211 */ /* 0x000fc400020f0c26 */
[----:B------:R-:W-:Y:S01]  /*0ce0*/  CS2R R32, SRZ ;  /* 0x0000000000207805 */ /* 0x000fe2000001ff00 */
[----:B------:R1:W3:Y:S01]  /*0cf0*/  @P5 LDG.E.128 R28, desc[UR4][R34.64] ;  /* 0x00000004221c5981 */ /* 0x0002e2000c1e1d00 */
[----:B------:R-:W-:Y:S02]  /*0d00*/  CS2R R38, SRZ ;  /* 0x0000000000267805 */ /* 0x000fe4000001ff00 */
[----:B0-----:R-:W-:Y:S02]  /*0d10*/  CS2R R36, SRZ ;  /* 0x0000000000247805 */ /* 0x001fe4000001ff00 */
[----:B-1----:R-:W-:-:S04]  /*0d20*/  CS2R R34, SRZ ;  /* 0x0000000000227805 */ /* 0x002fc8000001ff00 */
[----:B------:R0:W3:Y:S04]  /*0d30*/  @P2 LDG.E.128 R36, desc[UR4][R50.64] ;  /* 0x0000000432242981 */ /* 0x0000e8000c1e1d00 */
[----:B------:R1:W3:Y:S01]  /*0d40*/  @P2 LDG.E.128 R32, desc[UR4][R52.64] ;  /* 0x0000000434202981 */ /* 0x0002e2000c1e1d00 */
[----:B------:R-:W-:Y:S02]  /*0d50*/  ISETP.NE.AND P5, PT, R45, RZ, PT ;  /* 0x000000ff2d00720c */ /* 0x000fe40003fa5270 */
[----:B------:R-:W-:Y:S01]  /*0d60*/  @P0 LEA R48, R0, R48, 0x6 ;  /* 0x0000003000300211 */ /* 0x000fe200078e30ff */
[----:B------:R-:W-:Y:S01]  /*0d70*/  BSSY B0, `(.L_x_3677) ;  /* 0x00000a3000007945 */ /* 0x000fe20003800000 */
[-C--:B------:R-:W-:Y:S02]  /*0d80*/  ISETP.GE.AND P4, PT, R44, R47.reuse, PT ;  /* 0x0000002f2c00720c */ /* 0x080fe40003f86270 */
[----:B------:R-:W-:Y:S01]  /*0d90*/  ISETP.GE.AND P2, PT, R43, R47, PT ;  /* 0x0000002f2b00720c */ /* 0x000fe20003f46270 */
[C---:B----4-:R-:W-:Y:S01]  /*0da0*/  IMAD.U32 R49, R8.reuse, 0x10000, RZ ;  /* 0x0001000008317824 */ /* 0x050fe200078e00ff */
[----:B------:R-:W-:-:S02]  /*0db0*/  LOP3.LUT R8, R8, 0xffff0000, RZ, 0xc0, !PT ;  /* 0xffff000008087812 */ /* 0x000fc400078ec0ff */
[C---:B------:R-:W-:Y:S01]  /*0dc0*/  LOP3.LUT R59, R12.reuse, 0xffff0000, RZ, 0xc0, !PT ;  /* 0xffff00000c3b7812 */ /* 0x040fe200078ec0ff */
[C---:B------:R-:W-:Y:S01]  /*0dd0*/  IMAD.U32 R54, R9.reuse, 0x10000, RZ ;  /* 0x0001000009367824 */ /* 0x040fe200078e00ff */
[----:B------:R-:W-:Y:S01]  /*0de0*/  LOP3.LUT R55, R9, 0xffff0000, RZ, 0xc0, !PT ;  /* 0xffff000009377812 */ /* 0x000fe200078ec0ff */
[----:B------:R-:W-:Y:S01]  /*0df0*/  IMAD.U32 R58, R12, 0x10000, RZ ;  /* 0x000100000c3a7824 */ /* 0x000fe200078e00ff */
[----:B------:R-:W-:Y:S01]  /*0e00*/  SHF.L.U32 R9, R10, 0x10, RZ ;  /* 0x000000100a097819 */ /* 0x000fe200000006ff */
[----:B------:R-:W-:Y:S01]  /*0e10*/  FMUL.FTZ R8, R8, R59 ;  /* 0x0000003b08087220 */ /* 0x000fe20000410000 */
[----:B------:R-:W-:Y:S02]  /*0e20*/  LOP3.LUT R57, R10, 0xffff0000, RZ, 0xc0, !PT ;  /* 0xffff00000a397812 */ /* 0x000fe400078ec0ff */
[C---:B0-----:R-:W-:Y:S02]  /*0e30*/  SHF.L.U32 R51, R13.reuse, 0x10, RZ ;  /* 0x000000100d337819 */ /* 0x041fe400000006ff */
[----:B------:R-:W-:Y:S01]  /*0e40*/  LOP3.LUT R50, R13, 0xffff0000, RZ, 0xc0, !PT ;  /* 0xffff00000d327812 */ /* 0x000fe200078ec0ff */
[C---:B------:R-:W-:Y:S01]  /*0e50*/  IMAD.U32 R13, R15.reuse, 0x10000, RZ ;  /* 0x000100000f0d7824 */ /* 0x040fe200078e00ff */
[----:B------:R-:W-:Y:S01]  /*0e60*/  LOP3.LUT R10, R15, 0xffff0000, RZ, 0xc0, !PT ;  /* 0xffff00000f0a7812 */ /* 0x000fe200078ec0ff */
[C---:B------:R-:W-:Y:S01]  /*0e70*/  IMAD.U32 R12, R14.reuse, 0x10000, RZ ;  /* 0x000100000e0c7824 */ /* 0x040fe200078e00ff */
[----:B------:R-:W-:Y:S01]  /*0e80*/  LOP3.LUT R14, R14, 0xffff0000, RZ, 0xc0, !PT ;  /* 0xffff00000e0e7812 */ /* 0x000fe200078ec0ff */
[----:B------:R-:W-:Y:S01]  /*0e90*/  IMAD.U32 R56, R11, 0x10000, RZ ;  /* 0x000100000b387824 */ /* 0x000fe200078e00ff */
[C---:B-1----:R-:W-:Y:S01]  /*0ea0*/  LOP3.LUT R52, R20.reuse, 0xffff0000, RZ, 0xc0, !PT ;  /* 0xffff000014347812 */ /* 0x042fe200078ec0ff */
[----:B------:R-:W-:Y:S01]  /*0eb0*/  IMAD.U32 R15, R20, 0x10000, RZ ;  /* 0x00010000140f7824 */ /* 0x000fe200078e00ff */
[----:B------:R-:W-:-:S02]  /*0ec0*/  LOP3.LUT R53, R16, 0xffff0000, RZ, 0xc0, !PT ;  /* 0xffff000010357812 */ /* 0x000fc400078ec0ff */
[----:B------:R-:W-:-:S03]  /*0ed0*/  SHF.L.U32 R16, R16, 0x10, RZ ;  /* 0x0000001010107819 */ /* 0x000fc600000006ff */
[----:B------:R-:W-:Y:S01]  /*0ee0*/  FMUL.FTZ R59, R53, R52 ;  /* 0x00000034353b7220 */ /* 0x000fe20000410000 */
[----:B------:R-:W-:Y:S01]  /*0ef0*/  FFMA.FTZ R53, R49, R58, R8 ;  /* 0x0000003a31357223 */ /* 0x000fe20000010008 */
[----:B------:R-:W-:Y:S01]  /*0f00*/  SHF.L.U32 R49, R21, 0x10, RZ ;  /* 0x0000001015317819 */ /* 0x000fe200000006ff */
[C---:B------:R-:W-:Y:S02]  /*0f10*/  IMAD.U32 R8, R17.reuse, 0x10000, RZ ;  /* 0x0001000011087824 */ /* 0x040fe400078e00ff */
[----:B------:R-:W-:Y:S01]  /*0f20*/  FFMA.FTZ R15, R16, R15, R59 ;  /* 0x0000000f100f7223 */ /* 0x000fe2000001003b */
[----:B------:R-:W-:Y:S02]  /*0f30*/  LOP3.LUT R17, R17, 0xffff0000, RZ, 0xc0, !PT ;  /* 0xffff000011117812 */ /* 0x000fe400078ec0ff */
[----:B------:R-:W-:Y:S01]  /*0f40*/  LOP3.LUT R16, R21, 0xffff0000, RZ, 0xc0, !PT ;  /* 0xffff000015107812 */ /* 0x000fe200078ec0ff */
[----:B------:R-:W-:Y:S01]  /*0f50*/  FFMA.FTZ R20, R8, R49, R15 ;  /* 0x0000003108147223 */ /* 0x000fe2000001000f */
[----:B------:R-:W-:Y:S01]  /*0f60*/  FFMA.FTZ R54, R54, R51, R53 ;  /* 0x0000003336367223 */ /* 0x000fe20000010035 */
[----:B------:R-:W-:-:S02]  /*0f70*/  IMAD.U32 R8, R18, 0x10000, RZ ;  /* 0x0001000012087824 */ /* 0x000fc400078e00ff */
[----:B------:R-:W-:Y:S02]  /*0f80*/  IMAD.U32 R15, R22, 0x10000, RZ ;  /* 0x00010000160f7824 */ /* 0x000fe400078e00ff */
[----:B------:R-:W-:Y:S01]  /*0f90*/  FFMA.FTZ R17, R17, R16, R20 ;  /* 0x0000001011117223 */ /* 0x000fe20000010014 */
[----:B------:R-:W-:-:S03]  /*0fa0*/  FFMA.FTZ R50, R55, R50, R54 ;  /* 0x0000003237327223 */ /* 0x000fc60000010036 */
[----:B------:R-:W-:Y:S01]  /*0fb0*/  FFMA.FTZ R17, R8, R15, R17 ;  /* 0x0000000f08117223 */ /* 0x000fe20000010011 */
[----:B------:R-:W-:Y:S01]  /*0fc0*/  FFMA.FTZ R12, R9, R12, R50 ;  /* 0x0000000c090c7223 */ /* 0x000fe20000010032 */
[C---:B------:R-:W-:Y:S01]  /*0fd0*/  IMAD.U32 R15, R23.reuse, 0x10000, RZ ;  /* 0x00010000170f7824 */ /* 0x040fe200078e00ff */
[----:B------:R-:W-:Y:S01]  /*0fe0*/  LOP3.LUT R8, R23, 0xffff0000, RZ, 0xc0, !PT ;  /* 0xffff000017087812 */ /* 0x000fe200078ec0ff */
[C---:B--2---:R-:W-:Y:S01]  /*0ff0*/  IMAD.U32 R21, R24.reuse, 0x10000, RZ ;  /* 0x0001000018157824 */ /* 0x044fe200078e00ff */
[----:B------:R-:W-:Y:S02]  /*1000*/  LOP3.LUT R24, R24, 0xffff0000, RZ, 0xc0, !PT ;  /* 0xffff000018187812 */ /* 0x000fe400078ec0ff */
[----:B------:R-:W-:Y:S02]  /*1010*/  LOP3.LUT R9, R22, 0xffff0000, RZ, 0xc0, !PT ;  /* 0xffff000016097812 */ /* 0x000fe400078ec0ff */
[C---:B---3--:R-:W-:Y:S02]  /*1020*/  SHF.L.U32 R50, R28.reuse, 0x10, RZ ;  /* 0x000000101c327819 */ /* 0x048fe400000006ff */
[----:B------:R-:W-:Y:S01]  /*1030*/  LOP3.LUT R23, R28, 0xffff0000, RZ, 0xc0, !PT ;  /* 0xffff00001c177812 */ /* 0x000fe200078ec0ff */
[C---:B------:R-:W-:Y:S01]  /*1040*/  IMAD.U32 R28, R29.reuse, 0x10000, RZ ;  /* 0x000100001d1c7824 */ /* 0x040fe200078e00ff */
[----:B------:R-:W-:-:S02]  /*1050*/  LOP3.LUT R20, R29, 0xffff0000, RZ, 0xc0, !PT ;  /* 0xffff00001d147812 */ /* 0x000fc400078ec0ff */
[----:B------:R-:W-:Y:S01]  /*1060*/  LOP3.LUT R18, R18, 0xffff0000, RZ, 0xc0, !PT ;  /* 0xffff000012127812 */ /* 0x000fe200078ec0ff */
[----:B------:R-:W-:Y:S01]  /*1070*/  FMUL.FTZ R24, R24, R23 ;  /* 0x0000001718187220 */ /* 0x000fe20000410000 */
[----:B------:R-:W-:Y:S02]  /*1080*/  LOP3.LUT R29, R36, 0xffff0000, RZ, 0xc0, !PT ;  /* 0xffff0000241d7812 */ /* 0x000fe400078ec0ff */
[----:B------:R-:W-:Y:S01]  /*1090*/  LOP3.LUT R22, R32, 0xffff0000, RZ, 0xc0, !PT ;  /* 0xffff000020167812 */ /* 0x000fe200078ec0ff */
[----:B------:R-:W-:Y:S01]  /*10a0*/  FFMA.FTZ R9, R18, R9, R17 ;  /* 0x0000000912097223 */ /* 0x000fe20000010011 */
[----:B------:R-:W-:Y:S01]  /*10b0*/  IMAD.U32 R32, R32, 0x10000, RZ ;  /* 0x0001000020207824 */ /* 0x000fe200078e00ff */
[----:B------:R-:W-:Y:S01]  /*10c0*/  SHF.L.U32 R17, R25, 0x10, RZ ;  /* 0x0000001019117819 */ /* 0x000fe200000006ff */
[----:B------:R-:W-:Y:S02]  /*10d0*/  IMAD.U32 R23, R36, 0x10000, RZ ;  /* 0x0001000024177824 */ /* 0x000fe400078e00ff */
[----:B------:R-:W-:Y:S01]  /*10e0*/  FMUL.FTZ R29, R22, R29 ;  /* 0x0000001d161d7220 */ /* 0x000fe20000410000 */
[----:B------:R-:W-:Y:S01]  /*10f0*/  FFMA.FTZ R24, R21, R50, R24 ;  /* 0x0000003215187223 */ /* 0x000fe20000010018 */
[----:B------:R-:W-:Y:S01]  /*1100*/  SHF.L.U32 R21, R33, 0x10, RZ ;  /* 0x0000001021157819 */ /* 0x000fe200000006ff */
[----:B------:R-:W-:-:S02]  /*1110*/  IMAD.U32 R22, R37, 0x10000, RZ ;  /* 0x0001000025167824 */ /* 0x000fc400078e00ff */
[----:B------:R-:W-:Y:S01]  /*1120*/  FFMA.FTZ R32, R32, R23, R29 ;  /* 0x0000001720207223 */ /* 0x000fe2000001001d */
[----:B------:R-:W-:Y:S01]  /*1130*/  FFMA.FTZ R57, R57, R14, R12 ;  /* 0x0000000e39397223 */ /* 0x000fe2000001000c */
[----:B------:R-:W-:Y:S01]  /*1140*/  LOP3.LUT R25, R25, 0xffff0000, RZ, 0xc0, !PT ;  /* 0xffff000019197812 */ /* 0x000fe200078ec0ff */
[----:B------:R-:W-:Y:S01]  /*1150*/  FFMA.FTZ R28, R17, R28, R24 ;  /* 0x0000001c111c7223 */ /* 0x000fe20000010018 */
[----:B------:R-:W-:Y:S01]  /*1160*/  SHF.L.U32 R12, R19, 0x10, RZ ;  /* 0x00000010130c7819 */ /* 0x000fe200000006ff */
[----:B------:R-:W-:Y:S01]  /*1170*/  FFMA.FTZ R22, R21, R22, R32 ;  /* 0x0000001615167223 */ /* 0x000fe20000010020 */
[----:B------:R-:W-:Y:S02]  /*1180*/  LOP3.LUT R33, R33, 0xffff0000, RZ, 0xc0, !PT ;  /* 0xffff000021217812 */ /* 0x000fe400078ec0ff */
[----:B------:R-:W-:Y:S01]  /*1190*/  LOP3.LUT R24, R37, 0xffff0000, RZ, 0xc0, !PT ;  /* 0xffff000025187812 */ /* 0x000fe200078ec0ff */
[----:B------:R-:W-:Y:S01]  /*11a0*/  FFMA.FTZ R56, R56, R13, R57 ;  /* 0x0000000d38387223 */ /* 0x000fe20000010039 */
[----:B------:R-:W-:-:S02]  /*11b0*/  IMAD.U32 R13, R26, 0x10000, RZ ;  /* 0x000100001a0d7824 */ /* 0x000fc400078e00ff */
[----:B------:R-:W-:Y:S01]  /*11c0*/  FFMA.FTZ R28, R25, R20, R28 ;  /* 0x00000014191c7223 */ /* 0x000fe2000001001c */
[----:B------:R-:W-:Y:S01]  /*11d0*/  IMAD.U32 R18, R30, 0x10000, RZ ;  /* 0x000100001e127824 */ /* 0x000fe200078e00ff */
[----:B------:R-:W-:Y:S01]  /*11e0*/  SHF.L.U32 R20, R38, 0x10, RZ ;  /* 0x0000001026147819 */ /* 0x000fe200000006ff */
[----:B------:R-:W-:Y:S01]  /*11f0*/  FFMA.FTZ R12, R12, R15, R9 ;  /* 0x0000000f0c0c7223 */ /* 0x000fe20000010009 */
        /* <DEDUP_REMOVED lines=8> */
[----:B------:R-:W-:Y:S01]  /*1280*/  IMAD.U32 R9, R27, 0x10000, RZ ;  /* 0x000100001b097824 */ /* 0x000fe200078e00ff */
[----:B------:R-:W-:Y:S01]  /*1290*/  SHF.L.U32 R16, R31, 0x10, RZ ;  /* 0x000000101f107819 */ /* 0x000fe200000006ff */
[----:B------:R-:W-:Y:S01]  /*12a0*/  FFMA.FTZ R26, R26, R15, R13 ;  /* 0x0000000f1a1a7223 */ /* 0x000fe2000001000d */
[----:B------:R-:W-:Y:S02]  /*12b0*/  IMAD.U32 R13, R35, 0x10000, RZ ;  /* 0x00010000230d7824 */ /* 0x000fe400078e00ff */
[----:B------:R-:W-:Y:S01]  /*12c0*/  FFMA.FTZ R34, R34, R21, R17 ;  /* 0x0000001522227223 */ /* 0x000fe20000010011 */
[----:B------:R-:W-:Y:S02]  /*12d0*/  IMAD.U32 R18, R39, 0x10000, RZ ;  /* 0x0001000027127824 */ /* 0x000fe400078e00ff */
[----:B------:R-:W-:Y:S01]  /*12e0*/  FFMA.FTZ R26, R9, R16, R26 ;  /* 0x00000010091a7223 */ /* 0x000fe2000001001a */
[----:B------:R-:W-:-:S02]  /*12f0*/  LOP3.LUT R11, R11, 0xffff0000, RZ, 0xc0, !PT ;  /* 0xffff00000b0b7812 */ /* 0x000fc400078ec0ff */
[----:B------:R-:W-:Y:S01]  /*1300*/  LOP3.LUT R19, R19, 0xffff0000, RZ, 0xc0, !PT ;  /* 0xffff000013137812 */ /* 0x000fe200078ec0ff */
[----:B------:R-:W-:Y:S01]  /*1310*/  FFMA.FTZ R18, R13, R18, R34 ;  /* 0x000000120d127223 */ /* 0x000fe20000010022 */
[----:B------:R-:W-:Y:S02]  /*1320*/  LOP3.LUT R27, R27, 0xffff0000, RZ, 0xc0, !PT ;  /* 0xffff00001b1b7812 */ /* 0x000fe400078ec0ff */
[----:B------:R-:W-:Y:S02]  /*1330*/  LOP3.LUT R14, R31, 0xffff0000, RZ, 0xc0, !PT ;  /* 0xffff00001f0e7812 */ /* 0x000fe400078ec0ff */
[----:B------:R-:W-:Y:S02]  /*1340*/  LOP3.LUT R35, R35, 0xffff0000, RZ, 0xc0, !PT ;  /* 0xffff000023237812 */ /* 0x000fe400078ec0ff */
[----:B------:R-:W-:Y:S01]  /*1350*/  LOP3.LUT R16, R39, 0xffff0000, RZ, 0xc0, !PT ;  /* 0xffff000027107812 */ /* 0x000fe200078ec0ff */
[----:B------:R-:W-:Y:S01]  /*1360*/  FFMA.FTZ R10, R11, R10, R56 ;  /* 0x0000000a0b0a7223 */ /* 0x000fe20000010038 */
[----:B------:R-:W-:Y:S01]  /*1370*/  FFMA.FTZ R12, R19, R8, R12 ;  /* 0x00000008130c7223 */ /* 0x000fe2000001000c */
[----:B------:R-:W-:-:S02]  /*1380*/  FFMA.FTZ R26, R27, R14, R26 ;  /* 0x0000000e1b1a7223 */ /* 0x000fc4000001001a */
        /* <DEDUP_REMOVED lines=28> */
[----:B------:R-:W3:Y:S04]  /*1550*/  SHFL.BFLY PT, R18, R17, 0x1, 0x1f ;  /* 0x0c201f0011127f89 */ /* 0x000ee800000e0000 */
[----:B------:R-:W4:Y:S01]  /*1560*/  SHFL.BFLY PT, R22, R19, 0x1, 0x1f ;  /* 0x0c201f0013167f89 */ /* 0x000f2200000e0000 */
[----:B------:R-:W-:Y:S01]  /*1570*/  @P0 SHF.R.S32.HI R11, RZ, 0x1f, R48 ;  /* 0x0000001fff0b0819 */ /* 0x000fe20000011430 */
[----:B------:R-:W-:-:S03]  /*1580*/  IMAD.MOV.U32 R10, RZ, RZ, RZ ;  /* 0x000000ffff0a7224 */ /* 0x000fc600078e00ff */
[----:B------:R-:W-:-:S04]  /*1590*/  @P0 LEA.HI R11, R11, R48, RZ, 0x6 ;  /* 0x000000300b0b0211 */ /* 0x000fc800078f30ff */
[----:B------:R-:W-:Y:S02]  /*15a0*/  @P0 LOP3.LUT R10, R11, 0xffffffc0, RZ, 0xc0, !PT ;  /* 0xffffffc00b0a0812 */ /* 0x000fe400078ec0ff */
[----:B------:R-:W-:Y:S01]  /*15b0*/  ISETP.GE.AND P0, PT, R46, R47, PT ;  /* 0x0000002f2e00720c */ /* 0x000fe20003f06270 */
[----:B0-----:R-:W-:Y:S01]  /*15c0*/  FADD.FTZ R20, R12, R13 ;  /* 0x0000000d0c147221 */ /* 0x001fe20000010000 */
[----:B--2---:R-:W-:Y:S01]  /*15d0*/  FADD.FTZ R15, R15, R16 ;  /* 0x000000100f0f7221 */ /* 0x004fe20000010000 */
[----:B---3--:R-:W-:Y:S01]  /*15e0*/  FADD.FTZ R18, R17, R18 ;  /* 0x0000001211127221 */ /* 0x008fe20000010000 */
[----:B----4-:R-:W-:Y:S01]  /*15f0*/  FADD.FTZ R19, R19, R22 ;  /* 0x0000001613137221 */ /* 0x010fe20000010000 */
[----:B------:R-:W-:Y:S08]  /*1600*/  @P5 BRA `(.L_x_3678) ;  /* 0x0000000000645947 */ /* 0x000ff00003800000 */
[----:B------:R-:W0:Y:S01]  /*1610*/  LDC.64 R16, c[0x0][0x278] ;  /* 0x00009e00ff107b82 */ /* 0x000e220000000a00 */
[----:B------:R-:W-:Y:S01]  /*1620*/  SHF.R.S32.HI R14, RZ, 0x1f, R10 ;  /* 0x0000001fff0e7819 */ /* 0x000fe2000001140a */
[----:B------:R-:W-:Y:S01]  /*1630*/  ULDC.64 UR8, c[0x0][0x280] ;  /* 0x0000a00000087ab9 */ /* 0x000fe20000000a00 */
[----:B------:R-:W-:Y:S02]  /*1640*/  IADD3 R12, P5, R5, R10, RZ ;  /* 0x0000000a050c7210 */ /* 0x000fe40007fbe0ff */
[----:B------:R-:W-:Y:S02]  /*1650*/  FSEL R15, R15, RZ, !P4 ;  /* 0x000000ff0f0f7208 */ /* 0x000fe40006000000 */
[----:B------:R-:W-:Y:S02]  /*1660*/  LEA.HI.X.SX32 R13, R5, R14, 0x1, P5 ;  /* 0x0000000e050d7211 */ /* 0x000fe400028f0eff */
[----:B------:R-:W-:Y:S01]  /*1670*/  FSEL R19, R19, RZ, !P0 ;  /* 0x000000ff13137208 */ /* 0x000fe20004000000 */
[----:B0-----:R-:W-:-:S02]  /*1680*/  IMAD R14, R16, UR7, RZ ;  /* 0x00000007100e7c24 */ /* 0x001fc4000f8e02ff */
[----:B------:R-:W-:-:S04]  /*1690*/  IMAD.WIDE.U32 R12, R16, UR6, R12 ;  /* 0x00000006100c7c25 */ /* 0x000fc8000f8e000c */
[----:B------:R-:W-:Y:S01]  /*16a0*/  IMAD R11, R17, UR6, R14 ;  /* 0x00000006110b7c24 */ /* 0x000fe2000f8e020e */
[----:B------:R-:W-:Y:S01]  /*16b0*/  FSEL R17, R18, RZ, !P2 ;  /* 0x000000ff12117208 */ /* 0x000fe20005000000 */
[----:B------:R-:W-:Y:S02]  /*16c0*/  IMAD R14, R41, UR8, RZ ;  /* 0x00000008290e7c24 */ /* 0x000fe4000f8e02ff */
[----:B------:R-:W-:Y:S02]  /*16d0*/  IMAD.IADD R13, R13, 0x1, R11 ;  /* 0x000000010d0d7824 */ /* 0x000fe400078e020b */
[C---:B------:R-:W-:Y:S02]  /*16e0*/  IMAD R11, R7.reuse, UR9, R14 ;  /* 0x00000009070b7c24 */ /* 0x040fe4000f8e020e */
[----:B------:R-:W-:Y:S01]  /*16f0*/  IMAD.WIDE.U32 R12, R7, UR8, R12 ;  /* 0x00000008070c7c25 */ /* 0x000fe2000f8e000c */
[----:B------:R-:W-:Y:S02]  /*1700*/  ULDC.64 UR8, c[0x0][0x260] ;  /* 0x0000980000087ab9 */ /* 0x000fe40000000a00 */
[----:B------:R-:W-:-:S04]  /*1710*/  IADD3 R6, P5, R6, R12, RZ ;  /* 0x0000000c06067210 */ /* 0x000fc80007fbe0ff */
[----:B------:R-:W-:Y:S02]  /*1720*/  IADD3.X R13, R42, R13, R11, P5, !PT ;  /* 0x0000000d2a0d7210 */ /* 0x000fe40002ffe40b */
[----:B------:R-:W-:Y:S02]  /*1730*/  LEA R12, P5, R6, UR8, 0x2 ;  /* 0x00000008060c7c11 */ /* 0x000fe4000f8a10ff */
[----:B------:R-:W-:Y:S02]  /*1740*/  FSEL R11, R20, RZ, !P3 ;  /* 0x000000ff140b7208 */ /* 0x000fe40005800000 */
[----:B------:R-:W-:-:S05]  /*1750*/  LEA.HI.X R13, R6, UR9, R13, 0x2, P5 ;  /* 0x00000009060d7c11 */ /* 0x000fca000a8f140d */
[----:B------:R0:W-:Y:S04]  /*1760*/  STG.E desc[UR4][R12.64], R11 ;  /* 0x0000000b0c007986 */ /* 0x0001e8000c101904 */
[----:B------:R0:W-:Y:S04]  /*1770*/  STG.E desc[UR4][R12.64+0x40], R15 ;  /* 0x0000400f0c007986 */ /* 0x0001e8000c101904 */
[----:B------:R0:W-:Y:S04]  /*1780*/  STG.E desc[UR4][R12.64+0x80], R17 ;  /* 0x000080110c007986 */ /* 0x0001e8000c101904 */
[----:B------:R0:W-:Y:S02]  /*1790*/  STG.E desc[UR4][R12.64+0xc0], R19 ;  /* 0x0000c0130c007986 */ /* 0x0001e4000c101904 */
.L_x_3678:
[----:B------:R-:W-:Y:S05]  /*17a0*/  BSYNC B0 ;  /* 0x0000000000007941 */ /* 0x000fea0003800000 */
.L_x_3677:
[----:B------:R-:W-:Y:S01]  /*17b0*/  IADD3 R4, R4, 0x3f, RZ ;  /* 0x0000003f04047810 */ /* 0x000fe20007ffe0ff */
[----:B0-----:R-:W-:Y:S01]  /*17c0*/  IMAD.SHL.U32 R12, R10, 0x80, RZ ;  /* 0x000000800a0c7824 */ /* 0x001fe200078e00ff */
[----:B------:R-:W-:Y:S01]  /*17d0*/  SHF.L.U32 R6, R3, 0x2, RZ ;  /* 0x0000000203067819 */ /* 0x000fe200000006ff */
[----:B------:R-:W-:Y:S01]  /*17e0*/  IMAD.SHL.U32 R13, R2, 0x2000, RZ ;  /* 0x00002000020d7824 */ /* 0x000fe200078e00ff */
[----:B------:R-:W-:Y:S01]  /*17f0*/  SHF.R.S32.HI R11, RZ, 0x1f, R4 ;  /* 0x0000001fff0b7819 */ /* 0x000fe20000011404 */
[----:B------:R-:W-:Y:S01]  /*1800*/  BSSY B0, `(.L_x_3679) ;  /* 0x0000025000007945 */ /* 0x000fe20003800000 */
[----:B------:R-:W-:Y:S02]  /*1810*/  SHF.R.S32.HI R14, RZ, 0x1f, R12 ;  /* 0x0000001fff0e7819 */ /* 0x000fe4000001140c */
[----:B------:R-:W-:Y:S02]  /*1820*/  LEA.HI R11, R11, R4, RZ, 0x6 ;  /* 0x000000040b0b7211 */ /* 0x000fe400078f30ff */
[----:B------:R-:W-:-:S02]  /*1830*/  IADD3 R12, P0, P2, R12, R6, R13 ;  /* 0x000000060c0c7210 */ /* 0x000fc40007a1e00d */
[----:B------:R-:W-:Y:S02]  /*1840*/  LOP3.LUT R4, R11, 0xffffffc0, RZ, 0xc0, !PT ;  /* 0xffffffc00b047812 */ /* 0x000fe400078ec0ff */
[----:B------:R-:W-:Y:S02]  /*1850*/  SHF.R.S32.HI R13, RZ, 0x1f, R13 ;  /* 0x0000001fff0d7819 */ /* 0x000fe4000001140d */
[----:B------:R-:W-:Y:S01]  /*1860*/  SHF.R.S32.HI R6, RZ, 0x1f, R6 ;  /* 0x0000001fff067819 */ /* 0x000fe20000011406 */
[----:B------:R-:W-:-:S03]  /*1870*/  IMAD.IADD R4, R4, 0x1, -R5 ;  /* 0x0000000104047824 */ /* 0x000fc600078e0a05 */
[----:B------:R-:W-:Y:S01]  /*1880*/  IADD3.X R13, R14, R6, R13, P0, P2 ;  /* 0x000000060e0d7210 */ /* 0x000fe200007e440d */
[----:B-1----:R-:W-:Y:S01]  /*1890*/  IMAD R6, R8, UR7, RZ ;  /* 0x0000000708067c24 */ /* 0x002fe2000f8e02ff */
[----:B------:R-:W-:-:S03]  /*18a0*/  ISETP.GE.OR P1, PT, R3, R4, P1 ;  /* 0x000000040300720c */ /* 0x000fc60000f26670 */
[----:B------:R-:W-:Y:S02]  /*18b0*/  IMAD R9, R9, UR6, R6 ;  /* 0x0000000609097c24 */ /* 0x000fe4000f8e0206 */
[----:B------:R-:W-:-:S05]  /*18c0*/  IMAD.WIDE.U32 R12, R8, UR6, R12 ;  /* 0x00000006080c7c25 */ /* 0x000fca000f8e000c */
[----:B------:R-:W-:-:S03]  /*18d0*/  IADD3 R11, R13, R9, RZ ;  /* 0x000000090d0b7210 */ /* 0x000fc60007ffe0ff */
[----:B------:R-:W-:Y:S05]  /*18e0*/  @P1 BRA `(.L_x_3680) ;  /* 0x0000000000581947 */ /* 0x000fea0003800000 */
[----:B------:R-:W0:Y:S01]  /*18f0*/  LDC.64 R8, c[0x0][0x2a8] ;  /* 0x0000aa00ff087b82 */ /* 0x000e220000000a00 */
[----:B------:R-:W-:Y:S01]  /*1900*/  SHF.R.S32.HI R6, RZ, 0x1f, R5 ;  /* 0x0000001fff067819 */ /* 0x000fe20000011405 */
[----:B------:R-:W-:Y:S01]  /*1910*/  ULDC.64 UR8, c[0x0][0x2b0] ;  /* 0x0000ac0000087ab9 */ /* 0x000fe20000000a00 */
[--C-:B------:R-:W-:Y:S02]  /*1920*/  IADD3 R4, P0, P1, R10, R5, R3.reuse ;  /* 0x000000050a047210 */ /* 0x100fe4000791e003 */
[----:B------:R-:W-:Y:S02]  /*1930*/  SHF.R.S32.HI R14, RZ, 0x1f, R10 ;  /* 0x0000001fff0e7819 */ /* 0x000fe4000001140a */
[----:B------:R-:W-:-:S04]  /*1940*/  SHF.R.S32.HI R5, RZ, 0x1f, R3 ;  /* 0x0000001fff057819 */ /* 0x000fc80000011403 */
[----:B------:R-:W-:Y:S02]  /*1950*/  IADD3.X R5, R14, R6, R5, P0, P1 ;  /* 0x000000060e057210 */ /* 0x000fe400007e2405 */
[----:B-----5:R-:W-:Y:S01]  /*1960*/  FSETP.NEU.FTZ.AND P0, PT, R40, -INF , PT ;  /* 0xff8000002800780b */ /* 0x020fe20003f1d000 */
[C---:B0-----:R-:W-:Y:S02]  /*1970*/  IMAD R6, R8.reuse, UR7, RZ ;  /* 0x0000000708067c24 */ /* 0x041fe4000f8e02ff */
[----:B------:R-:W-:-:S04]  /*1980*/  IMAD.WIDE.U32 R4, R8, UR6, R4 ;  /* 0x0000000608047c25 */ /* 0x000fc8000f8e0004 */
[----:B------:R-:W-:Y:S02]  /*1990*/  IMAD R9, R9, UR6, R6 ;  /* 0x0000000609097c24 */ /* 0x000fe4000f8e0206 */
[----:B------:R-:W-:Y:S02]  /*19a0*/  IMAD R6, R41, UR8, RZ ;  /* 0x0000000829067c24 */ /* 0x000fe4000f8e02ff */
[----:B------:R-:W-:Y:S02]  /*19b0*/  IMAD.IADD R5, R5, 0x1, R9 ;  /* 0x0000000105057824 */ /* 0x000fe400078e0209 */
[C---:B------:R-:W-:Y:S02]  /*19c0*/  IMAD R9, R7.reuse, UR9, R6 ;  /* 0x0000000907097c24 */ /* 0x040fe4000f8e0206 */
[----:B------:R-:W-:Y:S01]  /*19d0*/  FMUL.FTZ R6, R40, 1.4426950216293334961 ;  /* 0x3fb8aa3b28067820 */ /* 0x000fe20000410000 */
[----:B------:R-:W-:Y:S01]  /*19e0*/  IMAD.WIDE.U32 R4, R7, UR8, R4 ;  /* 0x0000000807047c25 */ /* 0x000fe2000f8e0004 */
[----:B------:R-:W-:-:S04]  /*19f0*/  ULDC.64 UR8, c[0x0][0x2a0] ;  /* 0x0000a80000087ab9 */ /* 0x000fc80000000a00 */
[----:B------:R-:W-:Y:S02]  /*1a00*/  IADD3 R5, R5, R9, RZ ;  /* 0x0000000905057210 */ /* 0x000fe40007ffe0ff */
[----:B------:R-:W-:-:S04]  /*1a10*/  LEA R8, P1, R4, UR8, 0x2 ;  /* 0x0000000804087c11 */ /* 0x000fc8000f8210ff */
[----:B------:R-:W-:Y:S02]  /*1a20*/  LEA.HI.X R9, R4, UR9, R5, 0x2, P1 ;  /* 0x0000000904097c11 */ /* 0x000fe400088f1405 */
[----:B------:R-:W-:-:S05]  /*1a30*/  FSEL R5, R6, RZ, P0 ;  /* 0x000000ff06057208 */ /* 0x000fca0000000000 */
[----:B------:R0:W-:Y:S02]  /*1a40*/  STG.E desc[UR4][R8.64], R5 ;  /* 0x0000000508007986 */ /* 0x0001e4000c101904 */
.L_x_3680:
[----:B------:R-:W-:Y:S05]  /*1a50*/  BSYNC B0 ;  /* 0x0000000000007941 */ /* 0x000fea0003800000 */
.L_x_3679:
[----:B------:R-:W-:Y:S01]  /*1a60*/  ULDC.64 UR10, c[0x0][0x2e8] ;  /* 0x0000ba00000a7ab9 */ /* 0x000fe20000000a00 */
[----:B------:R-:W-:Y:S01]  /*1a70*/  ULDC.64 UR8, c[0x0][0x2d8] ;  /* 0x0000b60000087ab9 */ /* 0x000fe20000000a00 */
[----:B------:R-:W-:Y:S01]  /*1a80*/  ISETP.NE.U32.AND P0, PT, RZ, UR10, PT ;  /* 0x0000000aff007c0c */ /* 0x000fe2000bf05070 */
[----:B------:R-:W-:Y:S02]  /*1a90*/  IMAD.MOV.U32 R10, RZ, RZ, R12 ;  /* 0x000000ffff0a7224 */ /* 0x000fe400078e000c */
[----:B------:R-:W-:Y:S01]  /*1aa0*/  IMAD R6, R41, UR8, RZ ;  /* 0x0000000829067c24 */ /* 0x000fe2000f8e02ff */
[----:B------:R-:W-:Y:S01]  /*1ab0*/  ISETP.NE.AND.EX P0, PT, RZ, UR11, PT, P0 ;  /* 0x0000000bff007c0c */ /* 0x000fe2000bf05300 */
[----:B0-----:R-:W-:-:S03]  /*1ac0*/  IMAD.WIDE.U32 R4, R7, UR8, R10 ;  /* 0x0000000807047c25 */ /* 0x001fc6000f8e000a */
[----:B------:R-:W-:Y:S01]  /*1ad0*/  ISETP.NE.OR P0, PT, R3, RZ, !P0 ;  /* 0x000000ff0300720c */ /* 0x000fe20004705670 */
[----:B------:R-:W-:Y:S01]  /*1ae0*/  IMAD R7, R7, UR9, R6 ;  /* 0x0000000907077c24 */ /* 0x000fe2000f8e0206 */
[----:B------:R-:W-:Y:S02]  /*1af0*/  ULDC.64 UR8, c[0x0][0x2b8] ;  /* 0x0000ae0000087ab9 */ /* 0x000fe40000000a00 */
        /* <DEDUP_REMOVED lines=20> */
.L_x_3681:
        /* <DEDUP_REMOVED lines=12> */
.L_x_3712:


//--------------------- .nv.global.init           --------------------------
	.section	.nv.global.init,"aw",@progbits
.nv.global.init:
	.type		$str$23,@object
	.size		$str$23,($str$24 - $str$23)
$str$23:
        /*0000*/ 	.byte	0x28, 0x61, 0x64, 0x64, 0x72, 0x65, 0x73, 0x73, 0x20, 0x26, 0x20, 0x6d, 0x61, 0x73, 0x6b, 0x29
        /*0010*/ 	.byte	0x20, 0x3d, 0x3d, 0x20, 0x30, 0x00
	.type		$str$24,@object
	.size		$str$24,(__unnamed_4 - $str$24)
$str$24:
        /*0016*/ 	.byte	0x2f, 0x74, 0x6d, 0x70, 0x2f, 0x6f, 0x73, 0x73, 0x5f, 0x6b, 0x65, 0x72, 0x6e, 0x65, 0x6c, 0x73
        /*0026*/ 	.byte	0x5f, 0x73, 0x72, 0x63, 0x2f, 0x66, 0x6c, 0x61, 0x73, 0x68, 0x5f, 0x61, 0x74, 0x74, 0x65, 0x6e
        /*0036*/ 	.byte	0x74, 0x69, 0x6f, 0x6e, 0x2f, 0x63, 0x73, 0x72, 0x63, 0x2f, 0x63, 0x75, 0x74, 0x6c, 0x61, 0x73
        /*0046*/ 	.byte	0x73, 0x2f, 0x69, 0x6e, 0x63, 0x6c, 0x75, 0x64, 0x65, 0x2f, 0x63, 0x75, 0x74, 0x65, 0x2f, 0x70
        /*0056*/ 	.byte	0x6f, 0x69, 0x6e, 0x74, 0x65, 0x72, 0x5f, 0x66, 0x6c, 0x61, 0x67, 0x67, 0x65, 0x64, 0x2e, 0x68
        /*0066*/ 	.byte	0x70, 0x70, 0x00
	.type		__unnamed_4,@object
	.size		__unnamed_4,(__unnamed_2 - __unnamed_4)
__unnamed_4:
        /* <DEDUP_REMOVED lines=20> */
        /*01a9*/ 	.byte	0x75, 0x74, 0x65, 0x3a, 0x3a, 0x43, 0x3c, 0x36, 0x34, 0x3e, 0x3e, 0x3e, 0x3e, 0x5d, 0x00
	.type		__unnamed_2,@object
	.size		__unnamed_2,(__unnamed_6 - __unnamed_2)
__unnamed_2:
        /* <DEDUP_REMOVED lines=22> */
        /*0318*/ 	.byte	0x31, 0x39, 0x32, 0x3e, 0x3e, 0x3e, 0x3e, 0x20, 0x26, 0x5d, 0x00
	.type		__unnamed_6,@object
	.size		__unnamed_6,(__unnamed_3 - __unnamed_6)
__unnamed_6:
        /* <DEDUP_REMOVED lines=23> */
	.type		__unnamed_3,@object
	.size		__unnamed_3,(__unnamed_1 - __unnamed_3)
__unnamed_3:
        /* <DEDUP_REMOVED lines=24> */
        /*060f*/ 	.byte	0x5d, 0x00
	.type		__unnamed_1,@object
	.size		__unnamed_1,(__unnamed_5 - __unnamed_1)
__unnamed_1:
        /* <DEDUP_REMOVED lines=29> */
	.type		__unnamed_5,@object
	.size		__unnamed_5,(.L_4 - __unnamed_5)
__unnamed_5:
        /* <DEDUP_REMOVED lines=30> */
.L_4:


//--------------------- .nv.shared._ZN7cutlass13device_kernelIN5flash11enable_sm90INS1_16FlashAttnBwdSm90INS1_25CollectiveMainloopBwdSm90ILi2ELi2ELi2EN4cute5tupleIJNS5_1CILi1EEES8_S8_EEENS6_IJNS7_ILi80EEENS7_ILi128EEESB_EEENS_10bfloat16_tEfNS_4arch4Sm90ELb0ELb0ELb0ELb0ELb0ELb1ELb0ELb1ELi2ELi1ELi2ELi1ELb0EEENS1_21CollectiveEpilogueBwdISC_SD_SF_Li256ELb0ELb0ELi1EEENS1_19SingleTileSchedulerILb0ELb0ELb0ELi128EEEEEEEEEvNT_6ParamsE --------------------------
	.section	.nv.shared._ZN7cutlass13device_kernelIN5flash11enable_sm90INS1_16FlashAttnBwdSm90INS1_25CollectiveMainloopBwdSm90ILi2ELi2ELi2EN4cute5tupleIJNS5_1CILi1EEES8_S8_EEENS6_IJNS7_ILi80EEENS7_ILi128EEESB_EEENS_10bfloat16_tEfNS_4arch4Sm90ELb0ELb0ELb0ELb0ELb0ELb1ELb0ELb1ELi2ELi1ELi2ELi1ELb0EEENS1_21CollectiveEpilogueBwdISC_SD_SF_Li256ELb0ELb0ELi1EEENS1_19SingleTileSchedulerILb0ELb0ELb0ELi128EEEEEEEEEvNT_6ParamsE,"aw",@nobits
	.sectionflags	@""
	.align	16
	.zero		1024


//--------------------- .nv.shared.reserved.0     --------------------------
	.section	.nv.shared.reserved.0,"aw",@nobits
	.weak		__nv_reservedSMEM_offset_0_alias
	.size		__nv_reservedSMEM_offset_0_alias, 0, 0
	.other		__nv_reservedSMEM_offset_0_alias,@"STO_CUDA_RESERVED_SHARED STV_DEFAULT"
__nv_reservedSMEM_offset_0_alias:
	.zero		0


//--------------------- .nv.global                --------------------------
	.section	.nv.global,"aw",@nobits
.nv.global:
	.type		_ZN66_INTERNAL_1792fac5_30_flash_bwd_hdim128_bf16_sm90_cu_677d2eb9_27754cute1_E,@object
	.size		_ZN66_INTERNAL_1792fac5_30_flash_bwd_hdim128_bf16_sm90_cu_677d2eb9_27754cute1_E,(_ZN66_INTERNAL_1792fac5_30_flash_bwd_hdim128_bf16_sm90_cu_677d2eb9_27754cuda3std3__45__cpo6cbeginE - _ZN66_INTERNAL_1792fac5_30_flash_bwd_hdim128_bf16_sm90_cu_677d2eb9_27754cute1_E)
_ZN66_INTERNAL_1792fac5_30_flash_bwd_hdim128_bf16_sm90_cu_677d2eb9_27754cute1_E:
	.zero		1
	.type		_ZN66_INTERNAL_1792fac5_30_flash_bwd_hdim128_bf16_sm90_cu_677d2eb9_27754cuda3std3__45__cpo6cbeginE,@object
	.size		_ZN66_INTERNAL_1792fac5_30_flash_bwd_hdim128_bf16_sm90_cu_677d2eb9_27754cuda3std3__45__cpo6cbeginE,(_ZN66_INTERNAL_1792fac5_30_flash_bwd_hdim128_bf16_sm90_cu_677d2eb9_27754cuda3std3__48in_placeE - _ZN66_INTERNAL_1792fac5_30_flash_bwd_hdim128_bf16_sm90_cu_677d2eb9_27754cuda3std3__45__cpo6cbeginE)
_ZN66_INTERNAL_1792fac5_30_flash_bwd_hdim128_bf16_sm90_cu_677d2eb9_27754cuda3std3__45__cpo6cbeginE:
	.zero		1
	.type		_ZN66_INTERNAL_1792fac5_30_flash_bwd_hdim128_bf16_sm90_cu_677d2eb9_27754cuda3std3__48in_placeE,@object
	.size		_ZN66_INTERNAL_1792fac5_30_flash_bwd_hdim128_bf16_sm90_cu_677d2eb9_27754cuda3std3__48in_placeE,(_ZN66_INTERNAL_1792fac5_30_flash_bwd_hdim128_bf16_sm90_cu_677d2eb9_27754cuda3std6ranges3__45__cpo9iter_moveE - _ZN66_INTERNAL_1792fac5_30_flash_bwd_hdim128_bf16_sm90_cu_677d2eb9_27754cuda3std3__48in_placeE)
_ZN66_INTERNAL_1792fac5_30_flash_bwd_hdim128_bf16_sm90_cu_677d2eb9_27754cuda3std3__48in_placeE:
	.zero		1
	.type		_ZN66_INTERNAL_1792fac5_30_flash_bwd_hdim128_bf16_sm90_cu_677d2eb9_27754cuda3std6ranges3__45__cpo9iter_moveE,@object
	.size		_ZN66_INTERNAL_1792fac5_30_flash_bwd_hdim128_bf16_sm90_cu_677d2eb9_27754cuda3std6ranges3__45__cpo9iter_moveE,(_ZN66_INTERNAL_1792fac5_30_flash_bwd_hdim128_bf16_sm90_cu_677d2eb9_27754cuda3std3__45__cpo5beginE - _ZN66_INTERNAL_1792fac5_30_flash_bwd_hdim128_bf16_sm90_cu_677d2eb9_27754cuda3std6ranges3__45__cpo9iter_moveE)
_ZN66_INTERNAL_1792fac5_30_flash_bwd_hdim128_bf16_sm90_cu_677d2eb9_27754cuda3std6ranges3__45__cpo9iter_moveE:
	.zero		1
	.type		_ZN66_INTERNAL_1792fac5_30_flash_bwd_hdim128_bf16_sm90_cu_677d2eb9_27754cuda3std3__45__cpo5beginE,@object
	.size		_ZN66_INTERNAL_1792fac5_30_flash_bwd_hdim128_bf16_sm90_cu_677d2eb9_27754cuda3std3__45__cpo5beginE,(_ZN66_INTERNAL_1792fac5_30_flash_bwd_hdim128_bf16_sm90_cu_677d2eb9_27754cuda3std3__468_GLOBAL__N__1792fac5_30_flash_bwd_hdim128_bf16_sm90_cu_677d2eb9_27756ignoreE - _ZN66_INTERNAL_1792fac5_30_flash_bwd_hdim128_bf16_sm90_cu_677d2eb9_27754cuda3std3__45__cpo5beginE)
_ZN66_INTERNAL_1792fac5_30_flash_bwd_hdim128_bf16_sm90_cu_677d2eb9_27754cuda3std3__45__cpo5beginE:
	.zero		1
	.type		_ZN66_INTERNAL_1792fac5_30_flash_bwd_hdim128_bf16_sm90_cu_677d2eb9_27754cuda3std3__468_GLOBAL__N__1792fac5_30_flash_bwd_hdim128_bf16_sm90_cu_677d2eb9_27756ignoreE,@object
	.size		_ZN66_INTERNAL_1792fac5_30_flash_bwd_hdim128_bf16_sm90_cu_677d2eb9_27754cuda3std3__468_GLOBAL__N__1792fac5_30_flash_bwd_hdim128_bf16_sm90_cu_677d2eb9_27756ignoreE,(_ZN66_INTERNAL_1792fac5_30_flash_bwd_hdim128_bf16_sm90_cu_677d2eb9_27754cute7productE - _ZN66_INTERNAL_1792fac5_30_flash_bwd_hdim128_bf16_sm90_cu_677d2eb9_27754cuda3std3__468_GLOBAL__N__1792fac5_30_flash_bwd_hdim128_bf16_sm90_cu_677d2eb9_27756ignoreE)
_ZN66_INTERNAL_1792fac5_30_flash_bwd_hdim128_bf16_sm90_cu_677d2eb9_27754cuda3std3__468_GLOBAL__N__1792fac5_30_flash_bwd_hdim128_bf16_sm90_cu_677d2eb9_27756ignoreE:
	.zero		1
	.type		_ZN66_INTERNAL_1792fac5_30_flash_bwd_hdim128_bf16_sm90_cu_677d2eb9_27754cute7productE,@object
	.size		_ZN66_INTERNAL_1792fac5_30_flash_bwd_hdim128_bf16_sm90_cu_677d2eb9_27754cute7productE,(_ZN66_INTERNAL_1792fac5_30_flash_bwd_hdim128_bf16_sm90_cu_677d2eb9_27754cuda3std3__45__cpo3endE - _ZN66_INTERNAL_1792fac5_30_flash_bwd_hdim128_bf16_sm90_cu_677d2eb9_27754cute7productE)
_ZN66_INTERNAL_1792fac5_30_flash_bwd_hdim128_bf16_sm90_cu_677d2eb9_27754cute7productE:
	.zero		1
	.type		_ZN66_INTERNAL_1792fac5_30_flash_bwd_hdim128_bf16_sm90_cu_677d2eb9_27754cuda3std3__45__cpo3endE,@object
	.size		_ZN66_INTERNAL_1792fac5_30_flash_bwd_hdim128_bf16_sm90_cu_677d2eb9_27754cuda3std3__45__cpo3endE,(_ZN66_INTERNAL_1792fac5_30_flash_bwd_hdim128_bf16_sm90_cu_677d2eb9_27754cuda3std3__419piecewise_constructE - _ZN66_INTERNAL_1792fac5_30_flash_bwd_hdim128_bf16_sm90_cu_677d2eb9_27754cuda3std3__45__cpo3endE)
_ZN66_INTERNAL_1792fac5_30_flash_bwd_hdim128_bf16_sm90_cu_677d2eb9_27754cuda3std3__45__cpo3endE:
	.zero		1
	.type		_ZN66_INTERNAL_1792fac5_30_flash_bwd_hdim128_bf16_sm90_cu_677d2eb9_27754cuda3std3__419piecewise_constructE,@object
	.size		_ZN66_INTERNAL_1792fac5_30_flash_bwd_hdim128_bf16_sm90_cu_677d2eb9_27754cuda3std3__419piecewise_constructE,(_ZN66_INTERNAL_1792fac5_30_flash_bwd_hdim128_bf16_sm90_cu_677d2eb9_27754cuda3std3__45__cpo4cendE - _ZN66_INTERNAL_1792fac5_30_flash_bwd_hdim128_bf16_sm90_cu_677d2eb9_27754cuda3std3__419piecewise_constructE)
_ZN66_INTERNAL_1792fac5_30_flash_bwd_hdim128_bf16_sm90_cu_677d2eb9_27754cuda3std3__419piecewise_constructE:
	.zero		1
	.type		_ZN66_INTERNAL_1792fac5_30_flash_bwd_hdim128_bf16_sm90_cu_677d2eb9_27754cuda3std3__45__cpo4cendE,@object
	.size		_ZN66_INTERNAL_1792fac5_30_flash_bwd_hdim128_bf16_sm90_cu_677d2eb9_27754cuda3std3__45__cpo4cendE,(_ZN66_INTERNAL_1792fac5_30_flash_bwd_hdim128_bf16_sm90_cu_677d2eb9_27754cuda3std6ranges3__45__cpo4swapE - _ZN66_INTERNAL_1792fac5_30_flash_bwd_hdim128_bf16_sm90_cu_677d2eb9_27754cuda3std3__45__cpo4cendE)
_ZN66_INTERNAL_1792fac5_30_flash_bwd_hdim128_bf16_sm90_cu_677d2eb9_27754cuda3std3__45__cpo4cendE:
	.zero		1
	.type		_ZN66_INTERNAL_1792fac5_30_flash_bwd_hdim128_bf16_sm90_cu_677d2eb9_27754cuda3std6ranges3__45__cpo4swapE,@object
	.size		_ZN66_INTERNAL_1792fac5_30_flash_bwd_hdim128_bf16_sm90_cu_677d2eb9_27754cuda3std6ranges3__45__cpo4swapE,(.L_13 - _ZN66_INTERNAL_1792fac5_30_flash_bwd_hdim128_bf16_sm90_cu_677d2eb9_27754cuda3std6ranges3__45__cpo4swapE)
_ZN66_INTERNAL_1792fac5_30_flash_bwd_hdim128_bf16_sm90_cu_677d2eb9_27754cuda3std6ranges3__45__cpo4swapE:
	.zero		1
.L_13:


//--------------------- .nv.shared._ZN7cutlass13device_kernelIN5flash11enable_sm90INS1_16FlashAttnBwdSm90INS1_25CollectiveMainloopBwdSm90ILi2ELi2ELi2EN4cute5tupleIJNS5_1CILi1EEES8_S8_EEENS6_IJNS7_ILi80EEENS7_ILi128EEESB_EEENS_10bfloat16_tEfNS_4arch4Sm90ELb0ELb0ELb0ELb0ELb1ELb1ELb0ELb1ELi2ELi1ELi2ELi1ELb0EEENS1_21CollectiveEpilogueBwdISC_SD_SF_Li256ELb0ELb0ELi1EEENS1_19SingleTileSchedulerILb0ELb0ELb0ELi128EEEEEEEEEvNT_6ParamsE --------------------------
	.section	.nv.shared._ZN7cutlass13device_kernelIN5flash11enable_sm90INS1_16FlashAttnBwdSm90INS1_25CollectiveMainloopBwdSm90ILi2ELi2ELi2EN4cute5tupleIJNS5_1CILi1EEES8_S8_EEENS6_IJNS7_ILi80EEENS7_ILi128EEESB_EEENS_10bfloat16_tEfNS_4arch4Sm90ELb0ELb0ELb0ELb0ELb1ELb1ELb0ELb1ELi2ELi1ELi2ELi1ELb0EEENS1_21CollectiveEpilogueBwdISC_SD_SF_Li256ELb0ELb0ELi1EEENS1_19SingleTileSchedulerILb0ELb0ELb0ELi128EEEEEEEEEvNT_6ParamsE,"aw",@nobits
	.sectionflags	@""
	.align	16
	.zero		1024


//--------------------- .nv.shared._ZN7cutlass13device_kernelIN5flash11enable_sm90INS1_16FlashAttnBwdSm90INS1_25CollectiveMainloopBwdSm90ILi2ELi2ELi2EN4cute5tupleIJNS5_1CILi1EEES8_S8_EEENS6_IJNS7_ILi80EEENS7_ILi128EEESB_EEENS_10bfloat16_tEfNS_4arch4Sm90ELb0ELb0ELb0ELb0ELb0ELb1ELb0ELb1ELi2ELi1ELi2ELi1ELb0EEENS1_24CollectiveEpilogueBwdGQAISC_fSF_Li256ELb0ELb0EEENS1_19SingleTileSchedulerILb0ELb0ELb0ELi128EEEEEEEEEvNT_6ParamsE --------------------------
	.section	.nv.shared._ZN7cutlass13device_kernelIN5flash11enable_sm90INS1_16FlashAttnBwdSm90INS1_25CollectiveMainloopBwdSm90ILi2ELi2ELi2EN4cute5tupleIJNS5_1CILi1EEES8_S8_EEENS6_IJNS7_ILi80EEENS7_ILi128EEESB_EEENS_10bfloat16_tEfNS_4arch4Sm90ELb0ELb0ELb0ELb0ELb0ELb1ELb0ELb1ELi2ELi1ELi2ELi1ELb0EEENS1_24CollectiveEpilogueBwdGQAISC_fSF_Li256ELb0ELb0EEENS1_19SingleTileSchedulerILb0ELb0ELb0ELi128EEEEEEEEEvNT_6ParamsE,"aw",@nobits
	.sectionflags	@""
	.align	16
	.zero		1024


//--------------------- .nv.shared._ZN7cutlass13device_kernelIN5flash11enable_sm90INS1_16FlashAttnBwdSm90INS1_25CollectiveMainloopBwdSm90ILi2ELi2ELi2EN4cute5tupleIJNS5_1CILi1EEES8_S8_EEENS6_IJNS7_ILi80EEENS7_ILi128EEESB_EEENS_10bfloat16_tEfNS_4arch4Sm90ELb0ELb0ELb0ELb0ELb1ELb1ELb0ELb1ELi2ELi1ELi2ELi1ELb0EEENS1_24CollectiveEpilogueBwdGQAISC_fSF_Li256ELb0ELb1EEENS1_19SingleTileSchedulerILb0ELb0ELb0ELi128EEEEEEEEEvNT_6ParamsE --------------------------
	.section	.nv.shared._ZN7cutlass13device_kernelIN5flash11enable_sm90INS1_16FlashAttnBwdSm90INS1_25CollectiveMainloopBwdSm90ILi2ELi2ELi2EN4cute5tupleIJNS5_1CILi1EEES8_S8_EEENS6_IJNS7_ILi80EEENS7_ILi128EEESB_EEENS_10bfloat16_tEfNS_4arch4Sm90ELb0ELb0ELb0ELb0ELb1ELb1ELb0ELb1ELi2ELi1ELi2ELi1ELb0EEENS1_24CollectiveEpilogueBwdGQAISC_fSF_Li256ELb0ELb1EEENS1_19SingleTileSchedulerILb0ELb0ELb0ELi128EEEEEEEEEvNT_6ParamsE,"aw",@nobits
	.sectionflags	@""
	.align	16
	.zero		1024


//--------------------- .nv.shared._ZN7cutlass13device_kernelIN5flash22FlashAttnBwdPreprocessIN4cute5tupleIJNS3_1CILi80EEENS5_ILi128EEEEEENS_10bfloat16_tEfNS_4arch4Sm90ELb1ELb0EEEEEvNT_6ParamsE --------------------------
	.section	.nv.shared._ZN7cutlass13device_kernelIN5flash22FlashAttnBwdPreprocessIN4cute5tupleIJNS3_1CILi80EEENS5_ILi128EEEEEENS_10bfloat16_tEfNS_4arch4Sm90ELb1ELb0EEEEEvNT_6ParamsE,"aw",@nobits
	.sectionflags	@""
	.align	16
	.zero		1024


//--------------------- .nv.shared._ZN7cutlass13device_kernelIN5flash11enable_sm90INS1_16FlashAttnBwdSm90INS1_25CollectiveMainloopBwdSm90ILi2ELi2ELi2EN4cute5tupleIJNS5_1CILi1EEES8_S8_EEENS6_IJNS7_ILi80EEENS7_ILi128EEESB_EEENS_10bfloat16_tEfNS_4arch4Sm90ELb0ELb0ELb0ELb1ELb0ELb1ELb0ELb1ELi2ELi1ELi2ELi1ELb0EEENS1_21CollectiveEpilogueBwdISC_SD_SF_Li256ELb1ELb0ELi1EEENS1_19SingleTileSchedulerILb1ELb0ELb0ELi128EEEEEEEEEvNT_6ParamsE --------------------------
	.section	.nv.shared._ZN7cutlass13device_kernelIN5flash11enable_sm90INS1_16FlashAttnBwdSm90INS1_25CollectiveMainloopBwdSm90ILi2ELi2ELi2EN4cute5tupleIJNS5_1CILi1EEES8_S8_EEENS6_IJNS7_ILi80EEENS7_ILi128EEESB_EEENS_10bfloat16_tEfNS_4arch4Sm90ELb0ELb0ELb0ELb1ELb0ELb1ELb0ELb1ELi2ELi1ELi2ELi1ELb0EEENS1_21CollectiveEpilogueBwdISC_SD_SF_Li256ELb1ELb0ELi1EEENS1_19SingleTileSchedulerILb1ELb0ELb0ELi128EEEEEEEEEvNT_6ParamsE,"aw",@nobits
	.sectionflags	@""
	.align	16
	.zero		1024


//--------------------- .nv.shared._ZN7cutlass13device_kernelIN5flash11enable_sm90INS1_16FlashAttnBwdSm90INS1_25CollectiveMainloopBwdSm90ILi2ELi2ELi2EN4cute5tupleIJNS5_1CILi1EEES8_S8_EEENS6_IJNS7_ILi80EEENS7_ILi128EEESB_EEENS_10bfloat16_tEfNS_4arch4Sm90ELb0ELb0ELb0ELb1ELb1ELb1ELb0ELb1ELi2ELi1ELi2ELi1ELb0EEENS1_21CollectiveEpilogueBwdISC_SD_SF_Li256ELb1ELb0ELi1EEENS1_19SingleTileSchedulerILb1ELb0ELb0ELi128EEEEEEEEEvNT_6ParamsE --------------------------
	.section	.nv.shared._ZN7cutlass13device_kernelIN5flash11enable_sm90INS1_16FlashAttnBwdSm90INS1_25CollectiveMainloopBwdSm90ILi2ELi2ELi2EN4cute5tupleIJNS5_1CILi1EEES8_S8_EEENS6_IJNS7_ILi80EEENS7_ILi128EEESB_EEENS_10bfloat16_tEfNS_4arch4Sm90ELb0ELb0ELb0ELb1ELb1ELb1ELb0ELb1ELi2ELi1ELi2ELi1ELb0EEENS1_21CollectiveEpilogueBwdISC_SD_SF_Li256ELb1ELb0ELi1EEENS1_19SingleTileSchedulerILb1ELb0ELb0ELi128EEEEEEEEEvNT_6ParamsE,"aw",@nobits
	.sectionflags	@""
	.align	16
	.zero		1024


//--------------------- .nv.shared._ZN7cutlass13device_kernelIN5flash11enable_sm90INS1_16FlashAttnBwdSm90INS1_25CollectiveMainloopBwdSm90ILi2ELi2ELi2EN4cute5tupleIJNS5_1CILi1EEES8_S8_EEENS6_IJNS7_ILi80EEENS7_ILi128EEESB_EEENS_10bfloat16_tEfNS_4arch4Sm90ELb0ELb0ELb0ELb1ELb0ELb1ELb0ELb1ELi2ELi1ELi2ELi1ELb0EEENS1_24CollectiveEpilogueBwdGQAISC_fSF_Li256ELb1ELb0EEENS1_19SingleTileSchedulerILb1ELb0ELb0ELi128EEEEEEEEEvNT_6ParamsE --------------------------
	.section	.nv.shared._ZN7cutlass13device_kernelIN5flash11enable_sm90INS1_16FlashAttnBwdSm90INS1_25CollectiveMainloopBwdSm90ILi2ELi2ELi2EN4cute5tupleIJNS5_1CILi1EEES8_S8_EEENS6_IJNS7_ILi80EEENS7_ILi128EEESB_EEENS_10bfloat16_tEfNS_4arch4Sm90ELb0ELb0ELb0ELb1ELb0ELb1ELb0ELb1ELi2ELi1ELi2ELi1ELb0EEENS1_24CollectiveEpilogueBwdGQAISC_fSF_Li256ELb1ELb0EEENS1_19SingleTileSchedulerILb1ELb0ELb0ELi128EEEEEEEEEvNT_6ParamsE,"aw",@nobits
	.sectionflags	@""
	.align	16
	.zero		1024


//--------------------- .nv.shared._ZN7cutlass13device_kernelIN5flash32FlashAttnBwdPostprocessConvertdQIN4cute5tupleIJNS3_1CILi80EEENS5_ILi128EEEEEENS_10bfloat16_tEfNS_4arch4Sm90ELi256ENS3_8TiledMMAINS3_8MMA_AtomIJNS3_4SM904GMMA27MMA_64x16x16_F32BF16BF16_SSILNSF_5MajorE1ELSH_0ELNSF_7ScaleInE1ELSI_1EEEEEENS3_6LayoutINS4_IJNS5_ILi2EEENS5_ILi1EEESN_EEENS4_IJSN_NS5_ILi0EEESP_EEEEENS4_IJNS3_10UnderscoreESS_SS_EEEEELb1EEEEEvNT_6ParamsE --------------------------
	.section	.nv.shared._ZN7cutlass13device_kernelIN5flash32FlashAttnBwdPostprocessConvertdQIN4cute5tupleIJNS3_1CILi80EEENS5_ILi128EEEEEENS_10bfloat16_tEfNS_4arch4Sm90ELi256ENS3_8TiledMMAINS3_8MMA_AtomIJNS3_4SM904GMMA27MMA_64x16x16_F32BF16BF16_SSILNSF_5MajorE1ELSH_0ELNSF_7ScaleInE1ELSI_1EEEEEENS3_6LayoutINS4_IJNS5_ILi2EEENS5_ILi1EEESN_EEENS4_IJSN_NS5_ILi0EEESP_EEEEENS4_IJNS3_10UnderscoreESS_SS_EEEEELb1EEEEEvNT_6ParamsE,"aw",@nobits
	.sectionflags	@""
	.align	16
	.zero		1024


//--------------------- .nv.shared._ZN7cutlass13device_kernelIN5flash11enable_sm90INS1_16FlashAttnBwdSm90INS1_25CollectiveMainloopBwdSm90ILi2ELi2ELi2EN4cute5tupleIJNS5_1CILi1EEES8_S8_EEENS6_IJNS7_ILi80EEENS7_ILi128EEESB_EEENS_10bfloat16_tEfNS_4arch4Sm90ELb0ELb0ELb0ELb1ELb1ELb1ELb0ELb1ELi2ELi1ELi2ELi1ELb0EEENS1_24CollectiveEpilogueBwdGQAISC_fSF_Li256ELb1ELb1EEENS1_19SingleTileSchedulerILb1ELb0ELb0ELi128EEEEEEEEEvNT_6ParamsE --------------------------
	.section	.nv.shared._ZN7cutlass13device_kernelIN5flash11enable_sm90INS1_16FlashAttnBwdSm90INS1_25CollectiveMainloopBwdSm90ILi2ELi2ELi2EN4cute5tupleIJNS5_1CILi1EEES8_S8_EEENS6_IJNS7_ILi80EEENS7_ILi128EEESB_EEENS_10bfloat16_tEfNS_4arch4Sm90ELb0ELb0ELb0ELb1ELb1ELb1ELb0ELb1ELi2ELi1ELi2ELi1ELb0EEENS1_24CollectiveEpilogueBwdGQAISC_fSF_Li256ELb1ELb1EEENS1_19SingleTileSchedulerILb1ELb0ELb0ELi128EEEEEEEEEvNT_6ParamsE,"aw",@nobits
	.sectionflags	@""
	.align	16
	.zero		1024


//--------------------- .nv.shared._ZN7cutlass13device_kernelIN5flash22FlashAttnBwdPreprocessIN4cute5tupleIJNS3_1CILi80EEENS5_ILi128EEEEEENS_10bfloat16_tEfNS_4arch4Sm90ELb1ELb1EEEEEvNT_6ParamsE --------------------------
	.section	.nv.shared._ZN7cutlass13device_kernelIN5flash22FlashAttnBwdPreprocessIN4cute5tupleIJNS3_1CILi80EEENS5_ILi128EEEEEENS_10bfloat16_tEfNS_4arch4Sm90ELb1ELb1EEEEEvNT_6ParamsE,"aw",@nobits
	.sectionflags	@""
	.align	16
	.zero		1024


//--------------------- .nv.shared._ZN7cutlass13device_kernelIN5flash11enable_sm90INS1_16FlashAttnBwdSm90INS1_25CollectiveMainloopBwdSm90ILi2ELi2ELi2EN4cute5tupleIJNS5_1CILi1EEES8_S8_EEENS6_IJNS7_ILi64EEENS7_ILi128EEESB_EEENS_10bfloat16_tEfNS_4arch4Sm90ELb0ELb1ELb0ELb0ELb0ELb1ELb0ELb0ELi2ELi1ELi2ELi1ELb0EEENS1_21CollectiveEpilogueBwdISC_SD_SF_Li256ELb0ELb0ELi1EEENS1_19SingleTileSchedulerILb0ELb0ELb0ELi128EEEEEEEEEvNT_6ParamsE --------------------------
	.section	.nv.shared._ZN7cutlass13device_kernelIN5flash11enable_sm90INS1_16FlashAttnBwdSm90INS1_25CollectiveMainloopBwdSm90ILi2ELi2ELi2EN4cute5tupleIJNS5_1CILi1EEES8_S8_EEENS6_IJNS7_ILi64EEENS7_ILi128EEESB_EEENS_10bfloat16_tEfNS_4arch4Sm90ELb0ELb1ELb0ELb0ELb0ELb1ELb0ELb0ELi2ELi1ELi2ELi1ELb0EEENS1_21CollectiveEpilogueBwdISC_SD_SF_Li256ELb0ELb0ELi1EEENS1_19SingleTileSchedulerILb0ELb0ELb0ELi128EEEEEEEEEvNT_6ParamsE,"aw",@nobits
	.sectionflags	@""
	.align	16
	.zero		1024


//--------------------- .nv.shared._ZN7cutlass13device_kernelIN5flash11enable_sm90INS1_16FlashAttnBwdSm90INS1_25CollectiveMainloopBwdSm90ILi2ELi2ELi2EN4cute5tupleIJNS5_1CILi1EEES8_S8_EEENS6_IJNS7_ILi64EEENS7_ILi128EEESB_EEENS_10bfloat16_tEfNS_4arch4Sm90ELb0ELb1ELb0ELb0ELb1ELb1ELb0ELb0ELi2ELi1ELi2ELi1ELb0EEENS1_21CollectiveEpilogueBwdISC_SD_SF_Li256ELb0ELb0ELi1EEENS1_19SingleTileSchedulerILb0ELb0ELb0ELi128EEEEEEEEEvNT_6ParamsE --------------------------
	.section	.nv.shared._ZN7cutlass13device_kernelIN5flash11enable_sm90INS1_16FlashAttnBwdSm90INS1_25CollectiveMainloopBwdSm90ILi2ELi2ELi2EN4cute5tupleIJNS5_1CILi1EEES8_S8_EEENS6_IJNS7_ILi64EEENS7_ILi128EEESB_EEENS_10bfloat16_tEfNS_4arch4Sm90ELb0ELb1ELb0ELb0ELb1ELb1ELb0ELb0ELi2ELi1ELi2ELi1ELb0EEENS1_21CollectiveEpilogueBwdISC_SD_SF_Li256ELb0ELb0ELi1EEENS1_19SingleTileSchedulerILb0ELb0ELb0ELi128EEEEEEEEEvNT_6ParamsE,"aw",@nobits
	.sectionflags	@""
	.align	16
	.zero		1024


//--------------------- .nv.shared._ZN7cutlass13device_kernelIN5flash11enable_sm90INS1_16FlashAttnBwdSm90INS1_25CollectiveMainloopBwdSm90ILi2ELi2ELi2EN4cute5tupleIJNS5_1CILi1EEES8_S8_EEENS6_IJNS7_ILi64EEENS7_ILi128EEESB_EEENS_10bfloat16_tEfNS_4arch4Sm90ELb0ELb1ELb0ELb0ELb0ELb1ELb0ELb0ELi2ELi1ELi2ELi1ELb0EEENS1_24CollectiveEpilogueBwdGQAISC_fSF_Li256ELb0ELb0EEENS1_19SingleTileSchedulerILb0ELb0ELb0ELi128EEEEEEEEEvNT_6ParamsE --------------------------
	.section	.nv.shared._ZN7cutlass13device_kernelIN5flash11enable_sm90INS1_16FlashAttnBwdSm90INS1_25CollectiveMainloopBwdSm90ILi2ELi2ELi2EN4cute5tupleIJNS5_1CILi1EEES8_S8_EEENS6_IJNS7_ILi64EEENS7_ILi128EEESB_EEENS_10bfloat16_tEfNS_4arch4Sm90ELb0ELb1ELb0ELb0ELb0ELb1ELb0ELb0ELi2ELi1ELi2ELi1ELb0EEENS1_24CollectiveEpilogueBwdGQAISC_fSF_Li256ELb0ELb0EEENS1_19SingleTileSchedulerILb0ELb0ELb0ELi128EEEEEEEEEvNT_6ParamsE,"aw",@nobits
	.sectionflags	@""
	.align	16
	.zero		1024


//--------------------- .nv.shared._ZN7cutlass13device_kernelIN5flash11enable_sm90INS1_16FlashAttnBwdSm90INS1_25CollectiveMainloopBwdSm90ILi2ELi2ELi2EN4cute5tupleIJNS5_1CILi1EEES8_S8_EEENS6_IJNS7_ILi64EEENS7_ILi128EEESB_EEENS_10bfloat16_tEfNS_4arch4Sm90ELb0ELb1ELb0ELb0ELb1ELb1ELb0ELb0ELi2ELi1ELi2ELi1ELb0EEENS1_24CollectiveEpilogueBwdGQAISC_fSF_Li256ELb0ELb1EEENS1_19SingleTileSchedulerILb0ELb0ELb0ELi128EEEEEEEEEvNT_6ParamsE --------------------------
	.section	.nv.shared._ZN7cutlass13device_kernelIN5flash11enable_sm90INS1_16FlashAttnBwdSm90INS1_25CollectiveMainloopBwdSm90ILi2ELi2ELi2EN4cute5tupleIJNS5_1CILi1EEES8_S8_EEENS6_IJNS7_ILi64EEENS7_ILi128EEESB_EEENS_10bfloat16_tEfNS_4arch4Sm90ELb0ELb1ELb0ELb0ELb1ELb1ELb0ELb0ELi2ELi1ELi2ELi1ELb0EEENS1_24CollectiveEpilogueBwdGQAISC_fSF_Li256ELb0ELb1EEENS1_19SingleTileSchedulerILb0ELb0ELb0ELi128EEEEEEEEEvNT_6ParamsE,"aw",@nobits
	.sectionflags	@""
	.align	16
	.zero		1024


//--------------------- .nv.shared._ZN7cutlass13device_kernelIN5flash11enable_sm90INS1_16FlashAttnBwdSm90INS1_25CollectiveMainloopBwdSm90ILi2ELi2ELi2EN4cute5tupleIJNS5_1CILi1EEES8_S8_EEENS6_IJNS7_ILi64EEENS7_ILi128EEESB_EEENS_10bfloat16_tEfNS_4arch4Sm90ELb0ELb1ELb0ELb1ELb0ELb1ELb0ELb0ELi2ELi1ELi2ELi1ELb0EEENS1_21CollectiveEpilogueBwdISC_SD_SF_Li256ELb1ELb0ELi1EEENS1_19SingleTileSchedulerILb1ELb0ELb0ELi128EEEEEEEEEvNT_6ParamsE --------------------------
	.section	.nv.shared._ZN7cutlass13device_kernelIN5flash11enable_sm90INS1_16FlashAttnBwdSm90INS1_25CollectiveMainloopBwdSm90ILi2ELi2ELi2EN4cute5tupleIJNS5_1CILi1EEES8_S8_EEENS6_IJNS7_ILi64EEENS7_ILi128EEESB_EEENS_10bfloat16_tEfNS_4arch4Sm90ELb0ELb1ELb0ELb1ELb0ELb1ELb0ELb0ELi2ELi1ELi2ELi1ELb0EEENS1_21CollectiveEpilogueBwdISC_SD_SF_Li256ELb1ELb0ELi1EEENS1_19SingleTileSchedulerILb1ELb0ELb0ELi128EEEEEEEEEvNT_6ParamsE,"aw",@nobits
	.sectionflags	@""
	.align	16
	.zero		1024


//--------------------- .nv.shared._ZN7cutlass13device_kernelIN5flash11enable_sm90INS1_16FlashAttnBwdSm90INS1_25CollectiveMainloopBwdSm90ILi2ELi2ELi2EN4cute5tupleIJNS5_1CILi1EEES8_S8_EEENS6_IJNS7_ILi64EEENS7_ILi128EEESB_EEENS_10bfloat16_tEfNS_4arch4Sm90ELb0ELb1ELb0ELb1ELb1ELb1ELb0ELb0ELi2ELi1ELi2ELi1ELb0EEENS1_21CollectiveEpilogueBwdISC_SD_SF_Li256ELb1ELb0ELi1EEENS1_19SingleTileSchedulerILb1ELb0ELb0ELi128EEEEEEEEEvNT_6ParamsE --------------------------
	.section	.nv.shared._ZN7cutlass13device_kernelIN5flash11enable_sm90INS1_16FlashAttnBwdSm90INS1_25CollectiveMainloopBwdSm90ILi2ELi2ELi2EN4cute5tupleIJNS5_1CILi1EEES8_S8_EEENS6_IJNS7_ILi64EEENS7_ILi128EEESB_EEENS_10bfloat16_tEfNS_4arch4Sm90ELb0ELb1ELb0ELb1ELb1ELb1ELb0ELb0ELi2ELi1ELi2ELi1ELb0EEENS1_21CollectiveEpilogueBwdISC_SD_SF_Li256ELb1ELb0ELi1EEENS1_19SingleTileSchedulerILb1ELb0ELb0ELi128EEEEEEEEEvNT_6ParamsE,"aw",@nobits
	.sectionflags	@""
	.align	16
	.zero		1024


//--------------------- .nv.shared._ZN7cutlass13device_kernelIN5flash11enable_sm90INS1_16FlashAttnBwdSm90INS1_25CollectiveMainloopBwdSm90ILi2ELi2ELi2EN4cute5tupleIJNS5_1CILi1EEES8_S8_EEENS6_IJNS7_ILi64EEENS7_ILi128EEESB_EEENS_10bfloat16_tEfNS_4arch4Sm90ELb0ELb1ELb0ELb1ELb0ELb1ELb0ELb0ELi2ELi1ELi2ELi1ELb0EEENS1_24CollectiveEpilogueBwdGQAISC_fSF_Li256ELb1ELb0EEENS1_19SingleTileSchedulerILb1ELb0ELb0ELi128EEEEEEEEEvNT_6ParamsE --------------------------
	.section	.nv.shared._ZN7cutlass13device_kernelIN5flash11enable_sm90INS1_16FlashAttnBwdSm90INS1_25CollectiveMainloopBwdSm90ILi2ELi2ELi2EN4cute5tupleIJNS5_1CILi1EEES8_S8_EEENS6_IJNS7_ILi64EEENS7_ILi128EEESB_EEENS_10bfloat16_tEfNS_4arch4Sm90ELb0ELb1ELb0ELb1ELb0ELb1ELb0ELb0ELi2ELi1ELi2ELi1ELb0EEENS1_24CollectiveEpilogueBwdGQAISC_fSF_Li256ELb1ELb0EEENS1_19SingleTileSchedulerILb1ELb0ELb0ELi128EEEEEEEEEvNT_6ParamsE,"aw",@nobits
	.sectionflags	@""
	.align	16
	.zero		1024


//--------------------- .nv.shared._ZN7cutlass13device_kernelIN5flash11enable_sm90INS1_16FlashAttnBwdSm90INS1_25CollectiveMainloopBwdSm90ILi2ELi2ELi2EN4cute5tupleIJNS5_1CILi1EEES8_S8_EEENS6_IJNS7_ILi64EEENS7_ILi128EEESB_EEENS_10bfloat16_tEfNS_4arch4Sm90ELb0ELb1ELb0ELb1ELb1ELb1ELb0ELb0ELi2ELi1ELi2ELi1ELb0EEENS1_24CollectiveEpilogueBwdGQAISC_fSF_Li256ELb1ELb1EEENS1_19SingleTileSchedulerILb1ELb0ELb0ELi128EEEEEEEEEvNT_6ParamsE --------------------------
	.section	.nv.shared._ZN7cutlass13device_kernelIN5flash11enable_sm90INS1_16FlashAttnBwdSm90INS1_25CollectiveMainloopBwdSm90ILi2ELi2ELi2EN4cute5tupleIJNS5_1CILi1EEES8_S8_EEENS6_IJNS7_ILi64EEENS7_ILi128EEESB_EEENS_10bfloat16_tEfNS_4arch4Sm90ELb0ELb1ELb0ELb1ELb1ELb1ELb0ELb0ELi2ELi1ELi2ELi1ELb0EEENS1_24CollectiveEpilogueBwdGQAISC_fSF_Li256ELb1ELb1EEENS1_19SingleTileSchedulerILb1ELb0ELb0ELi128EEEEEEEEEvNT_6ParamsE,"aw",@nobits
	.sectionflags	@""
	.align	16
	.zero		1024


//--------------------- .nv.shared._ZN7cutlass13device_kernelIN5flash11enable_sm90INS1_16FlashAttnBwdSm90INS1_25CollectiveMainloopBwdSm90ILi2ELi2ELi2EN4cute5tupleIJNS5_1CILi1EEES8_S8_EEENS6_IJNS7_ILi64EEENS7_ILi128EEESB_EEENS_10bfloat16_tEfNS_4arch4Sm90ELb1ELb0ELb0ELb0ELb0ELb1ELb0ELb0ELi2ELi1ELi2ELi1ELb0EEENS1_21CollectiveEpilogueBwdISC_SD_SF_Li256ELb0ELb0ELi1EEENS1_25SingleTileBwdLPTSchedulerILb0ELi128ELb0EEEEEEEEEvNT_6ParamsE --------------------------
	.section	.nv.shared._ZN7cutlass13device_kernelIN5flash11enable_sm90INS1_16FlashAttnBwdSm90INS1_25CollectiveMainloopBwdSm90ILi2ELi2ELi2EN4cute5tupleIJNS5_1CILi1EEES8_S8_EEENS6_IJNS7_ILi64EEENS7_ILi128EEESB_EEENS_10bfloat16_tEfNS_4arch4Sm90ELb1ELb0ELb0ELb0ELb0ELb1ELb0ELb0ELi2ELi1ELi2ELi1ELb0EEENS1_21CollectiveEpilogueBwdISC_SD_SF_Li256ELb0ELb0ELi1EEENS1_25SingleTileBwdLPTSchedulerILb0ELi128ELb0EEEEEEEEEvNT_6ParamsE,"aw",@nobits
	.sectionflags	@""
	.align	16
	.zero		1024


//--------------------- .nv.shared._ZN7cutlass13device_kernelIN5flash11enable_sm90INS1_16FlashAttnBwdSm90INS1_25CollectiveMainloopBwdSm90ILi2ELi2ELi2EN4cute5tupleIJNS5_1CILi1EEES8_S8_EEENS6_IJNS7_ILi64EEENS7_ILi128EEESB_EEENS_10bfloat16_tEfNS_4arch4Sm90ELb1ELb0ELb0ELb0ELb1ELb1ELb0ELb0ELi2ELi1ELi2ELi1ELb0EEENS1_21CollectiveEpilogueBwdISC_SD_SF_Li256ELb0ELb0ELi1EEENS1_25SingleTileBwdLPTSchedulerILb0ELi128ELb1EEEEEEEEEvNT_6ParamsE --------------------------
	.section	.nv.shared._ZN7cutlass13device_kernelIN5flash11enable_sm90INS1_16FlashAttnBwdSm90INS1_25CollectiveMainloopBwdSm90ILi2ELi2ELi2EN4cute5tupleIJNS5_1CILi1EEES8_S8_EEENS6_IJNS7_ILi64EEENS7_ILi128EEESB_EEENS_10bfloat16_tEfNS_4arch4Sm90ELb1ELb0ELb0ELb0ELb1ELb1ELb0ELb0ELi2ELi1ELi2ELi1ELb0EEENS1_21CollectiveEpilogueBwdISC_SD_SF_Li256ELb0ELb0ELi1EEENS1_25SingleTileBwdLPTSchedulerILb0ELi128ELb1EEEEEEEEEvNT_6ParamsE,"aw",@nobits
	.sectionflags	@""
	.align	16
	.zero		1024


//--------------------- .nv.shared._ZN7cutlass13device_kernelIN5flash11enable_sm90INS1_16FlashAttnBwdSm90INS1_25CollectiveMainloopBwdSm90ILi2ELi2ELi2EN4cute5tupleIJNS5_1CILi1EEES8_S8_EEENS6_IJNS7_ILi64EEENS7_ILi128EEESB_EEENS_10bfloat16_tEfNS_4arch4Sm90ELb1ELb0ELb0ELb0ELb0ELb1ELb0ELb0ELi2ELi1ELi2ELi1ELb0EEENS1_24CollectiveEpilogueBwdGQAISC_fSF_Li256ELb0ELb0EEENS1_25SingleTileBwdLPTSchedulerILb0ELi128ELb0EEEEEEEEEvNT_6ParamsE --------------------------
	.section	.nv.shared._ZN7cutlass13device_kernelIN5flash11enable_sm90INS1_16FlashAttnBwdSm90INS1_25CollectiveMainloopBwdSm90ILi2ELi2ELi2EN4cute5tupleIJNS5_1CILi1EEES8_S8_EEENS6_IJNS7_ILi64EEENS7_ILi128EEESB_EEENS_10bfloat16_tEfNS_4arch4Sm90ELb1ELb0ELb0ELb0ELb0ELb1ELb0ELb0ELi2ELi1ELi2ELi1ELb0EEENS1_24CollectiveEpilogueBwdGQAISC_fSF_Li256ELb0ELb0EEENS1_25SingleTileBwdLPTSchedulerILb0ELi128ELb0EEEEEEEEEvNT_6ParamsE,"aw",@nobits
	.sectionflags	@""
	.align	16
	.zero		1024


//--------------------- .nv.shared._ZN7cutlass13device_kernelIN5flash11enable_sm90INS1_16FlashAttnBwdSm90INS1_25CollectiveMainloopBwdSm90ILi2ELi2ELi2EN4cute5tupleIJNS5_1CILi1EEES8_S8_EEENS6_IJNS7_ILi64EEENS7_ILi128EEESB_EEENS_10bfloat16_tEfNS_4arch4Sm90ELb1ELb0ELb0ELb0ELb1ELb1ELb0ELb0ELi2ELi1ELi2ELi1ELb0EEENS1_24CollectiveEpilogueBwdGQAISC_fSF_Li256ELb0ELb1EEENS1_25SingleTileBwdLPTSchedulerILb0ELi128ELb1EEEEEEEEEvNT_6ParamsE --------------------------
	.section	.nv.shared._ZN7cutlass13device_kernelIN5flash11enable_sm90INS1_16FlashAttnBwdSm90INS1_25CollectiveMainloopBwdSm90ILi2ELi2ELi2EN4cute5tupleIJNS5_1CILi1EEES8_S8_EEENS6_IJNS7_ILi64EEENS7_ILi128EEESB_EEENS_10bfloat16_tEfNS_4arch4Sm90ELb1ELb0ELb0ELb0ELb1ELb1ELb0ELb0ELi2ELi1ELi2ELi1ELb0EEENS1_24CollectiveEpilogueBwdGQAISC_fSF_Li256ELb0ELb1EEENS1_25SingleTileBwdLPTSchedulerILb0ELi128ELb1EEEEEEEEEvNT_6ParamsE,"aw",@nobits
	.sectionflags	@""
	.align	16
	.zero		1024


//--------------------- .nv.shared._ZN7cutlass13device_kernelIN5flash22FlashAttnBwdPreprocessIN4cute5tupleIJNS3_1CILi64EEENS5_ILi128EEEEEENS_10bfloat16_tEfNS_4arch4Sm90ELb1ELb0EEEEEvNT_6ParamsE --------------------------
	.section	.nv.shared._ZN7cutlass13device_kernelIN5flash22FlashAttnBwdPreprocessIN4cute5tupleIJNS3_1CILi64EEENS5_ILi128EEEEEENS_10bfloat16_tEfNS_4arch4Sm90ELb1ELb0EEEEEvNT_6ParamsE,"aw",@nobits
	.sectionflags	@""
	.align	16
	.zero		1024


//--------------------- .nv.shared._ZN7cutlass13device_kernelIN5flash11enable_sm90INS1_16FlashAttnBwdSm90INS1_25CollectiveMainloopBwdSm90ILi2ELi2ELi2EN4cute5tupleIJNS5_1CILi1EEES8_S8_EEENS6_IJNS7_ILi64EEENS7_ILi128EEESB_EEENS_10bfloat16_tEfNS_4arch4Sm90ELb1ELb0ELb0ELb1ELb0ELb1ELb0ELb0ELi2ELi1ELi2ELi1ELb0EEENS1_21CollectiveEpilogueBwdISC_SD_SF_Li256ELb1ELb0ELi1EEENS1_25SingleTileBwdLPTSchedulerILb1ELi128ELb0EEEEEEEEEvNT_6ParamsE --------------------------
	.section	.nv.shared._ZN7cutlass13device_kernelIN5flash11enable_sm90INS1_16FlashAttnBwdSm90INS1_25CollectiveMainloopBwdSm90ILi2ELi2ELi2EN4cute5tupleIJNS5_1CILi1EEES8_S8_EEENS6_IJNS7_ILi64EEENS7_ILi128EEESB_EEENS_10bfloat16_tEfNS_4arch4Sm90ELb1ELb0ELb0ELb1ELb0ELb1ELb0ELb0ELi2ELi1ELi2ELi1ELb0EEENS1_21CollectiveEpilogueBwdISC_SD_SF_Li256ELb1ELb0ELi1EEENS1_25SingleTileBwdLPTSchedulerILb1ELi128ELb0EEEEEEEEEvNT_6ParamsE,"aw",@nobits
	.sectionflags	@""
	.align	16
	.zero		1024


//--------------------- .nv.shared._ZN7cutlass13device_kernelIN5flash11enable_sm90INS1_16FlashAttnBwdSm90INS1_25CollectiveMainloopBwdSm90ILi2ELi2ELi2EN4cute5tupleIJNS5_1CILi1EEES8_S8_EEENS6_IJNS7_ILi64EEENS7_ILi128EEESB_EEENS_10bfloat16_tEfNS_4arch4Sm90ELb1ELb0ELb0ELb1ELb1ELb1ELb0ELb0ELi2ELi1ELi2ELi1ELb0EEENS1_21CollectiveEpilogueBwdISC_SD_SF_Li256ELb1ELb0ELi1EEENS1_25SingleTileBwdLPTSchedulerILb1ELi128ELb1EEEEEEEEEvNT_6ParamsE --------------------------
	.section	.nv.shared._ZN7cutlass13device_kernelIN5flash11enable_sm90INS1_16FlashAttnBwdSm90INS1_25CollectiveMainloopBwdSm90ILi2ELi2ELi2EN4cute5tupleIJNS5_1CILi1EEES8_S8_EEENS6_IJNS7_ILi64EEENS7_ILi128EEESB_EEENS_10bfloat16_tEfNS_4arch4Sm90ELb1ELb0ELb0ELb1ELb1ELb1ELb0ELb0ELi2ELi1ELi2ELi1ELb0EEENS1_21CollectiveEpilogueBwdISC_SD_SF_Li256ELb1ELb0ELi1EEENS1_25SingleTileBwdLPTSchedulerILb1ELi128ELb1EEEEEEEEEvNT_6ParamsE,"aw",@nobits
	.sectionflags	@""
	.align	16
	.zero		1024


//--------------------- .nv.shared._ZN7cutlass13device_kernelIN5flash11enable_sm90INS1_16FlashAttnBwdSm90INS1_25CollectiveMainloopBwdSm90ILi2ELi2ELi2EN4cute5tupleIJNS5_1CILi1EEES8_S8_EEENS6_IJNS7_ILi64EEENS7_ILi128EEESB_EEENS_10bfloat16_tEfNS_4arch4Sm90ELb1ELb0ELb0ELb1ELb0ELb1ELb0ELb0ELi2ELi1ELi2ELi1ELb0EEENS1_24CollectiveEpilogueBwdGQAISC_fSF_Li256ELb1ELb0EEENS1_25SingleTileBwdLPTSchedulerILb1ELi128ELb0EEEEEEEEEvNT_6ParamsE --------------------------
	.section	.nv.shared._ZN7cutlass13device_kernelIN5flash11enable_sm90INS1_16FlashAttnBwdSm90INS1_25CollectiveMainloopBwdSm90ILi2ELi2ELi2EN4cute5tupleIJNS5_1CILi1EEES8_S8_EEENS6_IJNS7_ILi64EEENS7_ILi128EEESB_EEENS_10bfloat16_tEfNS_4arch4Sm90ELb1ELb0ELb0ELb1ELb0ELb1ELb0ELb0ELi2ELi1ELi2ELi1ELb0EEENS1_24CollectiveEpilogueBwdGQAISC_fSF_Li256ELb1ELb0EEENS1_25SingleTileBwdLPTSchedulerILb1ELi128ELb0EEEEEEEEEvNT_6ParamsE,"aw",@nobits
	.sectionflags	@""
	.align	16
	.zero		1024


//--------------------- .nv.shared._ZN7cutlass13device_kernelIN5flash32FlashAttnBwdPostprocessConvertdQIN4cute5tupleIJNS3_1CILi128EEES6_EEENS_10bfloat16_tEfNS_4arch4Sm90ELi256ENS3_8TiledMMAINS3_8MMA_AtomIJNS3_4SM904GMMA28MMA_64x128x16_F32BF16BF16_RSILNSE_5MajorE0ELSG_1ELNSE_7ScaleInE1ELSH_1EEEEEENS3_6LayoutINS4_IJNS5_ILi2EEENS5_ILi1EEESM_EEENS4_IJSM_NS5_ILi0EEESO_EEEEENS4_IJNS3_10UnderscoreESR_SR_EEEEELb0EEEEEvNT_6ParamsE --------------------------
	.section	.nv.shared._ZN7cutlass13device_kernelIN5flash32FlashAttnBwdPostprocessConvertdQIN4cute5tupleIJNS3_1CILi128EEES6_EEENS_10bfloat16_tEfNS_4arch4Sm90ELi256ENS3_8TiledMMAINS3_8MMA_AtomIJNS3_4SM904GMMA28MMA_64x128x16_F32BF16BF16_RSILNSE_5MajorE0ELSG_1ELNSE_7ScaleInE1ELSH_1EEEEEENS3_6LayoutINS4_IJNS5_ILi2EEENS5_ILi1EEESM_EEENS4_IJSM_NS5_ILi0EEESO_EEEEENS4_IJNS3_10UnderscoreESR_SR_EEEEELb0EEEEEvNT_6ParamsE,"aw",@nobits
	.sectionflags	@""
	.align	16
	.zero		1024


//--------------------- .nv.shared._ZN7cutlass13device_kernelIN5flash32FlashAttnBwdPostprocessConvertdQIN4cute5tupleIJNS3_1CILi64EEENS5_ILi128EEEEEENS_10bfloat16_tEfNS_4arch4Sm90ELi256ENS3_8TiledMMAINS3_8MMA_AtomIJNS3_4SM904GMMA27MMA_64x64x16_F32BF16BF16_SSILNSF_5MajorE0ELSH_1ELNSF_7ScaleInE1ELSI_1EEEEEENS3_6LayoutINS4_IJNS5_ILi1EEENS5_ILi2EEESM_EEENS4_IJNS5_ILi0EEESM_SP_EEEEENS4_IJNS3_10UnderscoreESS_SS_EEEEELb0EEEEEvNT_6ParamsE --------------------------
	.section	.nv.shared._ZN7cutlass13device_kernelIN5flash32FlashAttnBwdPostprocessConvertdQIN4cute5tupleIJNS3_1CILi64EEENS5_ILi128EEEEEENS_10bfloat16_tEfNS_4arch4Sm90ELi256ENS3_8TiledMMAINS3_8MMA_AtomIJNS3_4SM904GMMA27MMA_64x64x16_F32BF16BF16_SSILNSF_5MajorE0ELSH_1ELNSF_7ScaleInE1ELSI_1EEEEEENS3_6LayoutINS4_IJNS5_ILi1EEENS5_ILi2EEESM_EEENS4_IJNS5_ILi0EEESM_SP_EEEEENS4_IJNS3_10UnderscoreESS_SS_EEEEELb0EEEEEvNT_6ParamsE,"aw",@nobits
	.sectionflags	@""
	.align	16
	.zero		1024


//--------------------- .nv.shared._ZN7cutlass13device_kernelIN5flash11enable_sm90INS1_16FlashAttnBwdSm90INS1_25CollectiveMainloopBwdSm90ILi2ELi2ELi2EN4cute5tupleIJNS5_1CILi1EEES8_S8_EEENS6_IJNS7_ILi64EEENS7_ILi128EEESB_EEENS_10bfloat16_tEfNS_4arch4Sm90ELb1ELb0ELb0ELb1ELb1ELb1ELb0ELb0ELi2ELi1ELi2ELi1ELb0EEENS1_24CollectiveEpilogueBwdGQAISC_fSF_Li256ELb1ELb1EEENS1_25SingleTileBwdLPTSchedulerILb1ELi128ELb1EEEEEEEEEvNT_6ParamsE --------------------------
	.section	.nv.shared._ZN7cutlass13device_kernelIN5flash11enable_sm90INS1_16FlashAttnBwdSm90INS1_25CollectiveMainloopBwdSm90ILi2ELi2ELi2EN4cute5tupleIJNS5_1CILi1EEES8_S8_EEENS6_IJNS7_ILi64EEENS7_ILi128EEESB_EEENS_10bfloat16_tEfNS_4arch4Sm90ELb1ELb0ELb0ELb1ELb1ELb1ELb0ELb0ELi2ELi1ELi2ELi1ELb0EEENS1_24CollectiveEpilogueBwdGQAISC_fSF_Li256ELb1ELb1EEENS1_25SingleTileBwdLPTSchedulerILb1ELi128ELb1EEEEEEEEEvNT_6ParamsE,"aw",@nobits
	.sectionflags	@""
	.align	16
	.zero		1024


//--------------------- .nv.shared._ZN7cutlass13device_kernelIN5flash22FlashAttnBwdPreprocessIN4cute5tupleIJNS3_1CILi64EEENS5_ILi128EEEEEENS_10bfloat16_tEfNS_4arch4Sm90ELb1ELb1EEEEEvNT_6ParamsE --------------------------
	.section	.nv.shared._ZN7cutlass13device_kernelIN5flash22FlashAttnBwdPreprocessIN4cute5tupleIJNS3_1CILi64EEENS5_ILi128EEEEEENS_10bfloat16_tEfNS_4arch4Sm90ELb1ELb1EEEEEvNT_6ParamsE,"aw",@nobits
	.sectionflags	@""
	.align	16
	.zero		1024


//--------------------- .nv.constant0._ZN7cutlass13device_kernelIN5flash11enable_sm90INS1_16FlashAttnBwdSm90INS1_25CollectiveMainloopBwdSm90ILi2ELi2ELi2EN4cute5tupleIJNS5_1CILi1EEES8_S8_EEENS6_IJNS7_ILi80EEENS7_ILi128EEESB_EEENS_10bfloat16_tEfNS_4arch4Sm90ELb0ELb0ELb0ELb0ELb0ELb1ELb0ELb1ELi2ELi1ELi2ELi1ELb0EEENS1_21CollectiveEpilogueBwdISC_SD_SF_Li256ELb0ELb0ELi1EEENS1_19SingleTileSchedulerILb0ELb0ELb0ELi128EEEEEEEEEvNT_6ParamsE --------------------------
	.section	.nv.constant0._ZN7cutlass13device_kernelIN5flash11enable_sm90INS1_16FlashAttnBwdSm90INS1_25CollectiveMainloopBwdSm90ILi2ELi2ELi2EN4cute5tupleIJNS5_1CILi1EEES8_S8_EEENS6_IJNS7_ILi80EEENS7_ILi128EEESB_EEENS_10bfloat16_tEfNS_4arch4Sm90ELb0ELb0ELb0ELb0ELb0ELb1ELb0ELb1ELi2ELi1ELi2ELi1ELb0EEENS1_21CollectiveEpilogueBwdISC_SD_SF_Li256ELb0ELb0ELi1EEENS1_19SingleTileSchedulerILb0ELb0ELb0ELi128EEEEEEEEEvNT_6ParamsE,"a",@progbits
	.sectionflags	@""
	.align	4
.nv.constant0._ZN7cutlass13device_kernelIN5flash11enable_sm90INS1_16FlashAttnBwdSm90INS1_25CollectiveMainloopBwdSm90ILi2ELi2ELi2EN4cute5tupleIJNS5_1CILi1EEES8_S8_EEENS6_IJNS7_ILi80EEENS7_ILi128EEESB_EEENS_10bfloat16_tEfNS_4arch4Sm90ELb0ELb0ELb0ELb0ELb0ELb1ELb0ELb1ELi2ELi1ELi2ELi1ELb0EEENS1_21CollectiveEpilogueBwdISC_SD_SF_Li256ELb0ELb0ELi1EEENS1_19SingleTileSchedulerILb0ELb0ELb0ELi128EEEEEEEEEvNT_6ParamsE:
	.zero		2944


//--------------------- .nv.constant0._ZN7cutlass13device_kernelIN5flash11enable_sm90INS1_16FlashAttnBwdSm90INS1_25CollectiveMainloopBwdSm90ILi2ELi2ELi2EN4cute5tupleIJNS5_1CILi1EEES8_S8_EEENS6_IJNS7_ILi80EEENS7_ILi128EEESB_EEENS_10bfloat16_tEfNS_4arch4Sm90ELb0ELb0ELb0ELb0ELb1ELb1ELb0ELb1ELi2ELi1ELi2ELi1ELb0EEENS1_21CollectiveEpilogueBwdISC_SD_SF_Li256ELb0ELb0ELi1EEENS1_19SingleTileSchedulerILb0ELb0ELb0ELi128EEEEEEEEEvNT_6ParamsE --------------------------
	.section	.nv.constant0._ZN7cutlass13device_kernelIN5flash11enable_sm90INS1_16FlashAttnBwdSm90INS1_25CollectiveMainloopBwdSm90ILi2ELi2ELi2EN4cute5tupleIJNS5_1CILi1EEES8_S8_EEENS6_IJNS7_ILi80EEENS7_ILi128EEESB_EEENS_10bfloat16_tEfNS_4arch4Sm90ELb0ELb0ELb0ELb0ELb1ELb1ELb0ELb1ELi2ELi1ELi2ELi1ELb0EEENS1_21CollectiveEpilogueBwdISC_SD_SF_Li256ELb0ELb0ELi1EEENS1_19SingleTileSchedulerILb0ELb0ELb0ELi128EEEEEEEEEvNT_6ParamsE,"a",@progbits
	.sectionflags	@""
	.align	4
.nv.constant0._ZN7cutlass13device_kernelIN5flash11enable_sm90INS1_16FlashAttnBwdSm90INS1_25CollectiveMainloopBwdSm90ILi2ELi2ELi2EN4cute5tupleIJNS5_1CILi1EEES8_S8_EEENS6_IJNS7_ILi80EEENS7_ILi128EEESB_EEENS_10bfloat16_tEfNS_4arch4Sm90ELb0ELb0ELb0ELb0ELb1ELb1ELb0ELb1ELi2ELi1ELi2ELi1ELb0EEENS1_21CollectiveEpilogueBwdISC_SD_SF_Li256ELb0ELb0ELi1EEENS1_19SingleTileSchedulerILb0ELb0ELb0ELi128EEEEEEEEEvNT_6ParamsE:
	.zero		2944


//--------------------- .nv.constant0._ZN7cutlass13device_kernelIN5flash11enable_sm90INS1_16FlashAttnBwdSm90INS1_25CollectiveMainloopBwdSm90ILi2ELi2ELi2EN4cute5tupleIJNS5_1CILi1EEES8_S8_EEENS6_IJNS7_ILi80EEENS7_ILi128EEESB_EEENS_10bfloat16_tEfNS_4arch4Sm90ELb0ELb0ELb0ELb0ELb0ELb1ELb0ELb1ELi2ELi1ELi2ELi1ELb0EEENS1_24CollectiveEpilogueBwdGQAISC_fSF_Li256ELb0ELb0EEENS1_19SingleTileSchedulerILb0ELb0ELb0ELi128EEEEEEEEEvNT_6ParamsE --------------------------
	.section	.nv.constant0._ZN7cutlass13device_kernelIN5flash11enable_sm90INS1_16FlashAttnBwdSm90INS1_25CollectiveMainloopBwdSm90ILi2ELi2ELi2EN4cute5tupleIJNS5_1CILi1EEES8_S8_EEENS6_IJNS7_ILi80EEENS7_ILi128EEESB_EEENS_10bfloat16_tEfNS_4arch4Sm90ELb0ELb0ELb0ELb0ELb0ELb1ELb0ELb1ELi2ELi1ELi2ELi1ELb0EEENS1_24CollectiveEpilogueBwdGQAISC_fSF_Li256ELb0ELb0EEENS1_19SingleTileSchedulerILb0ELb0ELb0ELi128EEEEEEEEEvNT_6ParamsE,"a",@progbits
	.sectionflags	@""
	.align	4
.nv.constant0._ZN7cutlass13device_kernelIN5flash11enable_sm90INS1_16FlashAttnBwdSm90INS1_25CollectiveMainloopBwdSm90ILi2ELi2ELi2EN4cute5tupleIJNS5_1CILi1EEES8_S8_EEENS6_IJNS7_ILi80EEENS7_ILi128EEESB_EEENS_10bfloat16_tEfNS_4arch4Sm90ELb0ELb0ELb0ELb0ELb0ELb1ELb0ELb1ELi2ELi1ELi2ELi1ELb0EEENS1_24CollectiveEpilogueBwdGQAISC_fSF_Li256ELb0ELb0EEENS1_19SingleTileSchedulerILb0ELb0ELb0ELi128EEEEEEEEEvNT_6ParamsE:
	.zero		2304


//--------------------- .nv.constant0._ZN7cutlass13device_kernelIN5flash11enable_sm90INS1_16FlashAttnBwdSm90INS1_25CollectiveMainloopBwdSm90ILi2ELi2ELi2EN4cute5tupleIJNS5_1CILi1EEES8_S8_EEENS6_IJNS7_ILi80EEENS7_ILi128EEESB_EEENS_10bfloat16_tEfNS_4arch4Sm90ELb0ELb0ELb0ELb0ELb1ELb1ELb0ELb1ELi2ELi1ELi2ELi1ELb0EEENS1_24CollectiveEpilogueBwdGQAISC_fSF_Li256ELb0ELb1EEENS1_19SingleTileSchedulerILb0ELb0ELb0ELi128EEEEEEEEEvNT_6ParamsE --------------------------
	.section	.nv.constant0._ZN7cutlass13device_kernelIN5flash11enable_sm90INS1_16FlashAttnBwdSm90INS1_25CollectiveMainloopBwdSm90ILi2ELi2ELi2EN4cute5tupleIJNS5_1CILi1EEES8_S8_EEENS6_IJNS7_ILi80EEENS7_ILi128EEESB_EEENS_10bfloat16_tEfNS_4arch4Sm90ELb0ELb0ELb0ELb0ELb1ELb1ELb0ELb1ELi2ELi1ELi2ELi1ELb0EEENS1_24CollectiveEpilogueBwdGQAISC_fSF_Li256ELb0ELb1EEENS1_19SingleTileSchedulerILb0ELb0ELb0ELi128EEEEEEEEEvNT_6ParamsE,"a",@progbits
	.sectionflags	@""
	.align	4
.nv.constant0._ZN7cutlass13device_kernelIN5flash11enable_sm90INS1_16FlashAttnBwdSm90INS1_25CollectiveMainloopBwdSm90ILi2ELi2ELi2EN4cute5tupleIJNS5_1CILi1EEES8_S8_EEENS6_IJNS7_ILi80EEENS7_ILi128EEESB_EEENS_10bfloat16_tEfNS_4arch4Sm90ELb0ELb0ELb0ELb0ELb1ELb1ELb0ELb1ELi2ELi1ELi2ELi1ELb0EEENS1_24CollectiveEpilogueBwdGQAISC_fSF_Li256ELb0ELb1EEENS1_19SingleTileSchedulerILb0ELb0ELb0ELi128EEEEEEEEEvNT_6ParamsE:
	.zero		2304


//--------------------- .nv.constant0._ZN7cutlass13device_kernelIN5flash22FlashAttnBwdPreprocessIN4cute5tupleIJNS3_1CILi80EEENS5_ILi128EEEEEENS_10bfloat16_tEfNS_4arch4Sm90ELb1ELb0EEEEEvNT_6ParamsE --------------------------
	.section	.nv.constant0._ZN7cutlass13device_kernelIN5flash22FlashAttnBwdPreprocessIN4cute5tupleIJNS3_1CILi80EEENS5_ILi128EEEEEENS_10bfloat16_tEfNS_4arch4Sm90ELb1ELb0EEEEEvNT_6ParamsE,"a",@progbits
	.sectionflags	@""
	.align	4
.nv.constant0._ZN7cutlass13device_kernelIN5flash22FlashAttnBwdPreprocessIN4cute5tupleIJNS3_1CILi80EEENS5_ILi128EEEEEENS_10bfloat16_tEfNS_4arch4Sm90ELb1ELb0EEEEEvNT_6ParamsE:
	.zero		768


//--------------------- .nv.constant0._ZN7cutlass13device_kernelIN5flash11enable_sm90INS1_16FlashAttnBwdSm90INS1_25CollectiveMainloopBwdSm90ILi2ELi2ELi2EN4cute5tupleIJNS5_1CILi1EEES8_S8_EEENS6_IJNS7_ILi80EEENS7_ILi128EEESB_EEENS_10bfloat16_tEfNS_4arch4Sm90ELb0ELb0ELb0ELb1ELb0ELb1ELb0ELb1ELi2ELi1ELi2ELi1ELb0EEENS1_21CollectiveEpilogueBwdISC_SD_SF_Li256ELb1ELb0ELi1EEENS1_19SingleTileSchedulerILb1ELb0ELb0ELi128EEEEEEEEEvNT_6ParamsE --------------------------
	.section	.nv.constant0._ZN7cutlass13device_kernelIN5flash11enable_sm90INS1_16FlashAttnBwdSm90INS1_25CollectiveMainloopBwdSm90ILi2ELi2ELi2EN4cute5tupleIJNS5_1CILi1EEES8_S8_EEENS6_IJNS7_ILi80EEENS7_ILi128EEESB_EEENS_10bfloat16_tEfNS_4arch4Sm90ELb0ELb0ELb0ELb1ELb0ELb1ELb0ELb1ELi2ELi1ELi2ELi1ELb0EEENS1_21CollectiveEpilogueBwdISC_SD_SF_Li256ELb1ELb0ELi1EEENS1_19SingleTileSchedulerILb1ELb0ELb0ELi128EEEEEEEEEvNT_6ParamsE,"a",@progbits
	.sectionflags	@""
	.align	4
.nv.constant0._ZN7cutlass13device_kernelIN5flash11enable_sm90INS1_16FlashAttnBwdSm90INS1_25CollectiveMainloopBwdSm90ILi2ELi2ELi2EN4cute5tupleIJNS5_1CILi1EEES8_S8_EEENS6_IJNS7_ILi80EEENS7_ILi128EEESB_EEENS_10bfloat16_tEfNS_4arch4Sm90ELb0ELb0ELb0ELb1ELb0ELb1ELb0ELb1ELi2ELi1ELi2ELi1ELb0EEENS1_21CollectiveEpilogueBwdISC_SD_SF_Li256ELb1ELb0ELi1EEENS1_19SingleTileSchedulerILb1ELb0ELb0ELi128EEEEEEEEEvNT_6ParamsE:
	.zero		2304


//--------------------- .nv.constant0._ZN7cutlass13device_kernelIN5flash11enable_sm90INS1_16FlashAttnBwdSm90INS1_25CollectiveMainloopBwdSm90ILi2ELi2ELi2EN4cute5tupleIJNS5_1CILi1EEES8_S8_EEENS6_IJNS7_ILi80EEENS7_ILi128EEESB_EEENS_10bfloat16_tEfNS_4arch4Sm90ELb0ELb0ELb0ELb1ELb1ELb1ELb0ELb1ELi2ELi1ELi2ELi1ELb0EEENS1_21CollectiveEpilogueBwdISC_SD_SF_Li256ELb1ELb0ELi1EEENS1_19SingleTileSchedulerILb1ELb0ELb0ELi128EEEEEEEEEvNT_6ParamsE --------------------------
	.section	.nv.constant0._ZN7cutlass13device_kernelIN5flash11enable_sm90INS1_16FlashAttnBwdSm90INS1_25CollectiveMainloopBwdSm90ILi2ELi2ELi2EN4cute5tupleIJNS5_1CILi1EEES8_S8_EEENS6_IJNS7_ILi80EEENS7_ILi128EEESB_EEENS_10bfloat16_tEfNS_4arch4Sm90ELb0ELb0ELb0ELb1ELb1ELb1ELb0ELb1ELi2ELi1ELi2ELi1ELb0EEENS1_21CollectiveEpilogueBwdISC_SD_SF_Li256ELb1ELb0ELi1EEENS1_19SingleTileSchedulerILb1ELb0ELb0ELi128EEEEEEEEEvNT_6ParamsE,"a",@progbits
	.sectionflags	@""
	.align	4
.nv.constant0._ZN7cutlass13device_kernelIN5flash11enable_sm90INS1_16FlashAttnBwdSm90INS1_25CollectiveMainloopBwdSm90ILi2ELi2ELi2EN4cute5tupleIJNS5_1CILi1EEES8_S8_EEENS6_IJNS7_ILi80EEENS7_ILi128EEESB_EEENS_10bfloat16_tEfNS_4arch4Sm90ELb0ELb0ELb0ELb1ELb1ELb1ELb0ELb1ELi2ELi1ELi2ELi1ELb0EEENS1_21CollectiveEpilogueBwdISC_SD_SF_Li256ELb1ELb0ELi1EEENS1_19SingleTileSchedulerILb1ELb0ELb0ELi128EEEEEEEEEvNT_6ParamsE:
	.zero		2304


//--------------------- .nv.constant0._ZN7cutlass13device_kernelIN5flash11enable_sm90INS1_16FlashAttnBwdSm90INS1_25CollectiveMainloopBwdSm90ILi2ELi2ELi2EN4cute5tupleIJNS5_1CILi1EEES8_S8_EEENS6_IJNS7_ILi80EEENS7_ILi128EEESB_EEENS_10bfloat16_tEfNS_4arch4Sm90ELb0ELb0ELb0ELb1ELb0ELb1ELb0ELb1ELi2ELi1ELi2ELi1ELb0EEENS1_24CollectiveEpilogueBwdGQAISC_fSF_Li256ELb1ELb0EEENS1_19SingleTileSchedulerILb1ELb0ELb0ELi128EEEEEEEEEvNT_6ParamsE --------------------------
	.section	.nv.constant0._ZN7cutlass13device_kernelIN5flash11enable_sm90INS1_16FlashAttnBwdSm90INS1_25CollectiveMainloopBwdSm90ILi2ELi2ELi2EN4cute5tupleIJNS5_1CILi1EEES8_S8_EEENS6_IJNS7_ILi80EEENS7_ILi128EEESB_EEENS_10bfloat16_tEfNS_4arch4Sm90ELb0ELb0ELb0ELb1ELb0ELb1ELb0ELb1ELi2ELi1ELi2ELi1ELb0EEENS1_24CollectiveEpilogueBwdGQAISC_fSF_Li256ELb1ELb0EEENS1_19SingleTileSchedulerILb1ELb0ELb0ELi128EEEEEEEEEvNT_6ParamsE,"a",@progbits
	.sectionflags	@""
	.align	4
.nv.constant0._ZN7cutlass13device_kernelIN5flash11enable_sm90INS1_16FlashAttnBwdSm90INS1_25CollectiveMainloopBwdSm90ILi2ELi2ELi2EN4cute5tupleIJNS5_1CILi1EEES8_S8_EEENS6_IJNS7_ILi80EEENS7_ILi128EEESB_EEENS_10bfloat16_tEfNS_4arch4Sm90ELb0ELb0ELb0ELb1ELb0ELb1ELb0ELb1ELi2ELi1ELi2ELi1ELb0EEENS1_24CollectiveEpilogueBwdGQAISC_fSF_Li256ELb1ELb0EEENS1_19SingleTileSchedulerILb1ELb0ELb0ELi128EEEEEEEEEvNT_6ParamsE:
	.zero		2304


//--------------------- .nv.constant0._ZN7cutlass13device_kernelIN5flash32FlashAttnBwdPostprocessConvertdQIN4cute5tupleIJNS3_1CILi80EEENS5_ILi128EEEEEENS_10bfloat16_tEfNS_4arch4Sm90ELi256ENS3_8TiledMMAINS3_8MMA_AtomIJNS3_4SM904GMMA27MMA_64x16x16_F32BF16BF16_SSILNSF_5MajorE1ELSH_0ELNSF_7ScaleInE1ELSI_1EEEEEENS3_6LayoutINS4_IJNS5_ILi2EEENS5_ILi1EEESN_EEENS4_IJSN_NS5_ILi0EEESP_EEEEENS4_IJNS3_10UnderscoreESS_SS_EEEEELb1EEEEEvNT_6ParamsE --------------------------
	.section	.nv.constant0._ZN7cutlass13device_kernelIN5flash32FlashAttnBwdPostprocessConvertdQIN4cute5tupleIJNS3_1CILi80EEENS5_ILi128EEEEEENS_10bfloat16_tEfNS_4arch4Sm90ELi256ENS3_8TiledMMAINS3_8MMA_AtomIJNS3_4SM904GMMA27MMA_64x16x16_F32BF16BF16_SSILNSF_5MajorE1ELSH_0ELNSF_7ScaleInE1ELSI_1EEEEEENS3_6LayoutINS4_IJNS5_ILi2EEENS5_ILi1EEESN_EEENS4_IJSN_NS5_ILi0EEESP_EEEEENS4_IJNS3_10UnderscoreESS_SS_EEEEELb1EEEEEvNT_6ParamsE,"a",@progbits
	.sectionflags	@""
	.align	4
.nv.constant0._ZN7cutlass13device_kernelIN5flash32FlashAttnBwdPostprocessConvertdQIN4cute5tupleIJNS3_1CILi80EEENS5_ILi128EEEEEENS_10bfloat16_tEfNS_4arch4Sm90ELi256ENS3_8TiledMMAINS3_8MMA_AtomIJNS3_4SM904GMMA27MMA_64x16x16_F32BF16BF16_SSILNSF_5MajorE1ELSH_0ELNSF_7ScaleInE1ELSI_1EEEEEENS3_6LayoutINS4_IJNS5_ILi2EEENS5_ILi1EEESN_EEENS4_IJSN_NS5_ILi0EEESP_EEEEENS4_IJNS3_10UnderscoreESS_SS_EEEEELb1EEEEEvNT_6ParamsE:
	.zero		640


//--------------------- .nv.constant0._ZN7cutlass13device_kernelIN5flash11enable_sm90INS1_16FlashAttnBwdSm90INS1_25CollectiveMainloopBwdSm90ILi2ELi2ELi2EN4cute5tupleIJNS5_1CILi1EEES8_S8_EEENS6_IJNS7_ILi80EEENS7_ILi128EEESB_EEENS_10bfloat16_tEfNS_4arch4Sm90ELb0ELb0ELb0ELb1ELb1ELb1ELb0ELb1ELi2ELi1ELi2ELi1ELb0EEENS1_24CollectiveEpilogueBwdGQAISC_fSF_Li256ELb1ELb1EEENS1_19SingleTileSchedulerILb1ELb0ELb0ELi128EEEEEEEEEvNT_6ParamsE --------------------------
	.section	.nv.constant0._ZN7cutlass13device_kernelIN5flash11enable_sm90INS1_16FlashAttnBwdSm90INS1_25CollectiveMainloopBwdSm90ILi2ELi2ELi2EN4cute5tupleIJNS5_1CILi1EEES8_S8_EEENS6_IJNS7_ILi80EEENS7_ILi128EEESB_EEENS_10bfloat16_tEfNS_4arch4Sm90ELb0ELb0ELb0ELb1ELb1ELb1ELb0ELb1ELi2ELi1ELi2ELi1ELb0EEENS1_24CollectiveEpilogueBwdGQAISC_fSF_Li256ELb1ELb1EEENS1_19SingleTileSchedulerILb1ELb0ELb0ELi128EEEEEEEEEvNT_6ParamsE,"a",@progbits
	.sectionflags	@""
	.align	4
.nv.constant0._ZN7cutlass13device_kernelIN5flash11enable_sm90INS1_16FlashAttnBwdSm90INS1_25CollectiveMainloopBwdSm90ILi2ELi2ELi2EN4cute5tupleIJNS5_1CILi1EEES8_S8_EEENS6_IJNS7_ILi80EEENS7_ILi128EEESB_EEENS_10bfloat16_tEfNS_4arch4Sm90ELb0ELb0ELb0ELb1ELb1ELb1ELb0ELb1ELi2ELi1ELi2ELi1ELb0EEENS1_24CollectiveEpilogueBwdGQAISC_fSF_Li256ELb1ELb1EEENS1_19SingleTileSchedulerILb1ELb0ELb0ELi128EEEEEEEEEvNT_6ParamsE:
	.zero		2304


//--------------------- .nv.constant0._ZN7cutlass13device_kernelIN5flash22FlashAttnBwdPreprocessIN4cute5tupleIJNS3_1CILi80EEENS5_ILi128EEEEEENS_10bfloat16_tEfNS_4arch4Sm90ELb1ELb1EEEEEvNT_6ParamsE --------------------------
	.section	.nv.constant0._ZN7cutlass13device_kernelIN5flash22FlashAttnBwdPreprocessIN4cute5tupleIJNS3_1CILi80EEENS5_ILi128EEEEEENS_10bfloat16_tEfNS_4arch4Sm90ELb1ELb1EEEEEvNT_6ParamsE,"a",@progbits
	.sectionflags	@""
	.align	4
.nv.constant0._ZN7cutlass13device_kernelIN5flash22FlashAttnBwdPreprocessIN4cute5tupleIJNS3_1CILi80EEENS5_ILi128EEEEEENS_10bfloat16_tEfNS_4arch4Sm90ELb1ELb1EEEEEvNT_6ParamsE:
	.zero		768


//--------------------- .nv.constant0._ZN7cutlass13device_kernelIN5flash11enable_sm90INS1_16FlashAttnBwdSm90INS1_25CollectiveMainloopBwdSm90ILi2ELi2ELi2EN4cute5tupleIJNS5_1CILi1EEES8_S8_EEENS6_IJNS7_ILi64EEENS7_ILi128EEESB_EEENS_10bfloat16_tEfNS_4arch4Sm90ELb0ELb1ELb0ELb0ELb0ELb1ELb0ELb0ELi2ELi1ELi2ELi1ELb0EEENS1_21CollectiveEpilogueBwdISC_SD_SF_Li256ELb0ELb0ELi1EEENS1_19SingleTileSchedulerILb0ELb0ELb0ELi128EEEEEEEEEvNT_6ParamsE --------------------------
	.section	.nv.constant0._ZN7cutlass13device_kernelIN5flash11enable_sm90INS1_16FlashAttnBwdSm90INS1_25CollectiveMainloopBwdSm90ILi2ELi2ELi2EN4cute5tupleIJNS5_1CILi1EEES8_S8_EEENS6_IJNS7_ILi64EEENS7_ILi128EEESB_EEENS_10bfloat16_tEfNS_4arch4Sm90ELb0ELb1ELb0ELb0ELb0ELb1ELb0ELb0ELi2ELi1ELi2ELi1ELb0EEENS1_21CollectiveEpilogueBwdISC_SD_SF_Li256ELb0ELb0ELi1EEENS1_19SingleTileSchedulerILb0ELb0ELb0ELi128EEEEEEEEEvNT_6ParamsE,"a",@progbits
	.sectionflags	@""
	.align	4
.nv.constant0._ZN7cutlass13device_kernelIN5flash11enable_sm90INS1_16FlashAttnBwdSm90INS1_25CollectiveMainloopBwdSm90ILi2ELi2ELi2EN4cute5tupleIJNS5_1CILi1EEES8_S8_EEENS6_IJNS7_ILi64EEENS7_ILi128EEESB_EEENS_10bfloat16_tEfNS_4arch4Sm90ELb0ELb1ELb0ELb0ELb0ELb1ELb0ELb0ELi2ELi1ELi2ELi1ELb0EEENS1_21CollectiveEpilogueBwdISC_SD_SF_Li256ELb0ELb0ELi1EEENS1_19SingleTileSchedulerILb0ELb0ELb0ELi128EEEEEEEEEvNT_6ParamsE:
	.zero		2944


//--------------------- .nv.constant0._ZN7cutlass13device_kernelIN5flash11enable_sm90INS1_16FlashAttnBwdSm90INS1_25CollectiveMainloopBwdSm90ILi2ELi2ELi2EN4cute5tupleIJNS5_1CILi1EEES8_S8_EEENS6_IJNS7_ILi64EEENS7_ILi128EEESB_EEENS_10bfloat16_tEfNS_4arch4Sm90ELb0ELb1ELb0ELb0ELb1ELb1ELb0ELb0ELi2ELi1ELi2ELi1ELb0EEENS1_21CollectiveEpilogueBwdISC_SD_SF_Li256ELb0ELb0ELi1EEENS1_19SingleTileSchedulerILb0ELb0ELb0ELi128EEEEEEEEEvNT_6ParamsE --------------------------
	.section	.nv.constant0._ZN7cutlass13device_kernelIN5flash11enable_sm90INS1_16FlashAttnBwdSm90INS1_25CollectiveMainloopBwdSm90ILi2ELi2ELi2EN4cute5tupleIJNS5_1CILi1EEES8_S8_EEENS6_IJNS7_ILi64EEENS7_ILi128EEESB_EEENS_10bfloat16_tEfNS_4arch4Sm90ELb0ELb1ELb0ELb0ELb1ELb1ELb0ELb0ELi2ELi1ELi2ELi1ELb0EEENS1_21CollectiveEpilogueBwdISC_SD_SF_Li256ELb0ELb0ELi1EEENS1_19SingleTileSchedulerILb0ELb0ELb0ELi128EEEEEEEEEvNT_6ParamsE,"a",@progbits
	.sectionflags	@""
	.align	4
.nv.constant0._ZN7cutlass13device_kernelIN5flash11enable_sm90INS1_16FlashAttnBwdSm90INS1_25CollectiveMainloopBwdSm90ILi2ELi2ELi2EN4cute5tupleIJNS5_1CILi1EEES8_S8_EEENS6_IJNS7_ILi64EEENS7_ILi128EEESB_EEENS_10bfloat16_tEfNS_4arch4Sm90ELb0ELb1ELb0ELb0ELb1ELb1ELb0ELb0ELi2ELi1ELi2ELi1ELb0EEENS1_21CollectiveEpilogueBwdISC_SD_SF_Li256ELb0ELb0ELi1EEENS1_19SingleTileSchedulerILb0ELb0ELb0ELi128EEEEEEEEEvNT_6ParamsE:
	.zero		2944


//--------------------- .nv.constant0._ZN7cutlass13device_kernelIN5flash11enable_sm90INS1_16FlashAttnBwdSm90INS1_25CollectiveMainloopBwdSm90ILi2ELi2ELi2EN4cute5tupleIJNS5_1CILi1EEES8_S8_EEENS6_IJNS7_ILi64EEENS7_ILi128EEESB_EEENS_10bfloat16_tEfNS_4arch4Sm90ELb0ELb1ELb0ELb0ELb0ELb1ELb0ELb0ELi2ELi1ELi2ELi1ELb0EEENS1_24CollectiveEpilogueBwdGQAISC_fSF_Li256ELb0ELb0EEENS1_19SingleTileSchedulerILb0ELb0ELb0ELi128EEEEEEEEEvNT_6ParamsE --------------------------
	.section	.nv.constant0._ZN7cutlass13device_kernelIN5flash11enable_sm90INS1_16FlashAttnBwdSm90INS1_25CollectiveMainloopBwdSm90ILi2ELi2ELi2EN4cute5tupleIJNS5_1CILi1EEES8_S8_EEENS6_IJNS7_ILi64EEENS7_ILi128EEESB_EEENS_10bfloat16_tEfNS_4arch4Sm90ELb0ELb1ELb0ELb0ELb0ELb1ELb0ELb0ELi2ELi1ELi2ELi1ELb0EEENS1_24CollectiveEpilogueBwdGQAISC_fSF_Li256ELb0ELb0EEENS1_19SingleTileSchedulerILb0ELb0ELb0ELi128EEEEEEEEEvNT_6ParamsE,"a",@progbits
	.sectionflags	@""
	.align	4
.nv.constant0._ZN7cutlass13device_kernelIN5flash11enable_sm90INS1_16FlashAttnBwdSm90INS1_25CollectiveMainloopBwdSm90ILi2ELi2ELi2EN4cute5tupleIJNS5_1CILi1EEES8_S8_EEENS6_IJNS7_ILi64EEENS7_ILi128EEESB_EEENS_10bfloat16_tEfNS_4arch4Sm90ELb0ELb1ELb0ELb0ELb0ELb1ELb0ELb0ELi2ELi1ELi2ELi1ELb0EEENS1_24CollectiveEpilogueBwdGQAISC_fSF_Li256ELb0ELb0EEENS1_19SingleTileSchedulerILb0ELb0ELb0ELi128EEEEEEEEEvNT_6ParamsE:
	.zero		2304


//--------------------- .nv.constant0._ZN7cutlass13device_kernelIN5flash11enable_sm90INS1_16FlashAttnBwdSm90INS1_25CollectiveMainloopBwdSm90ILi2ELi2ELi2EN4cute5tupleIJNS5_1CILi1EEES8_S8_EEENS6_IJNS7_ILi64EEENS7_ILi128EEESB_EEENS_10bfloat16_tEfNS_4arch4Sm90ELb0ELb1ELb0ELb0ELb1ELb1ELb0ELb0ELi2ELi1ELi2ELi1ELb0EEENS1_24CollectiveEpilogueBwdGQAISC_fSF_Li256ELb0ELb1EEENS1_19SingleTileSchedulerILb0ELb0ELb0ELi128EEEEEEEEEvNT_6ParamsE --------------------------
	.section	.nv.constant0._ZN7cutlass13device_kernelIN5flash11enable_sm90INS1_16FlashAttnBwdSm90INS1_25CollectiveMainloopBwdSm90ILi2ELi2ELi2EN4cute5tupleIJNS5_1CILi1EEES8_S8_EEENS6_IJNS7_ILi64EEENS7_ILi128EEESB_EEENS_10bfloat16_tEfNS_4arch4Sm90ELb0ELb1ELb0ELb0ELb1ELb1ELb0ELb0ELi2ELi1ELi2ELi1ELb0EEENS1_24CollectiveEpilogueBwdGQAISC_fSF_Li256ELb0ELb1EEENS1_19SingleTileSchedulerILb0ELb0ELb0ELi128EEEEEEEEEvNT_6ParamsE,"a",@progbits
	.sectionflags	@""
	.align	4
.nv.constant0._ZN7cutlass13device_kernelIN5flash11enable_sm90INS1_16FlashAttnBwdSm90INS1_25CollectiveMainloopBwdSm90ILi2ELi2ELi2EN4cute5tupleIJNS5_1CILi1EEES8_S8_EEENS6_IJNS7_ILi64EEENS7_ILi128EEESB_EEENS_10bfloat16_tEfNS_4arch4Sm90ELb0ELb1ELb0ELb0ELb1ELb1ELb0ELb0ELi2ELi1ELi2ELi1ELb0EEENS1_24CollectiveEpilogueBwdGQAISC_fSF_Li256ELb0ELb1EEENS1_19SingleTileSchedulerILb0ELb0ELb0ELi128EEEEEEEEEvNT_6ParamsE:
	.zero		2304


//--------------------- .nv.constant0._ZN7cutlass13device_kernelIN5flash11enable_sm90INS1_16FlashAttnBwdSm90INS1_25CollectiveMainloopBwdSm90ILi2ELi2ELi2EN4cute5tupleIJNS5_1CILi1EEES8_S8_EEENS6_IJNS7_ILi64EEENS7_ILi128EEESB_EEENS_10bfloat16_tEfNS_4arch4Sm90ELb0ELb1ELb0ELb1ELb0ELb1ELb0ELb0ELi2ELi1ELi2ELi1ELb0EEENS1_21CollectiveEpilogueBwdISC_SD_SF_Li256ELb1ELb0ELi1EEENS1_19SingleTileSchedulerILb1ELb0ELb0ELi128EEEEEEEEEvNT_6ParamsE --------------------------
	.section	.nv.constant0._ZN7cutlass13device_kernelIN5flash11enable_sm90INS1_16FlashAttnBwdSm90INS1_25CollectiveMainloopBwdSm90ILi2ELi2ELi2EN4cute5tupleIJNS5_1CILi1EEES8_S8_EEENS6_IJNS7_ILi64EEENS7_ILi128EEESB_EEENS_10bfloat16_tEfNS_4arch4Sm90ELb0ELb1ELb0ELb1ELb0ELb1ELb0ELb0ELi2ELi1ELi2ELi1ELb0EEENS1_21CollectiveEpilogueBwdISC_SD_SF_Li256ELb1ELb0ELi1EEENS1_19SingleTileSchedulerILb1ELb0ELb0ELi128EEEEEEEEEvNT_6ParamsE,"a",@progbits
	.sectionflags	@""
	.align	4
.nv.constant0._ZN7cutlass13device_kernelIN5flash11enable_sm90INS1_16FlashAttnBwdSm90INS1_25CollectiveMainloopBwdSm90ILi2ELi2ELi2EN4cute5tupleIJNS5_1CILi1EEES8_S8_EEENS6_IJNS7_ILi64EEENS7_ILi128EEESB_EEENS_10bfloat16_tEfNS_4arch4Sm90ELb0ELb1ELb0ELb1ELb0ELb1ELb0ELb0ELi2ELi1ELi2ELi1ELb0EEENS1_21CollectiveEpilogueBwdISC_SD_SF_Li256ELb1ELb0ELi1EEENS1_19SingleTileSchedulerILb1ELb0ELb0ELi128EEEEEEEEEvNT_6ParamsE:
	.zero		2304


//--------------------- .nv.constant0._ZN7cutlass13device_kernelIN5flash11enable_sm90INS1_16FlashAttnBwdSm90INS1_25CollectiveMainloopBwdSm90ILi2ELi2ELi2EN4cute5tupleIJNS5_1CILi1EEES8_S8_EEENS6_IJNS7_ILi64EEENS7_ILi128EEESB_EEENS_10bfloat16_tEfNS_4arch4Sm90ELb0ELb1ELb0ELb1ELb1ELb1ELb0ELb0ELi2ELi1ELi2ELi1ELb0EEENS1_21CollectiveEpilogueBwdISC_SD_SF_Li256ELb1ELb0ELi1EEENS1_19SingleTileSchedulerILb1ELb0ELb0ELi128EEEEEEEEEvNT_6ParamsE --------------------------
	.section	.nv.constant0._ZN7cutlass13device_kernelIN5flash11enable_sm90INS1_16FlashAttnBwdSm90INS1_25CollectiveMainloopBwdSm90ILi2ELi2ELi2EN4cute5tupleIJNS5_1CILi1EEES8_S8_EEENS6_IJNS7_ILi64EEENS7_ILi128EEESB_EEENS_10bfloat16_tEfNS_4arch4Sm90ELb0ELb1ELb0ELb1ELb1ELb1ELb0ELb0ELi2ELi1ELi2ELi1ELb0EEENS1_21CollectiveEpilogueBwdISC_SD_SF_Li256ELb1ELb0ELi1EEENS1_19SingleTileSchedulerILb1ELb0ELb0ELi128EEEEEEEEEvNT_6ParamsE,"a",@progbits
	.sectionflags	@""
	.align	4
.nv.constant0._ZN7cutlass13device_kernelIN5flash11enable_sm90INS1_16FlashAttnBwdSm90INS1_25CollectiveMainloopBwdSm90ILi2ELi2ELi2EN4cute5tupleIJNS5_1CILi1EEES8_S8_EEENS6_IJNS7_ILi64EEENS7_ILi128EEESB_EEENS_10bfloat16_tEfNS_4arch4Sm90ELb0ELb1ELb0ELb1ELb1ELb1ELb0ELb0ELi2ELi1ELi2ELi1ELb0EEENS1_21CollectiveEpilogueBwdISC_SD_SF_Li256ELb1ELb0ELi1EEENS1_19SingleTileSchedulerILb1ELb0ELb0ELi128EEEEEEEEEvNT_6ParamsE:
	.zero		2304


//--------------------- .nv.constant0._ZN7cutlass13device_kernelIN5flash11enable_sm90INS1_16FlashAttnBwdSm90INS1_25CollectiveMainloopBwdSm90ILi2ELi2ELi2EN4cute5tupleIJNS5_1CILi1EEES8_S8_EEENS6_IJNS7_ILi64EEENS7_ILi128EEESB_EEENS_10bfloat16_tEfNS_4arch4Sm90ELb0ELb1ELb0ELb1ELb0ELb1ELb0ELb0ELi2ELi1ELi2ELi1ELb0EEENS1_24CollectiveEpilogueBwdGQAISC_fSF_Li256ELb1ELb0EEENS1_19SingleTileSchedulerILb1ELb0ELb0ELi128EEEEEEEEEvNT_6ParamsE --------------------------
	.section	.nv.constant0._ZN7cutlass13device_kernelIN5flash11enable_sm90INS1_16FlashAttnBwdSm90INS1_25CollectiveMainloopBwdSm90ILi2ELi2ELi2EN4cute5tupleIJNS5_1CILi1EEES8_S8_EEENS6_IJNS7_ILi64EEENS7_ILi128EEESB_EEENS_10bfloat16_tEfNS_4arch4Sm90ELb0ELb1ELb0ELb1ELb0ELb1ELb0ELb0ELi2ELi1ELi2ELi1ELb0EEENS1_24CollectiveEpilogueBwdGQAISC_fSF_Li256ELb1ELb0EEENS1_19SingleTileSchedulerILb1ELb0ELb0ELi128EEEEEEEEEvNT_6ParamsE,"a",@progbits
	.sectionflags	@""
	.align	4
.nv.constant0._ZN7cutlass13device_kernelIN5flash11enable_sm90INS1_16FlashAttnBwdSm90INS1_25CollectiveMainloopBwdSm90ILi2ELi2ELi2EN4cute5tupleIJNS5_1CILi1EEES8_S8_EEENS6_IJNS7_ILi64EEENS7_ILi128EEESB_EEENS_10bfloat16_tEfNS_4arch4Sm90ELb0ELb1ELb0ELb1ELb0ELb1ELb0ELb0ELi2ELi1ELi2ELi1ELb0EEENS1_24CollectiveEpilogueBwdGQAISC_fSF_Li256ELb1ELb0EEENS1_19SingleTileSchedulerILb1ELb0ELb0ELi128EEEEEEEEEvNT_6ParamsE:
	.zero		2304


//--------------------- .nv.constant0._ZN7cutlass13device_kernelIN5flash11enable_sm90INS1_16FlashAttnBwdSm90INS1_25CollectiveMainloopBwdSm90ILi2ELi2ELi2EN4cute5tupleIJNS5_1CILi1EEES8_S8_EEENS6_IJNS7_ILi64EEENS7_ILi128EEESB_EEENS_10bfloat16_tEfNS_4arch4Sm90ELb0ELb1ELb0ELb1ELb1ELb1ELb0ELb0ELi2ELi1ELi2ELi1ELb0EEENS1_24CollectiveEpilogueBwdGQAISC_fSF_Li256ELb1ELb1EEENS1_19SingleTileSchedulerILb1ELb0ELb0ELi128EEEEEEEEEvNT_6ParamsE --------------------------
	.section	.nv.constant0._ZN7cutlass13device_kernelIN5flash11enable_sm90INS1_16FlashAttnBwdSm90INS1_25CollectiveMainloopBwdSm90ILi2ELi2ELi2EN4cute5tupleIJNS5_1CILi1EEES8_S8_EEENS6_IJNS7_ILi64EEENS7_ILi128EEESB_EEENS_10bfloat16_tEfNS_4arch4Sm90ELb0ELb1ELb0ELb1ELb1ELb1ELb0ELb0ELi2ELi1ELi2ELi1ELb0EEENS1_24CollectiveEpilogueBwdGQAISC_fSF_Li256ELb1ELb1EEENS1_19SingleTileSchedulerILb1ELb0ELb0ELi128EEEEEEEEEvNT_6ParamsE,"a",@progbits
	.sectionflags	@""
	.align	4
.nv.constant0._ZN7cutlass13device_kernelIN5flash11enable_sm90INS1_16FlashAttnBwdSm90INS1_25CollectiveMainloopBwdSm90ILi2ELi2ELi2EN4cute5tupleIJNS5_1CILi1EEES8_S8_EEENS6_IJNS7_ILi64EEENS7_ILi128EEESB_EEENS_10bfloat16_tEfNS_4arch4Sm90ELb0ELb1ELb0ELb1ELb1ELb1ELb0ELb0ELi2ELi1ELi2ELi1ELb0EEENS1_24CollectiveEpilogueBwdGQAISC_fSF_Li256ELb1ELb1EEENS1_19SingleTileSchedulerILb1ELb0ELb0ELi128EEEEEEEEEvNT_6ParamsE:
	.zero		2304


//--------------------- .nv.constant0._ZN7cutlass13device_kernelIN5flash11enable_sm90INS1_16FlashAttnBwdSm90INS1_25CollectiveMainloopBwdSm90ILi2ELi2ELi2EN4cute5tupleIJNS5_1CILi1EEES8_S8_EEENS6_IJNS7_ILi64EEENS7_ILi128EEESB_EEENS_10bfloat16_tEfNS_4arch4Sm90ELb1ELb0ELb0ELb0ELb0ELb1ELb0ELb0ELi2ELi1ELi2ELi1ELb0EEENS1_21CollectiveEpilogueBwdISC_SD_SF_Li256ELb0ELb0ELi1EEENS1_25SingleTileBwdLPTSchedulerILb0ELi128ELb0EEEEEEEEEvNT_6ParamsE --------------------------
	.section	.nv.constant0._ZN7cutlass13device_kernelIN5flash11enable_sm90INS1_16FlashAttnBwdSm90INS1_25CollectiveMainloopBwdSm90ILi2ELi2ELi2EN4cute5tupleIJNS5_1CILi1EEES8_S8_EEENS6_IJNS7_ILi64EEENS7_ILi128EEESB_EEENS_10bfloat16_tEfNS_4arch4Sm90ELb1ELb0ELb0ELb0ELb0ELb1ELb0ELb0ELi2ELi1ELi2ELi1ELb0EEENS1_21CollectiveEpilogueBwdISC_SD_SF_Li256ELb0ELb0ELi1EEENS1_25SingleTileBwdLPTSchedulerILb0ELi128ELb0EEEEEEEEEvNT_6ParamsE,"a",@progbits
	.sectionflags	@""
	.align	4
.nv.constant0._ZN7cutlass13device_kernelIN5flash11enable_sm90INS1_16FlashAttnBwdSm90INS1_25CollectiveMainloopBwdSm90ILi2ELi2ELi2EN4cute5tupleIJNS5_1CILi1EEES8_S8_EEENS6_IJNS7_ILi64EEENS7_ILi128EEESB_EEENS_10bfloat16_tEfNS_4arch4Sm90ELb1ELb0ELb0ELb0ELb0ELb1ELb0ELb0ELi2ELi1ELi2ELi1ELb0EEENS1_21CollectiveEpilogueBwdISC_SD_SF_Li256ELb0ELb0ELi1EEENS1_25SingleTileBwdLPTSchedulerILb0ELi128ELb0EEEEEEEEEvNT_6ParamsE:
	.zero		2944


//--------------------- .nv.constant0._ZN7cutlass13device_kernelIN5flash11enable_sm90INS1_16FlashAttnBwdSm90INS1_25CollectiveMainloopBwdSm90ILi2ELi2ELi2EN4cute5tupleIJNS5_1CILi1EEES8_S8_EEENS6_IJNS7_ILi64EEENS7_ILi128EEESB_EEENS_10bfloat16_tEfNS_4arch4Sm90ELb1ELb0ELb0ELb0ELb1ELb1ELb0ELb0ELi2ELi1ELi2ELi1ELb0EEENS1_21CollectiveEpilogueBwdISC_SD_SF_Li256ELb0ELb0ELi1EEENS1_25SingleTileBwdLPTSchedulerILb0ELi128ELb1EEEEEEEEEvNT_6ParamsE --------------------------
	.section	.nv.constant0._ZN7cutlass13device_kernelIN5flash11enable_sm90INS1_16FlashAttnBwdSm90INS1_25CollectiveMainloopBwdSm90ILi2ELi2ELi2EN4cute5tupleIJNS5_1CILi1EEES8_S8_EEENS6_IJNS7_ILi64EEENS7_ILi128EEESB_EEENS_10bfloat16_tEfNS_4arch4Sm90ELb1ELb0ELb0ELb0ELb1ELb1ELb0ELb0ELi2ELi1ELi2ELi1ELb0EEENS1_21CollectiveEpilogueBwdISC_SD_SF_Li256ELb0ELb0ELi1EEENS1_25SingleTileBwdLPTSchedulerILb0ELi128ELb1EEEEEEEEEvNT_6ParamsE,"a",@progbits
	.sectionflags	@""
	.align	4
.nv.constant0._ZN7cutlass13device_kernelIN5flash11enable_sm90INS1_16FlashAttnBwdSm90INS1_25CollectiveMainloopBwdSm90ILi2ELi2ELi2EN4cute5tupleIJNS5_1CILi1EEES8_S8_EEENS6_IJNS7_ILi64EEENS7_ILi128EEESB_EEENS_10bfloat16_tEfNS_4arch4Sm90ELb1ELb0ELb0ELb0ELb1ELb1ELb0ELb0ELi2ELi1ELi2ELi1ELb0EEENS1_21CollectiveEpilogueBwdISC_SD_SF_Li256ELb0ELb0ELi1EEENS1_25SingleTileBwdLPTSchedulerILb0ELi128ELb1EEEEEEEEEvNT_6ParamsE:
	.zero		2944


//--------------------- .nv.constant0._ZN7cutlass13device_kernelIN5flash11enable_sm90INS1_16FlashAttnBwdSm90INS1_25CollectiveMainloopBwdSm90ILi2ELi2ELi2EN4cute5tupleIJNS5_1CILi1EEES8_S8_EEENS6_IJNS7_ILi64EEENS7_ILi128EEESB_EEENS_10bfloat16_tEfNS_4arch4Sm90ELb1ELb0ELb0ELb0ELb0ELb1ELb0ELb0ELi2ELi1ELi2ELi1ELb0EEENS1_24CollectiveEpilogueBwdGQAISC_fSF_Li256ELb0ELb0EEENS1_25SingleTileBwdLPTSchedulerILb0ELi128ELb0EEEEEEEEEvNT_6ParamsE --------------------------
	.section	.nv.constant0._ZN7cutlass13device_kernelIN5flash11enable_sm90INS1_16FlashAttnBwdSm90INS1_25CollectiveMainloopBwdSm90ILi2ELi2ELi2EN4cute5tupleIJNS5_1CILi1EEES8_S8_EEENS6_IJNS7_ILi64EEENS7_ILi128EEESB_EEENS_10bfloat16_tEfNS_4arch4Sm90ELb1ELb0ELb0ELb0ELb0ELb1ELb0ELb0ELi2ELi1ELi2ELi1ELb0EEENS1_24CollectiveEpilogueBwdGQAISC_fSF_Li256ELb0ELb0EEENS1_25SingleTileBwdLPTSchedulerILb0ELi128ELb0EEEEEEEEEvNT_6ParamsE,"a",@progbits
	.sectionflags	@""
	.align	4
.nv.constant0._ZN7cutlass13device_kernelIN5flash11enable_sm90INS1_16FlashAttnBwdSm90INS1_25CollectiveMainloopBwdSm90ILi2ELi2ELi2EN4cute5tupleIJNS5_1CILi1EEES8_S8_EEENS6_IJNS7_ILi64EEENS7_ILi128EEESB_EEENS_10bfloat16_tEfNS_4arch4Sm90ELb1ELb0ELb0ELb0ELb0ELb1ELb0ELb0ELi2ELi1ELi2ELi1ELb0EEENS1_24CollectiveEpilogueBwdGQAISC_fSF_Li256ELb0ELb0EEENS1_25SingleTileBwdLPTSchedulerILb0ELi128ELb0EEEEEEEEEvNT_6ParamsE:
	.zero		2432


//--------------------- .nv.constant0._ZN7cutlass13device_kernelIN5flash11enable_sm90INS1_16FlashAttnBwdSm90INS1_25CollectiveMainloopBwdSm90ILi2ELi2ELi2EN4cute5tupleIJNS5_1CILi1EEES8_S8_EEENS6_IJNS7_ILi64EEENS7_ILi128EEESB_EEENS_10bfloat16_tEfNS_4arch4Sm90ELb1ELb0ELb0ELb0ELb1ELb1ELb0ELb0ELi2ELi1ELi2ELi1ELb0EEENS1_24CollectiveEpilogueBwdGQAISC_fSF_Li256ELb0ELb1EEENS1_25SingleTileBwdLPTSchedulerILb0ELi128ELb1EEEEEEEEEvNT_6ParamsE --------------------------
	.section	.nv.constant0._ZN7cutlass13device_kernelIN5flash11enable_sm90INS1_16FlashAttnBwdSm90INS1_25CollectiveMainloopBwdSm90ILi2ELi2ELi2EN4cute5tupleIJNS5_1CILi1EEES8_S8_EEENS6_IJNS7_ILi64EEENS7_ILi128EEESB_EEENS_10bfloat16_tEfNS_4arch4Sm90ELb1ELb0ELb0ELb0ELb1ELb1ELb0ELb0ELi2ELi1ELi2ELi1ELb0EEENS1_24CollectiveEpilogueBwdGQAISC_fSF_Li256ELb0ELb1EEENS1_25SingleTileBwdLPTSchedulerILb0ELi128ELb1EEEEEEEEEvNT_6ParamsE,"a",@progbits
	.sectionflags	@""
	.align	4
.nv.constant0._ZN7cutlass13device_kernelIN5flash11enable_sm90INS1_16FlashAttnBwdSm90INS1_25CollectiveMainloopBwdSm90ILi2ELi2ELi2EN4cute5tupleIJNS5_1CILi1EEES8_S8_EEENS6_IJNS7_ILi64EEENS7_ILi128EEESB_EEENS_10bfloat16_tEfNS_4arch4Sm90ELb1ELb0ELb0ELb0ELb1ELb1ELb0ELb0ELi2ELi1ELi2ELi1ELb0EEENS1_24CollectiveEpilogueBwdGQAISC_fSF_Li256ELb0ELb1EEENS1_25SingleTileBwdLPTSchedulerILb0ELi128ELb1EEEEEEEEEvNT_6ParamsE:
	.zero		2432


//--------------------- .nv.constant0._ZN7cutlass13device_kernelIN5flash22FlashAttnBwdPreprocessIN4cute5tupleIJNS3_1CILi64EEENS5_ILi128EEEEEENS_10bfloat16_tEfNS_4arch4Sm90ELb1ELb0EEEEEvNT_6ParamsE --------------------------
	.section	.nv.constant0._ZN7cutlass13device_kernelIN5flash22FlashAttnBwdPreprocessIN4cute5tupleIJNS3_1CILi64EEENS5_ILi128EEEEEENS_10bfloat16_tEfNS_4arch4Sm90ELb1ELb0EEEEEvNT_6ParamsE,"a",@progbits
	.sectionflags	@""
	.align	4
.nv.constant0._ZN7cutlass13device_kernelIN5flash22FlashAttnBwdPreprocessIN4cute5tupleIJNS3_1CILi64EEENS5_ILi128EEEEEENS_10bfloat16_tEfNS_4arch4Sm90ELb1ELb0EEEEEvNT_6ParamsE:
	.zero		768


//--------------------- .nv.constant0._ZN7cutlass13device_kernelIN5flash11enable_sm90INS1_16FlashAttnBwdSm90INS1_25CollectiveMainloopBwdSm90ILi2ELi2ELi2EN4cute5tupleIJNS5_1CILi1EEES8_S8_EEENS6_IJNS7_ILi64EEENS7_ILi128EEESB_EEENS_10bfloat16_tEfNS_4arch4Sm90ELb1ELb0ELb0ELb1ELb0ELb1ELb0ELb0ELi2ELi1ELi2ELi1ELb0EEENS1_21CollectiveEpilogueBwdISC_SD_SF_Li256ELb1ELb0ELi1EEENS1_25SingleTileBwdLPTSchedulerILb1ELi128ELb0EEEEEEEEEvNT_6ParamsE --------------------------
	.section	.nv.constant0._ZN7cutlass13device_kernelIN5flash11enable_sm90INS1_16FlashAttnBwdSm90INS1_25CollectiveMainloopBwdSm90ILi2ELi2ELi2EN4cute5tupleIJNS5_1CILi1EEES8_S8_EEENS6_IJNS7_ILi64EEENS7_ILi128EEESB_EEENS_10bfloat16_tEfNS_4arch4Sm90ELb1ELb0ELb0ELb1ELb0ELb1ELb0ELb0ELi2ELi1ELi2ELi1ELb0EEENS1_21CollectiveEpilogueBwdISC_SD_SF_Li256ELb1ELb0ELi1EEENS1_25SingleTileBwdLPTSchedulerILb1ELi128ELb0EEEEEEEEEvNT_6ParamsE,"a",@progbits
	.sectionflags	@""
	.align	4
.nv.constant0._ZN7cutlass13device_kernelIN5flash11enable_sm90INS1_16FlashAttnBwdSm90INS1_25CollectiveMainloopBwdSm90ILi2ELi2ELi2EN4cute5tupleIJNS5_1CILi1EEES8_S8_EEENS6_IJNS7_ILi64EEENS7_ILi128EEESB_EEENS_10bfloat16_tEfNS_4arch4Sm90ELb1ELb0ELb0ELb1ELb0ELb1ELb0ELb0ELi2ELi1ELi2ELi1ELb0EEENS1_21CollectiveEpilogueBwdISC_SD_SF_Li256ELb1ELb0ELi1EEENS1_25SingleTileBwdLPTSchedulerILb1ELi128ELb0EEEEEEEEEvNT_6ParamsE:
	.zero		2304


//--------------------- .nv.constant0._ZN7cutlass13device_kernelIN5flash11enable_sm90INS1_16FlashAttnBwdSm90INS1_25CollectiveMainloopBwdSm90ILi2ELi2ELi2EN4cute5tupleIJNS5_1CILi1EEES8_S8_EEENS6_IJNS7_ILi64EEENS7_ILi128EEESB_EEENS_10bfloat16_tEfNS_4arch4Sm90ELb1ELb0ELb0ELb1ELb1ELb1ELb0ELb0ELi2ELi1ELi2ELi1ELb0EEENS1_21CollectiveEpilogueBwdISC_SD_SF_Li256ELb1ELb0ELi1EEENS1_25SingleTileBwdLPTSchedulerILb1ELi128ELb1EEEEEEEEEvNT_6ParamsE --------------------------
	.section	.nv.constant0._ZN7cutlass13device_kernelIN5flash11enable_sm90INS1_16FlashAttnBwdSm90INS1_25CollectiveMainloopBwdSm90ILi2ELi2ELi2EN4cute5tupleIJNS5_1CILi1EEES8_S8_EEENS6_IJNS7_ILi64EEENS7_ILi128EEESB_EEENS_10bfloat16_tEfNS_4arch4Sm90ELb1ELb0ELb0ELb1ELb1ELb1ELb0ELb0ELi2ELi1ELi2ELi1ELb0EEENS1_21CollectiveEpilogueBwdISC_SD_SF_Li256ELb1ELb0ELi1EEENS1_25SingleTileBwdLPTSchedulerILb1ELi128ELb1EEEEEEEEEvNT_6ParamsE,"a",@progbits
	.sectionflags	@""
	.align	4
.nv.constant0._ZN7cutlass13device_kernelIN5flash11enable_sm90INS1_16FlashAttnBwdSm90INS1_25CollectiveMainloopBwdSm90ILi2ELi2ELi2EN4cute5tupleIJNS5_1CILi1EEES8_S8_EEENS6_IJNS7_ILi64EEENS7_ILi128EEESB_EEENS_10bfloat16_tEfNS_4arch4Sm90ELb1ELb0ELb0ELb1ELb1ELb1ELb0ELb0ELi2ELi1ELi2ELi1ELb0EEENS1_21CollectiveEpilogueBwdISC_SD_SF_Li256ELb1ELb0ELi1EEENS1_25SingleTileBwdLPTSchedulerILb1ELi128ELb1EEEEEEEEEvNT_6ParamsE:
	.zero		2304


//--------------------- .nv.constant0._ZN7cutlass13device_kernelIN5flash11enable_sm90INS1_16FlashAttnBwdSm90INS1_25CollectiveMainloopBwdSm90ILi2ELi2ELi2EN4cute5tupleIJNS5_1CILi1EEES8_S8_EEENS6_IJNS7_ILi64EEENS7_ILi128EEESB_EEENS_10bfloat16_tEfNS_4arch4Sm90ELb1ELb0ELb0ELb1ELb0ELb1ELb0ELb0ELi2ELi1ELi2ELi1ELb0EEENS1_24CollectiveEpilogueBwdGQAISC_fSF_Li256ELb1ELb0EEENS1_25SingleTileBwdLPTSchedulerILb1ELi128ELb0EEEEEEEEEvNT_6ParamsE --------------------------
	.section	.nv.constant0._ZN7cutlass13device_kernelIN5flash11enable_sm90INS1_16FlashAttnBwdSm90INS1_25CollectiveMainloopBwdSm90ILi2ELi2ELi2EN4cute5tupleIJNS5_1CILi1EEES8_S8_EEENS6_IJNS7_ILi64EEENS7_ILi128EEESB_EEENS_10bfloat16_tEfNS_4arch4Sm90ELb1ELb0ELb0ELb1ELb0ELb1ELb0ELb0ELi2ELi1ELi2ELi1ELb0EEENS1_24CollectiveEpilogueBwdGQAISC_fSF_Li256ELb1ELb0EEENS1_25SingleTileBwdLPTSchedulerILb1ELi128ELb0EEEEEEEEEvNT_6ParamsE,"a",@progbits
	.sectionflags	@""
	.align	4
.nv.constant0._ZN7cutlass13device_kernelIN5flash11enable_sm90INS1_16FlashAttnBwdSm90INS1_25CollectiveMainloopBwdSm90ILi2ELi2ELi2EN4cute5tupleIJNS5_1CILi1EEES8_S8_EEENS6_IJNS7_ILi64EEENS7_ILi128EEESB_EEENS_10bfloat16_tEfNS_4arch4Sm90ELb1ELb0ELb0ELb1ELb0ELb1ELb0ELb0ELi2ELi1ELi2ELi1ELb0EEENS1_24CollectiveEpilogueBwdGQAISC_fSF_Li256ELb1ELb0EEENS1_25SingleTileBwdLPTSchedulerILb1ELi128ELb0EEEEEEEEEvNT_6ParamsE:
	.zero		2432


//--------------------- .nv.constant0._ZN7cutlass13device_kernelIN5flash32FlashAttnBwdPostprocessConvertdQIN4cute5tupleIJNS3_1CILi128EEES6_EEENS_10bfloat16_tEfNS_4arch4Sm90ELi256ENS3_8TiledMMAINS3_8MMA_AtomIJNS3_4SM904GMMA28MMA_64x128x16_F32BF16BF16_RSILNSE_5MajorE0ELSG_1ELNSE_7ScaleInE1ELSH_1EEEEEENS3_6LayoutINS4_IJNS5_ILi2EEENS5_ILi1EEESM_EEENS4_IJSM_NS5_ILi0EEESO_EEEEENS4_IJNS3_10UnderscoreESR_SR_EEEEELb0EEEEEvNT_6ParamsE --------------------------
	.section	.nv.constant0._ZN7cutlass13device_kernelIN5flash32FlashAttnBwdPostprocessConvertdQIN4cute5tupleIJNS3_1CILi128EEES6_EEENS_10bfloat16_tEfNS_4arch4Sm90ELi256ENS3_8TiledMMAINS3_8MMA_AtomIJNS3_4SM904GMMA28MMA_64x128x16_F32BF16BF16_RSILNSE_5MajorE0ELSG_1ELNSE_7ScaleInE1ELSH_1EEEEEENS3_6LayoutINS4_IJNS5_ILi2EEENS5_ILi1EEESM_EEENS4_IJSM_NS5_ILi0EEESO_EEEEENS4_IJNS3_10UnderscoreESR_SR_EEEEELb0EEEEEvNT_6ParamsE,"a",@progbits
	.sectionflags	@""
	.align	4
.nv.constant0._ZN7cutlass13device_kernelIN5flash32FlashAttnBwdPostprocessConvertdQIN4cute5tupleIJNS3_1CILi128EEES6_EEENS_10bfloat16_tEfNS_4arch4Sm90ELi256ENS3_8TiledMMAINS3_8MMA_AtomIJNS3_4SM904GMMA28MMA_64x128x16_F32BF16BF16_RSILNSE_5MajorE0ELSG_1ELNSE_7ScaleInE1ELSH_1EEEEEENS3_6LayoutINS4_IJNS5_ILi2EEENS5_ILi1EEESM_EEENS4_IJSM_NS5_ILi0EEESO_EEEEENS4_IJNS3_10UnderscoreESR_SR_EEEEELb0EEEEEvNT_6ParamsE:
	.zero		640


//--------------------- .nv.constant0._ZN7cutlass13device_kernelIN5flash32FlashAttnBwdPostprocessConvertdQIN4cute5tupleIJNS3_1CILi64EEENS5_ILi128EEEEEENS_10bfloat16_tEfNS_4arch4Sm90ELi256ENS3_8TiledMMAINS3_8MMA_AtomIJNS3_4SM904GMMA27MMA_64x64x16_F32BF16BF16_SSILNSF_5MajorE0ELSH_1ELNSF_7ScaleInE1ELSI_1EEEEEENS3_6LayoutINS4_IJNS5_ILi1EEENS5_ILi2EEESM_EEENS4_IJNS5_ILi0EEESM_SP_EEEEENS4_IJNS3_10UnderscoreESS_SS_EEEEELb0EEEEEvNT_6ParamsE --------------------------
	.section	.nv.constant0._ZN7cutlass13device_kernelIN5flash32FlashAttnBwdPostprocessConvertdQIN4cute5tupleIJNS3_1CILi64EEENS5_ILi128EEEEEENS_10bfloat16_tEfNS_4arch4Sm90ELi256ENS3_8TiledMMAINS3_8MMA_AtomIJNS3_4SM904GMMA27MMA_64x64x16_F32BF16BF16_SSILNSF_5MajorE0ELSH_1ELNSF_7ScaleInE1ELSI_1EEEEEENS3_6LayoutINS4_IJNS5_ILi1EEENS5_ILi2EEESM_EEENS4_IJNS5_ILi0EEESM_SP_EEEEENS4_IJNS3_10UnderscoreESS_SS_EEEEELb0EEEEEvNT_6ParamsE,"a",@progbits
	.sectionflags	@""
	.align	4
.nv.constant0._ZN7cutlass13device_kernelIN5flash32FlashAttnBwdPostprocessConvertdQIN4cute5tupleIJNS3_1CILi64EEENS5_ILi128EEEEEENS_10bfloat16_tEfNS_4arch4Sm90ELi256ENS3_8TiledMMAINS3_8MMA_AtomIJNS3_4SM904GMMA27MMA_64x64x16_F32BF16BF16_SSILNSF_5MajorE0ELSH_1ELNSF_7ScaleInE1ELSI_1EEEEEENS3_6LayoutINS4_IJNS5_ILi1EEENS5_ILi2EEESM_EEENS4_IJNS5_ILi0EEESM_SP_EEEEENS4_IJNS3_10UnderscoreESS_SS_EEEEELb0EEEEEvNT_6ParamsE:
	.zero		640


//--------------------- .nv.constant0._ZN7cutlass13device_kernelIN5flash11enable_sm90INS1_16FlashAttnBwdSm90INS1_25CollectiveMainloopBwdSm90ILi2ELi2ELi2EN4cute5tupleIJNS5_1CILi1EEES8_S8_EEENS6_IJNS7_ILi64EEENS7_ILi128EEESB_EEENS_10bfloat16_tEfNS_4arch4Sm90ELb1ELb0ELb0ELb1ELb1ELb1ELb0ELb0ELi2ELi1ELi2ELi1ELb0EEENS1_24CollectiveEpilogueBwdGQAISC_fSF_Li256ELb1ELb1EEENS1_25SingleTileBwdLPTSchedulerILb1ELi128ELb1EEEEEEEEEvNT_6ParamsE --------------------------
	.section	.nv.constant0._ZN7cutlass13device_kernelIN5flash11enable_sm90INS1_16FlashAttnBwdSm90INS1_25CollectiveMainloopBwdSm90ILi2ELi2ELi2EN4cute5tupleIJNS5_1CILi1EEES8_S8_EEENS6_IJNS7_ILi64EEENS7_ILi128EEESB_EEENS_10bfloat16_tEfNS_4arch4Sm90ELb1ELb0ELb0ELb1ELb1ELb1ELb0ELb0ELi2ELi1ELi2ELi1ELb0EEENS1_24CollectiveEpilogueBwdGQAISC_fSF_Li256ELb1ELb1EEENS1_25SingleTileBwdLPTSchedulerILb1ELi128ELb1EEEEEEEEEvNT_6ParamsE,"a",@progbits
	.sectionflags	@""
	.align	4
.nv.constant0._ZN7cutlass13device_kernelIN5flash11enable_sm90INS1_16FlashAttnBwdSm90INS1_25CollectiveMainloopBwdSm90ILi2ELi2ELi2EN4cute5tupleIJNS5_1CILi1EEES8_S8_EEENS6_IJNS7_ILi64EEENS7_ILi128EEESB_EEENS_10bfloat16_tEfNS_4arch4Sm90ELb1ELb0ELb0ELb1ELb1ELb1ELb0ELb0ELi2ELi1ELi2ELi1ELb0EEENS1_24CollectiveEpilogueBwdGQAISC_fSF_Li256ELb1ELb1EEENS1_25SingleTileBwdLPTSchedulerILb1ELi128ELb1EEEEEEEEEvNT_6ParamsE:
	.zero		2432


//--------------------- .nv.constant0._ZN7cutlass13device_kernelIN5flash22FlashAttnBwdPreprocessIN4cute5tupleIJNS3_1CILi64EEENS5_ILi128EEEEEENS_10bfloat16_tEfNS_4arch4Sm90ELb1ELb1EEEEEvNT_6ParamsE --------------------------
	.section	.nv.constant0._ZN7cutlass13device_kernelIN5flash22FlashAttnBwdPreprocessIN4cute5tupleIJNS3_1CILi64EEENS5_ILi128EEEEEENS_10bfloat16_tEfNS_4arch4Sm90ELb1ELb1EEEEEvNT_6ParamsE,"a",@progbits
	.sectionflags	@""
	.align	4
.nv.constant0._ZN7cutlass13device_kernelIN5flash22FlashAttnBwdPreprocessIN4cute5tupleIJNS3_1CILi64EEENS5_ILi128EEEEEENS_10bfloat16_tEfNS_4arch4Sm90ELb1ELb1EEEEEvNT_6ParamsE:
	.zero		768


//--------------------- SYMBOLS --------------------------

	.type		.nv.reservedSmem.offset0,@object
	.size		.nv.reservedSmem.offset0,0x4
	.type		__assertfail,@function
